//
// Generated by NVIDIA NVVM Compiler
//
// Compiler Build ID: CL-36424714
// Cuda compilation tools, release 13.0, V13.0.88
// Based on NVVM 20.0.0
//

.version 9.0
.target sm_100
.address_size 64

	// .globl	_Z13phase1_kernelPiii
.global .align 4 .u32 INF = 1073741823;
// _ZZ13phase1_kernelPiiiE3s_D has been demoted
// _ZZ17phase2_row_kernelPiiiE7s_pivot has been demoted
// _ZZ17phase2_row_kernelPiiiE5s_row has been demoted
// _ZZ17phase2_col_kernelPiiiE7s_pivot has been demoted
// _ZZ17phase2_col_kernelPiiiE5s_col has been demoted
// _ZZ13phase3_kernelPiiiiE5s_row has been demoted
// _ZZ13phase3_kernelPiiiiE5s_col has been demoted

.visible .entry _Z13phase1_kernelPiii(
	.param .u64 .ptr .align 1 _Z13phase1_kernelPiii_param_0,
	.param .u32 _Z13phase1_kernelPiii_param_1,
	.param .u32 _Z13phase1_kernelPiii_param_2
)
{
	.reg .b32 	%r<2588>;
	.reg .b64 	%rd<9>;
	// demoted variable
	.shared .align 4 .b8 _ZZ13phase1_kernelPiiiE3s_D[22500];
	ld.param.u64 	%rd1, [_Z13phase1_kernelPiii_param_0];
	ld.param.u32 	%r1, [_Z13phase1_kernelPiii_param_1];
	ld.param.u32 	%r2, [_Z13phase1_kernelPiii_param_2];
	cvta.to.global.u64 	%rd2, %rd1;
	mul.lo.s32 	%r3, %r2, 75;
	mov.u32 	%r4, %tid.y;
	mov.u32 	%r5, %tid.x;
	add.s32 	%r6, %r4, %r3;
	mad.lo.s32 	%r7, %r6, %r1, %r3;
	mov.u32 	%r8, _ZZ13phase1_kernelPiiiE3s_D;
	mad.lo.s32 	%r9, %r4, 300, %r8;
	add.s32 	%r10, %r7, %r5;
	mul.wide.s32 	%rd3, %r10, 4;
	add.s64 	%rd4, %rd2, %rd3;
	ld.global.u32 	%r11, [%rd4];
	shl.b32 	%r12, %r5, 2;
	add.s32 	%r13, %r9, %r12;
	st.shared.u32 	[%r13], %r11;
	ld.global.u32 	%r14, [%rd4+100];
	st.shared.u32 	[%r13+100], %r14;
	ld.global.u32 	%r15, [%rd4+200];
	st.shared.u32 	[%r13+200], %r15;
	add.s32 	%r16, %r6, 25;
	mad.lo.s32 	%r17, %r16, %r1, %r3;
	add.s32 	%r18, %r17, %r5;
	mul.wide.s32 	%rd5, %r18, 4;
	add.s64 	%rd6, %rd2, %rd5;
	ld.global.u32 	%r19, [%rd6];
	st.shared.u32 	[%r13+7500], %r19;
	ld.global.u32 	%r20, [%rd6+100];
	st.shared.u32 	[%r13+7600], %r20;
	ld.global.u32 	%r21, [%rd6+200];
	st.shared.u32 	[%r13+7700], %r21;
	add.s32 	%r22, %r6, 50;
	mad.lo.s32 	%r23, %r22, %r1, %r3;
	add.s32 	%r24, %r23, %r5;
	mul.wide.s32 	%rd7, %r24, 4;
	add.s64 	%rd8, %rd2, %rd7;
	ld.global.u32 	%r25, [%rd8];
	st.shared.u32 	[%r13+15000], %r25;
	ld.global.u32 	%r26, [%rd8+100];
	st.shared.u32 	[%r13+15100], %r26;
	ld.global.u32 	%r27, [%rd8+200];
	st.shared.u32 	[%r13+15200], %r27;
	bar.sync 	0;
	ld.shared.u32 	%r28, [%r13];
	ld.shared.u32 	%r29, [%r9];
	add.s32 	%r30, %r8, %r12;
	ld.shared.u32 	%r31, [%r30];
	add.s32 	%r32, %r31, %r29;
	min.s32 	%r33, %r28, %r32;
	st.shared.u32 	[%r13], %r33;
	ld.shared.u32 	%r34, [%r13+100];
	ld.shared.u32 	%r35, [%r9];
	ld.shared.u32 	%r36, [%r30+100];
	add.s32 	%r37, %r36, %r35;
	min.s32 	%r38, %r34, %r37;
	st.shared.u32 	[%r13+100], %r38;
	ld.shared.u32 	%r39, [%r13+200];
	ld.shared.u32 	%r40, [%r30+200];
	add.s32 	%r41, %r40, %r35;
	min.s32 	%r42, %r39, %r41;
	st.shared.u32 	[%r13+200], %r42;
	ld.shared.u32 	%r43, [%r13+7500];
	ld.shared.u32 	%r44, [%r9+7500];
	ld.shared.u32 	%r45, [%r30];
	add.s32 	%r46, %r45, %r44;
	min.s32 	%r47, %r43, %r46;
	st.shared.u32 	[%r13+7500], %r47;
	ld.shared.u32 	%r48, [%r13+7600];
	ld.shared.u32 	%r49, [%r9+7500];
	ld.shared.u32 	%r50, [%r30+100];
	add.s32 	%r51, %r50, %r49;
	min.s32 	%r52, %r48, %r51;
	ld.shared.u32 	%r53, [%r13+7700];
	ld.shared.u32 	%r54, [%r30+200];
	add.s32 	%r55, %r54, %r49;
	min.s32 	%r56, %r53, %r55;
	ld.shared.u32 	%r57, [%r13+15000];
	ld.shared.u32 	%r58, [%r9+15000];
	add.s32 	%r59, %r45, %r58;
	min.s32 	%r60, %r57, %r59;
	st.shared.u32 	[%r13+15000], %r60;
	ld.shared.u32 	%r61, [%r13+15100];
	ld.shared.u32 	%r62, [%r9+15000];
	add.s32 	%r63, %r50, %r62;
	min.s32 	%r64, %r61, %r63;
	ld.shared.u32 	%r65, [%r13+15200];
	add.s32 	%r66, %r54, %r62;
	min.s32 	%r67, %r65, %r66;
	ld.shared.u32 	%r68, [%r9+4];
	ld.shared.u32 	%r69, [%r30+300];
	add.s32 	%r70, %r69, %r68;
	min.s32 	%r71, %r33, %r70;
	st.shared.u32 	[%r13], %r71;
	ld.shared.u32 	%r72, [%r9+4];
	ld.shared.u32 	%r73, [%r30+400];
	add.s32 	%r74, %r73, %r72;
	min.s32 	%r75, %r38, %r74;
	st.shared.u32 	[%r13+100], %r75;
	ld.shared.u32 	%r76, [%r30+500];
	add.s32 	%r77, %r76, %r72;
	min.s32 	%r78, %r42, %r77;
	st.shared.u32 	[%r13+200], %r78;
	ld.shared.u32 	%r79, [%r9+7504];
	ld.shared.u32 	%r80, [%r30+300];
	add.s32 	%r81, %r80, %r79;
	min.s32 	%r82, %r47, %r81;
	st.shared.u32 	[%r13+7500], %r82;
	ld.shared.u32 	%r83, [%r9+7504];
	ld.shared.u32 	%r84, [%r30+400];
	add.s32 	%r85, %r84, %r83;
	min.s32 	%r86, %r52, %r85;
	ld.shared.u32 	%r87, [%r30+500];
	add.s32 	%r88, %r87, %r83;
	min.s32 	%r89, %r56, %r88;
	ld.shared.u32 	%r90, [%r9+15004];
	add.s32 	%r91, %r80, %r90;
	min.s32 	%r92, %r60, %r91;
	st.shared.u32 	[%r13+15000], %r92;
	ld.shared.u32 	%r93, [%r9+15004];
	add.s32 	%r94, %r84, %r93;
	min.s32 	%r95, %r64, %r94;
	add.s32 	%r96, %r87, %r93;
	min.s32 	%r97, %r67, %r96;
	ld.shared.u32 	%r98, [%r9+8];
	ld.shared.u32 	%r99, [%r30+600];
	add.s32 	%r100, %r99, %r98;
	min.s32 	%r101, %r71, %r100;
	st.shared.u32 	[%r13], %r101;
	ld.shared.u32 	%r102, [%r9+8];
	ld.shared.u32 	%r103, [%r30+700];
	add.s32 	%r104, %r103, %r102;
	min.s32 	%r105, %r75, %r104;
	st.shared.u32 	[%r13+100], %r105;
	ld.shared.u32 	%r106, [%r30+800];
	add.s32 	%r107, %r106, %r102;
	min.s32 	%r108, %r78, %r107;
	st.shared.u32 	[%r13+200], %r108;
	ld.shared.u32 	%r109, [%r9+7508];
	ld.shared.u32 	%r110, [%r30+600];
	add.s32 	%r111, %r110, %r109;
	min.s32 	%r112, %r82, %r111;
	st.shared.u32 	[%r13+7500], %r112;
	ld.shared.u32 	%r113, [%r9+7508];
	ld.shared.u32 	%r114, [%r30+700];
	add.s32 	%r115, %r114, %r113;
	min.s32 	%r116, %r86, %r115;
	ld.shared.u32 	%r117, [%r30+800];
	add.s32 	%r118, %r117, %r113;
	min.s32 	%r119, %r89, %r118;
	ld.shared.u32 	%r120, [%r9+15008];
	add.s32 	%r121, %r110, %r120;
	min.s32 	%r122, %r92, %r121;
	st.shared.u32 	[%r13+15000], %r122;
	ld.shared.u32 	%r123, [%r9+15008];
	add.s32 	%r124, %r114, %r123;
	min.s32 	%r125, %r95, %r124;
	add.s32 	%r126, %r117, %r123;
	min.s32 	%r127, %r97, %r126;
	ld.shared.u32 	%r128, [%r9+12];
	ld.shared.u32 	%r129, [%r30+900];
	add.s32 	%r130, %r129, %r128;
	min.s32 	%r131, %r101, %r130;
	st.shared.u32 	[%r13], %r131;
	ld.shared.u32 	%r132, [%r9+12];
	ld.shared.u32 	%r133, [%r30+1000];
	add.s32 	%r134, %r133, %r132;
	min.s32 	%r135, %r105, %r134;
	st.shared.u32 	[%r13+100], %r135;
	ld.shared.u32 	%r136, [%r30+1100];
	add.s32 	%r137, %r136, %r132;
	min.s32 	%r138, %r108, %r137;
	st.shared.u32 	[%r13+200], %r138;
	ld.shared.u32 	%r139, [%r9+7512];
	ld.shared.u32 	%r140, [%r30+900];
	add.s32 	%r141, %r140, %r139;
	min.s32 	%r142, %r112, %r141;
	st.shared.u32 	[%r13+7500], %r142;
	ld.shared.u32 	%r143, [%r9+7512];
	ld.shared.u32 	%r144, [%r30+1000];
	add.s32 	%r145, %r144, %r143;
	min.s32 	%r146, %r116, %r145;
	ld.shared.u32 	%r147, [%r30+1100];
	add.s32 	%r148, %r147, %r143;
	min.s32 	%r149, %r119, %r148;
	ld.shared.u32 	%r150, [%r9+15012];
	add.s32 	%r151, %r140, %r150;
	min.s32 	%r152, %r122, %r151;
	st.shared.u32 	[%r13+15000], %r152;
	ld.shared.u32 	%r153, [%r9+15012];
	add.s32 	%r154, %r144, %r153;
	min.s32 	%r155, %r125, %r154;
	add.s32 	%r156, %r147, %r153;
	min.s32 	%r157, %r127, %r156;
	ld.shared.u32 	%r158, [%r9+16];
	ld.shared.u32 	%r159, [%r30+1200];
	add.s32 	%r160, %r159, %r158;
	min.s32 	%r161, %r131, %r160;
	st.shared.u32 	[%r13], %r161;
	ld.shared.u32 	%r162, [%r9+16];
	ld.shared.u32 	%r163, [%r30+1300];
	add.s32 	%r164, %r163, %r162;
	min.s32 	%r165, %r135, %r164;
	st.shared.u32 	[%r13+100], %r165;
	ld.shared.u32 	%r166, [%r30+1400];
	add.s32 	%r167, %r166, %r162;
	min.s32 	%r168, %r138, %r167;
	st.shared.u32 	[%r13+200], %r168;
	ld.shared.u32 	%r169, [%r9+7516];
	ld.shared.u32 	%r170, [%r30+1200];
	add.s32 	%r171, %r170, %r169;
	min.s32 	%r172, %r142, %r171;
	st.shared.u32 	[%r13+7500], %r172;
	ld.shared.u32 	%r173, [%r9+7516];
	ld.shared.u32 	%r174, [%r30+1300];
	add.s32 	%r175, %r174, %r173;
	min.s32 	%r176, %r146, %r175;
	ld.shared.u32 	%r177, [%r30+1400];
	add.s32 	%r178, %r177, %r173;
	min.s32 	%r179, %r149, %r178;
	ld.shared.u32 	%r180, [%r9+15016];
	add.s32 	%r181, %r170, %r180;
	min.s32 	%r182, %r152, %r181;
	st.shared.u32 	[%r13+15000], %r182;
	ld.shared.u32 	%r183, [%r9+15016];
	add.s32 	%r184, %r174, %r183;
	min.s32 	%r185, %r155, %r184;
	add.s32 	%r186, %r177, %r183;
	min.s32 	%r187, %r157, %r186;
	ld.shared.u32 	%r188, [%r9+20];
	ld.shared.u32 	%r189, [%r30+1500];
	add.s32 	%r190, %r189, %r188;
	min.s32 	%r191, %r161, %r190;
	st.shared.u32 	[%r13], %r191;
	ld.shared.u32 	%r192, [%r9+20];
	ld.shared.u32 	%r193, [%r30+1600];
	add.s32 	%r194, %r193, %r192;
	min.s32 	%r195, %r165, %r194;
	st.shared.u32 	[%r13+100], %r195;
	ld.shared.u32 	%r196, [%r30+1700];
	add.s32 	%r197, %r196, %r192;
	min.s32 	%r198, %r168, %r197;
	st.shared.u32 	[%r13+200], %r198;
	ld.shared.u32 	%r199, [%r9+7520];
	ld.shared.u32 	%r200, [%r30+1500];
	add.s32 	%r201, %r200, %r199;
	min.s32 	%r202, %r172, %r201;
	st.shared.u32 	[%r13+7500], %r202;
	ld.shared.u32 	%r203, [%r9+7520];
	ld.shared.u32 	%r204, [%r30+1600];
	add.s32 	%r205, %r204, %r203;
	min.s32 	%r206, %r176, %r205;
	ld.shared.u32 	%r207, [%r30+1700];
	add.s32 	%r208, %r207, %r203;
	min.s32 	%r209, %r179, %r208;
	ld.shared.u32 	%r210, [%r9+15020];
	add.s32 	%r211, %r200, %r210;
	min.s32 	%r212, %r182, %r211;
	st.shared.u32 	[%r13+15000], %r212;
	ld.shared.u32 	%r213, [%r9+15020];
	add.s32 	%r214, %r204, %r213;
	min.s32 	%r215, %r185, %r214;
	add.s32 	%r216, %r207, %r213;
	min.s32 	%r217, %r187, %r216;
	ld.shared.u32 	%r218, [%r9+24];
	ld.shared.u32 	%r219, [%r30+1800];
	add.s32 	%r220, %r219, %r218;
	min.s32 	%r221, %r191, %r220;
	st.shared.u32 	[%r13], %r221;
	ld.shared.u32 	%r222, [%r9+24];
	ld.shared.u32 	%r223, [%r30+1900];
	add.s32 	%r224, %r223, %r222;
	min.s32 	%r225, %r195, %r224;
	st.shared.u32 	[%r13+100], %r225;
	ld.shared.u32 	%r226, [%r30+2000];
	add.s32 	%r227, %r226, %r222;
	min.s32 	%r228, %r198, %r227;
	st.shared.u32 	[%r13+200], %r228;
	ld.shared.u32 	%r229, [%r9+7524];
	ld.shared.u32 	%r230, [%r30+1800];
	add.s32 	%r231, %r230, %r229;
	min.s32 	%r232, %r202, %r231;
	st.shared.u32 	[%r13+7500], %r232;
	ld.shared.u32 	%r233, [%r9+7524];
	ld.shared.u32 	%r234, [%r30+1900];
	add.s32 	%r235, %r234, %r233;
	min.s32 	%r236, %r206, %r235;
	ld.shared.u32 	%r237, [%r30+2000];
	add.s32 	%r238, %r237, %r233;
	min.s32 	%r239, %r209, %r238;
	ld.shared.u32 	%r240, [%r9+15024];
	add.s32 	%r241, %r230, %r240;
	min.s32 	%r242, %r212, %r241;
	st.shared.u32 	[%r13+15000], %r242;
	ld.shared.u32 	%r243, [%r9+15024];
	add.s32 	%r244, %r234, %r243;
	min.s32 	%r245, %r215, %r244;
	add.s32 	%r246, %r237, %r243;
	min.s32 	%r247, %r217, %r246;
	ld.shared.u32 	%r248, [%r9+28];
	ld.shared.u32 	%r249, [%r30+2100];
	add.s32 	%r250, %r249, %r248;
	min.s32 	%r251, %r221, %r250;
	st.shared.u32 	[%r13], %r251;
	ld.shared.u32 	%r252, [%r9+28];
	ld.shared.u32 	%r253, [%r30+2200];
	add.s32 	%r254, %r253, %r252;
	min.s32 	%r255, %r225, %r254;
	st.shared.u32 	[%r13+100], %r255;
	ld.shared.u32 	%r256, [%r30+2300];
	add.s32 	%r257, %r256, %r252;
	min.s32 	%r258, %r228, %r257;
	st.shared.u32 	[%r13+200], %r258;
	ld.shared.u32 	%r259, [%r9+7528];
	ld.shared.u32 	%r260, [%r30+2100];
	add.s32 	%r261, %r260, %r259;
	min.s32 	%r262, %r232, %r261;
	st.shared.u32 	[%r13+7500], %r262;
	ld.shared.u32 	%r263, [%r9+7528];
	ld.shared.u32 	%r264, [%r30+2200];
	add.s32 	%r265, %r264, %r263;
	min.s32 	%r266, %r236, %r265;
	ld.shared.u32 	%r267, [%r30+2300];
	add.s32 	%r268, %r267, %r263;
	min.s32 	%r269, %r239, %r268;
	ld.shared.u32 	%r270, [%r9+15028];
	add.s32 	%r271, %r260, %r270;
	min.s32 	%r272, %r242, %r271;
	st.shared.u32 	[%r13+15000], %r272;
	ld.shared.u32 	%r273, [%r9+15028];
	add.s32 	%r274, %r264, %r273;
	min.s32 	%r275, %r245, %r274;
	add.s32 	%r276, %r267, %r273;
	min.s32 	%r277, %r247, %r276;
	ld.shared.u32 	%r278, [%r9+32];
	ld.shared.u32 	%r279, [%r30+2400];
	add.s32 	%r280, %r279, %r278;
	min.s32 	%r281, %r251, %r280;
	st.shared.u32 	[%r13], %r281;
	ld.shared.u32 	%r282, [%r9+32];
	ld.shared.u32 	%r283, [%r30+2500];
	add.s32 	%r284, %r283, %r282;
	min.s32 	%r285, %r255, %r284;
	st.shared.u32 	[%r13+100], %r285;
	ld.shared.u32 	%r286, [%r30+2600];
	add.s32 	%r287, %r286, %r282;
	min.s32 	%r288, %r258, %r287;
	st.shared.u32 	[%r13+200], %r288;
	ld.shared.u32 	%r289, [%r9+7532];
	ld.shared.u32 	%r290, [%r30+2400];
	add.s32 	%r291, %r290, %r289;
	min.s32 	%r292, %r262, %r291;
	st.shared.u32 	[%r13+7500], %r292;
	ld.shared.u32 	%r293, [%r9+7532];
	ld.shared.u32 	%r294, [%r30+2500];
	add.s32 	%r295, %r294, %r293;
	min.s32 	%r296, %r266, %r295;
	ld.shared.u32 	%r297, [%r30+2600];
	add.s32 	%r298, %r297, %r293;
	min.s32 	%r299, %r269, %r298;
	ld.shared.u32 	%r300, [%r9+15032];
	add.s32 	%r301, %r290, %r300;
	min.s32 	%r302, %r272, %r301;
	st.shared.u32 	[%r13+15000], %r302;
	ld.shared.u32 	%r303, [%r9+15032];
	add.s32 	%r304, %r294, %r303;
	min.s32 	%r305, %r275, %r304;
	add.s32 	%r306, %r297, %r303;
	min.s32 	%r307, %r277, %r306;
	ld.shared.u32 	%r308, [%r9+36];
	ld.shared.u32 	%r309, [%r30+2700];
	add.s32 	%r310, %r309, %r308;
	min.s32 	%r311, %r281, %r310;
	st.shared.u32 	[%r13], %r311;
	ld.shared.u32 	%r312, [%r9+36];
	ld.shared.u32 	%r313, [%r30+2800];
	add.s32 	%r314, %r313, %r312;
	min.s32 	%r315, %r285, %r314;
	st.shared.u32 	[%r13+100], %r315;
	ld.shared.u32 	%r316, [%r30+2900];
	add.s32 	%r317, %r316, %r312;
	min.s32 	%r318, %r288, %r317;
	st.shared.u32 	[%r13+200], %r318;
	ld.shared.u32 	%r319, [%r9+7536];
	ld.shared.u32 	%r320, [%r30+2700];
	add.s32 	%r321, %r320, %r319;
	min.s32 	%r322, %r292, %r321;
	st.shared.u32 	[%r13+7500], %r322;
	ld.shared.u32 	%r323, [%r9+7536];
	ld.shared.u32 	%r324, [%r30+2800];
	add.s32 	%r325, %r324, %r323;
	min.s32 	%r326, %r296, %r325;
	ld.shared.u32 	%r327, [%r30+2900];
	add.s32 	%r328, %r327, %r323;
	min.s32 	%r329, %r299, %r328;
	ld.shared.u32 	%r330, [%r9+15036];
	add.s32 	%r331, %r320, %r330;
	min.s32 	%r332, %r302, %r331;
	st.shared.u32 	[%r13+15000], %r332;
	ld.shared.u32 	%r333, [%r9+15036];
	add.s32 	%r334, %r324, %r333;
	min.s32 	%r335, %r305, %r334;
	add.s32 	%r336, %r327, %r333;
	min.s32 	%r337, %r307, %r336;
	ld.shared.u32 	%r338, [%r9+40];
	ld.shared.u32 	%r339, [%r30+3000];
	add.s32 	%r340, %r339, %r338;
	min.s32 	%r341, %r311, %r340;
	st.shared.u32 	[%r13], %r341;
	ld.shared.u32 	%r342, [%r9+40];
	ld.shared.u32 	%r343, [%r30+3100];
	add.s32 	%r344, %r343, %r342;
	min.s32 	%r345, %r315, %r344;
	st.shared.u32 	[%r13+100], %r345;
	ld.shared.u32 	%r346, [%r30+3200];
	add.s32 	%r347, %r346, %r342;
	min.s32 	%r348, %r318, %r347;
	st.shared.u32 	[%r13+200], %r348;
	ld.shared.u32 	%r349, [%r9+7540];
	ld.shared.u32 	%r350, [%r30+3000];
	add.s32 	%r351, %r350, %r349;
	min.s32 	%r352, %r322, %r351;
	st.shared.u32 	[%r13+7500], %r352;
	ld.shared.u32 	%r353, [%r9+7540];
	ld.shared.u32 	%r354, [%r30+3100];
	add.s32 	%r355, %r354, %r353;
	min.s32 	%r356, %r326, %r355;
	ld.shared.u32 	%r357, [%r30+3200];
	add.s32 	%r358, %r357, %r353;
	min.s32 	%r359, %r329, %r358;
	ld.shared.u32 	%r360, [%r9+15040];
	add.s32 	%r361, %r350, %r360;
	min.s32 	%r362, %r332, %r361;
	st.shared.u32 	[%r13+15000], %r362;
	ld.shared.u32 	%r363, [%r9+15040];
	add.s32 	%r364, %r354, %r363;
	min.s32 	%r365, %r335, %r364;
	add.s32 	%r366, %r357, %r363;
	min.s32 	%r367, %r337, %r366;
	ld.shared.u32 	%r368, [%r9+44];
	ld.shared.u32 	%r369, [%r30+3300];
	add.s32 	%r370, %r369, %r368;
	min.s32 	%r371, %r341, %r370;
	st.shared.u32 	[%r13], %r371;
	ld.shared.u32 	%r372, [%r9+44];
	ld.shared.u32 	%r373, [%r30+3400];
	add.s32 	%r374, %r373, %r372;
	min.s32 	%r375, %r345, %r374;
	st.shared.u32 	[%r13+100], %r375;
	ld.shared.u32 	%r376, [%r30+3500];
	add.s32 	%r377, %r376, %r372;
	min.s32 	%r378, %r348, %r377;
	st.shared.u32 	[%r13+200], %r378;
	ld.shared.u32 	%r379, [%r9+7544];
	ld.shared.u32 	%r380, [%r30+3300];
	add.s32 	%r381, %r380, %r379;
	min.s32 	%r382, %r352, %r381;
	st.shared.u32 	[%r13+7500], %r382;
	ld.shared.u32 	%r383, [%r9+7544];
	ld.shared.u32 	%r384, [%r30+3400];
	add.s32 	%r385, %r384, %r383;
	min.s32 	%r386, %r356, %r385;
	ld.shared.u32 	%r387, [%r30+3500];
	add.s32 	%r388, %r387, %r383;
	min.s32 	%r389, %r359, %r388;
	ld.shared.u32 	%r390, [%r9+15044];
	add.s32 	%r391, %r380, %r390;
	min.s32 	%r392, %r362, %r391;
	st.shared.u32 	[%r13+15000], %r392;
	ld.shared.u32 	%r393, [%r9+15044];
	add.s32 	%r394, %r384, %r393;
	min.s32 	%r395, %r365, %r394;
	add.s32 	%r396, %r387, %r393;
	min.s32 	%r397, %r367, %r396;
	ld.shared.u32 	%r398, [%r9+48];
	ld.shared.u32 	%r399, [%r30+3600];
	add.s32 	%r400, %r399, %r398;
	min.s32 	%r401, %r371, %r400;
	st.shared.u32 	[%r13], %r401;
	ld.shared.u32 	%r402, [%r9+48];
	ld.shared.u32 	%r403, [%r30+3700];
	add.s32 	%r404, %r403, %r402;
	min.s32 	%r405, %r375, %r404;
	st.shared.u32 	[%r13+100], %r405;
	ld.shared.u32 	%r406, [%r30+3800];
	add.s32 	%r407, %r406, %r402;
	min.s32 	%r408, %r378, %r407;
	st.shared.u32 	[%r13+200], %r408;
	ld.shared.u32 	%r409, [%r9+7548];
	ld.shared.u32 	%r410, [%r30+3600];
	add.s32 	%r411, %r410, %r409;
	min.s32 	%r412, %r382, %r411;
	st.shared.u32 	[%r13+7500], %r412;
	ld.shared.u32 	%r413, [%r9+7548];
	ld.shared.u32 	%r414, [%r30+3700];
	add.s32 	%r415, %r414, %r413;
	min.s32 	%r416, %r386, %r415;
	ld.shared.u32 	%r417, [%r30+3800];
	add.s32 	%r418, %r417, %r413;
	min.s32 	%r419, %r389, %r418;
	ld.shared.u32 	%r420, [%r9+15048];
	add.s32 	%r421, %r410, %r420;
	min.s32 	%r422, %r392, %r421;
	st.shared.u32 	[%r13+15000], %r422;
	ld.shared.u32 	%r423, [%r9+15048];
	add.s32 	%r424, %r414, %r423;
	min.s32 	%r425, %r395, %r424;
	add.s32 	%r426, %r417, %r423;
	min.s32 	%r427, %r397, %r426;
	ld.shared.u32 	%r428, [%r9+52];
	ld.shared.u32 	%r429, [%r30+3900];
	add.s32 	%r430, %r429, %r428;
	min.s32 	%r431, %r401, %r430;
	st.shared.u32 	[%r13], %r431;
	ld.shared.u32 	%r432, [%r9+52];
	ld.shared.u32 	%r433, [%r30+4000];
	add.s32 	%r434, %r433, %r432;
	min.s32 	%r435, %r405, %r434;
	st.shared.u32 	[%r13+100], %r435;
	ld.shared.u32 	%r436, [%r30+4100];
	add.s32 	%r437, %r436, %r432;
	min.s32 	%r438, %r408, %r437;
	st.shared.u32 	[%r13+200], %r438;
	ld.shared.u32 	%r439, [%r9+7552];
	ld.shared.u32 	%r440, [%r30+3900];
	add.s32 	%r441, %r440, %r439;
	min.s32 	%r442, %r412, %r441;
	st.shared.u32 	[%r13+7500], %r442;
	ld.shared.u32 	%r443, [%r9+7552];
	ld.shared.u32 	%r444, [%r30+4000];
	add.s32 	%r445, %r444, %r443;
	min.s32 	%r446, %r416, %r445;
	ld.shared.u32 	%r447, [%r30+4100];
	add.s32 	%r448, %r447, %r443;
	min.s32 	%r449, %r419, %r448;
	ld.shared.u32 	%r450, [%r9+15052];
	add.s32 	%r451, %r440, %r450;
	min.s32 	%r452, %r422, %r451;
	st.shared.u32 	[%r13+15000], %r452;
	ld.shared.u32 	%r453, [%r9+15052];
	add.s32 	%r454, %r444, %r453;
	min.s32 	%r455, %r425, %r454;
	add.s32 	%r456, %r447, %r453;
	min.s32 	%r457, %r427, %r456;
	ld.shared.u32 	%r458, [%r9+56];
	ld.shared.u32 	%r459, [%r30+4200];
	add.s32 	%r460, %r459, %r458;
	min.s32 	%r461, %r431, %r460;
	st.shared.u32 	[%r13], %r461;
	ld.shared.u32 	%r462, [%r9+56];
	ld.shared.u32 	%r463, [%r30+4300];
	add.s32 	%r464, %r463, %r462;
	min.s32 	%r465, %r435, %r464;
	st.shared.u32 	[%r13+100], %r465;
	ld.shared.u32 	%r466, [%r30+4400];
	add.s32 	%r467, %r466, %r462;
	min.s32 	%r468, %r438, %r467;
	st.shared.u32 	[%r13+200], %r468;
	ld.shared.u32 	%r469, [%r9+7556];
	ld.shared.u32 	%r470, [%r30+4200];
	add.s32 	%r471, %r470, %r469;
	min.s32 	%r472, %r442, %r471;
	st.shared.u32 	[%r13+7500], %r472;
	ld.shared.u32 	%r473, [%r9+7556];
	ld.shared.u32 	%r474, [%r30+4300];
	add.s32 	%r475, %r474, %r473;
	min.s32 	%r476, %r446, %r475;
	ld.shared.u32 	%r477, [%r30+4400];
	add.s32 	%r478, %r477, %r473;
	min.s32 	%r479, %r449, %r478;
	ld.shared.u32 	%r480, [%r9+15056];
	add.s32 	%r481, %r470, %r480;
	min.s32 	%r482, %r452, %r481;
	st.shared.u32 	[%r13+15000], %r482;
	ld.shared.u32 	%r483, [%r9+15056];
	add.s32 	%r484, %r474, %r483;
	min.s32 	%r485, %r455, %r484;
	add.s32 	%r486, %r477, %r483;
	min.s32 	%r487, %r457, %r486;
	ld.shared.u32 	%r488, [%r9+60];
	ld.shared.u32 	%r489, [%r30+4500];
	add.s32 	%r490, %r489, %r488;
	min.s32 	%r491, %r461, %r490;
	st.shared.u32 	[%r13], %r491;
	ld.shared.u32 	%r492, [%r9+60];
	ld.shared.u32 	%r493, [%r30+4600];
	add.s32 	%r494, %r493, %r492;
	min.s32 	%r495, %r465, %r494;
	st.shared.u32 	[%r13+100], %r495;
	ld.shared.u32 	%r496, [%r30+4700];
	add.s32 	%r497, %r496, %r492;
	min.s32 	%r498, %r468, %r497;
	st.shared.u32 	[%r13+200], %r498;
	ld.shared.u32 	%r499, [%r9+7560];
	ld.shared.u32 	%r500, [%r30+4500];
	add.s32 	%r501, %r500, %r499;
	min.s32 	%r502, %r472, %r501;
	st.shared.u32 	[%r13+7500], %r502;
	ld.shared.u32 	%r503, [%r9+7560];
	ld.shared.u32 	%r504, [%r30+4600];
	add.s32 	%r505, %r504, %r503;
	min.s32 	%r506, %r476, %r505;
	ld.shared.u32 	%r507, [%r30+4700];
	add.s32 	%r508, %r507, %r503;
	min.s32 	%r509, %r479, %r508;
	ld.shared.u32 	%r510, [%r9+15060];
	add.s32 	%r511, %r500, %r510;
	min.s32 	%r512, %r482, %r511;
	st.shared.u32 	[%r13+15000], %r512;
	ld.shared.u32 	%r513, [%r9+15060];
	add.s32 	%r514, %r504, %r513;
	min.s32 	%r515, %r485, %r514;
	add.s32 	%r516, %r507, %r513;
	min.s32 	%r517, %r487, %r516;
	ld.shared.u32 	%r518, [%r9+64];
	ld.shared.u32 	%r519, [%r30+4800];
	add.s32 	%r520, %r519, %r518;
	min.s32 	%r521, %r491, %r520;
	st.shared.u32 	[%r13], %r521;
	ld.shared.u32 	%r522, [%r9+64];
	ld.shared.u32 	%r523, [%r30+4900];
	add.s32 	%r524, %r523, %r522;
	min.s32 	%r525, %r495, %r524;
	st.shared.u32 	[%r13+100], %r525;
	ld.shared.u32 	%r526, [%r30+5000];
	add.s32 	%r527, %r526, %r522;
	min.s32 	%r528, %r498, %r527;
	st.shared.u32 	[%r13+200], %r528;
	ld.shared.u32 	%r529, [%r9+7564];
	ld.shared.u32 	%r530, [%r30+4800];
	add.s32 	%r531, %r530, %r529;
	min.s32 	%r532, %r502, %r531;
	st.shared.u32 	[%r13+7500], %r532;
	ld.shared.u32 	%r533, [%r9+7564];
	ld.shared.u32 	%r534, [%r30+4900];
	add.s32 	%r535, %r534, %r533;
	min.s32 	%r536, %r506, %r535;
	ld.shared.u32 	%r537, [%r30+5000];
	add.s32 	%r538, %r537, %r533;
	min.s32 	%r539, %r509, %r538;
	ld.shared.u32 	%r540, [%r9+15064];
	add.s32 	%r541, %r530, %r540;
	min.s32 	%r542, %r512, %r541;
	st.shared.u32 	[%r13+15000], %r542;
	ld.shared.u32 	%r543, [%r9+15064];
	add.s32 	%r544, %r534, %r543;
	min.s32 	%r545, %r515, %r544;
	add.s32 	%r546, %r537, %r543;
	min.s32 	%r547, %r517, %r546;
	ld.shared.u32 	%r548, [%r9+68];
	ld.shared.u32 	%r549, [%r30+5100];
	add.s32 	%r550, %r549, %r548;
	min.s32 	%r551, %r521, %r550;
	st.shared.u32 	[%r13], %r551;
	ld.shared.u32 	%r552, [%r9+68];
	ld.shared.u32 	%r553, [%r30+5200];
	add.s32 	%r554, %r553, %r552;
	min.s32 	%r555, %r525, %r554;
	st.shared.u32 	[%r13+100], %r555;
	ld.shared.u32 	%r556, [%r30+5300];
	add.s32 	%r557, %r556, %r552;
	min.s32 	%r558, %r528, %r557;
	st.shared.u32 	[%r13+200], %r558;
	ld.shared.u32 	%r559, [%r9+7568];
	ld.shared.u32 	%r560, [%r30+5100];
	add.s32 	%r561, %r560, %r559;
	min.s32 	%r562, %r532, %r561;
	st.shared.u32 	[%r13+7500], %r562;
	ld.shared.u32 	%r563, [%r9+7568];
	ld.shared.u32 	%r564, [%r30+5200];
	add.s32 	%r565, %r564, %r563;
	min.s32 	%r566, %r536, %r565;
	ld.shared.u32 	%r567, [%r30+5300];
	add.s32 	%r568, %r567, %r563;
	min.s32 	%r569, %r539, %r568;
	ld.shared.u32 	%r570, [%r9+15068];
	add.s32 	%r571, %r560, %r570;
	min.s32 	%r572, %r542, %r571;
	st.shared.u32 	[%r13+15000], %r572;
	ld.shared.u32 	%r573, [%r9+15068];
	add.s32 	%r574, %r564, %r573;
	min.s32 	%r575, %r545, %r574;
	add.s32 	%r576, %r567, %r573;
	min.s32 	%r577, %r547, %r576;
	ld.shared.u32 	%r578, [%r9+72];
	ld.shared.u32 	%r579, [%r30+5400];
	add.s32 	%r580, %r579, %r578;
	min.s32 	%r581, %r551, %r580;
	st.shared.u32 	[%r13], %r581;
	ld.shared.u32 	%r582, [%r9+72];
	ld.shared.u32 	%r583, [%r30+5500];
	add.s32 	%r584, %r583, %r582;
	min.s32 	%r585, %r555, %r584;
	st.shared.u32 	[%r13+100], %r585;
	ld.shared.u32 	%r586, [%r30+5600];
	add.s32 	%r587, %r586, %r582;
	min.s32 	%r588, %r558, %r587;
	st.shared.u32 	[%r13+200], %r588;
	ld.shared.u32 	%r589, [%r9+7572];
	ld.shared.u32 	%r590, [%r30+5400];
	add.s32 	%r591, %r590, %r589;
	min.s32 	%r592, %r562, %r591;
	st.shared.u32 	[%r13+7500], %r592;
	ld.shared.u32 	%r593, [%r9+7572];
	ld.shared.u32 	%r594, [%r30+5500];
	add.s32 	%r595, %r594, %r593;
	min.s32 	%r596, %r566, %r595;
	ld.shared.u32 	%r597, [%r30+5600];
	add.s32 	%r598, %r597, %r593;
	min.s32 	%r599, %r569, %r598;
	ld.shared.u32 	%r600, [%r9+15072];
	add.s32 	%r601, %r590, %r600;
	min.s32 	%r602, %r572, %r601;
	st.shared.u32 	[%r13+15000], %r602;
	ld.shared.u32 	%r603, [%r9+15072];
	add.s32 	%r604, %r594, %r603;
	min.s32 	%r605, %r575, %r604;
	add.s32 	%r606, %r597, %r603;
	min.s32 	%r607, %r577, %r606;
	ld.shared.u32 	%r608, [%r9+76];
	ld.shared.u32 	%r609, [%r30+5700];
	add.s32 	%r610, %r609, %r608;
	min.s32 	%r611, %r581, %r610;
	st.shared.u32 	[%r13], %r611;
	ld.shared.u32 	%r612, [%r9+76];
	ld.shared.u32 	%r613, [%r30+5800];
	add.s32 	%r614, %r613, %r612;
	min.s32 	%r615, %r585, %r614;
	st.shared.u32 	[%r13+100], %r615;
	ld.shared.u32 	%r616, [%r30+5900];
	add.s32 	%r617, %r616, %r612;
	min.s32 	%r618, %r588, %r617;
	st.shared.u32 	[%r13+200], %r618;
	ld.shared.u32 	%r619, [%r9+7576];
	ld.shared.u32 	%r620, [%r30+5700];
	add.s32 	%r621, %r620, %r619;
	min.s32 	%r622, %r592, %r621;
	st.shared.u32 	[%r13+7500], %r622;
	ld.shared.u32 	%r623, [%r9+7576];
	ld.shared.u32 	%r624, [%r30+5800];
	add.s32 	%r625, %r624, %r623;
	min.s32 	%r626, %r596, %r625;
	ld.shared.u32 	%r627, [%r30+5900];
	add.s32 	%r628, %r627, %r623;
	min.s32 	%r629, %r599, %r628;
	ld.shared.u32 	%r630, [%r9+15076];
	add.s32 	%r631, %r620, %r630;
	min.s32 	%r632, %r602, %r631;
	st.shared.u32 	[%r13+15000], %r632;
	ld.shared.u32 	%r633, [%r9+15076];
	add.s32 	%r634, %r624, %r633;
	min.s32 	%r635, %r605, %r634;
	add.s32 	%r636, %r627, %r633;
	min.s32 	%r637, %r607, %r636;
	ld.shared.u32 	%r638, [%r9+80];
	ld.shared.u32 	%r639, [%r30+6000];
	add.s32 	%r640, %r639, %r638;
	min.s32 	%r641, %r611, %r640;
	st.shared.u32 	[%r13], %r641;
	ld.shared.u32 	%r642, [%r9+80];
	ld.shared.u32 	%r643, [%r30+6100];
	add.s32 	%r644, %r643, %r642;
	min.s32 	%r645, %r615, %r644;
	st.shared.u32 	[%r13+100], %r645;
	ld.shared.u32 	%r646, [%r30+6200];
	add.s32 	%r647, %r646, %r642;
	min.s32 	%r648, %r618, %r647;
	st.shared.u32 	[%r13+200], %r648;
	ld.shared.u32 	%r649, [%r9+7580];
	ld.shared.u32 	%r650, [%r30+6000];
	add.s32 	%r651, %r650, %r649;
	min.s32 	%r652, %r622, %r651;
	st.shared.u32 	[%r13+7500], %r652;
	ld.shared.u32 	%r653, [%r9+7580];
	ld.shared.u32 	%r654, [%r30+6100];
	add.s32 	%r655, %r654, %r653;
	min.s32 	%r656, %r626, %r655;
	ld.shared.u32 	%r657, [%r30+6200];
	add.s32 	%r658, %r657, %r653;
	min.s32 	%r659, %r629, %r658;
	ld.shared.u32 	%r660, [%r9+15080];
	add.s32 	%r661, %r650, %r660;
	min.s32 	%r662, %r632, %r661;
	st.shared.u32 	[%r13+15000], %r662;
	ld.shared.u32 	%r663, [%r9+15080];
	add.s32 	%r664, %r654, %r663;
	min.s32 	%r665, %r635, %r664;
	add.s32 	%r666, %r657, %r663;
	min.s32 	%r667, %r637, %r666;
	ld.shared.u32 	%r668, [%r9+84];
	ld.shared.u32 	%r669, [%r30+6300];
	add.s32 	%r670, %r669, %r668;
	min.s32 	%r671, %r641, %r670;
	st.shared.u32 	[%r13], %r671;
	ld.shared.u32 	%r672, [%r9+84];
	ld.shared.u32 	%r673, [%r30+6400];
	add.s32 	%r674, %r673, %r672;
	min.s32 	%r675, %r645, %r674;
	st.shared.u32 	[%r13+100], %r675;
	ld.shared.u32 	%r676, [%r30+6500];
	add.s32 	%r677, %r676, %r672;
	min.s32 	%r678, %r648, %r677;
	st.shared.u32 	[%r13+200], %r678;
	ld.shared.u32 	%r679, [%r9+7584];
	ld.shared.u32 	%r680, [%r30+6300];
	add.s32 	%r681, %r680, %r679;
	min.s32 	%r682, %r652, %r681;
	st.shared.u32 	[%r13+7500], %r682;
	ld.shared.u32 	%r683, [%r9+7584];
	ld.shared.u32 	%r684, [%r30+6400];
	add.s32 	%r685, %r684, %r683;
	min.s32 	%r686, %r656, %r685;
	ld.shared.u32 	%r687, [%r30+6500];
	add.s32 	%r688, %r687, %r683;
	min.s32 	%r689, %r659, %r688;
	ld.shared.u32 	%r690, [%r9+15084];
	add.s32 	%r691, %r680, %r690;
	min.s32 	%r692, %r662, %r691;
	st.shared.u32 	[%r13+15000], %r692;
	ld.shared.u32 	%r693, [%r9+15084];
	add.s32 	%r694, %r684, %r693;
	min.s32 	%r695, %r665, %r694;
	add.s32 	%r696, %r687, %r693;
	min.s32 	%r697, %r667, %r696;
	ld.shared.u32 	%r698, [%r9+88];
	ld.shared.u32 	%r699, [%r30+6600];
	add.s32 	%r700, %r699, %r698;
	min.s32 	%r701, %r671, %r700;
	st.shared.u32 	[%r13], %r701;
	ld.shared.u32 	%r702, [%r9+88];
	ld.shared.u32 	%r703, [%r30+6700];
	add.s32 	%r704, %r703, %r702;
	min.s32 	%r705, %r675, %r704;
	st.shared.u32 	[%r13+100], %r705;
	ld.shared.u32 	%r706, [%r30+6800];
	add.s32 	%r707, %r706, %r702;
	min.s32 	%r708, %r678, %r707;
	st.shared.u32 	[%r13+200], %r708;
	ld.shared.u32 	%r709, [%r9+7588];
	ld.shared.u32 	%r710, [%r30+6600];
	add.s32 	%r711, %r710, %r709;
	min.s32 	%r712, %r682, %r711;
	st.shared.u32 	[%r13+7500], %r712;
	ld.shared.u32 	%r713, [%r9+7588];
	ld.shared.u32 	%r714, [%r30+6700];
	add.s32 	%r715, %r714, %r713;
	min.s32 	%r716, %r686, %r715;
	ld.shared.u32 	%r717, [%r30+6800];
	add.s32 	%r718, %r717, %r713;
	min.s32 	%r719, %r689, %r718;
	ld.shared.u32 	%r720, [%r9+15088];
	add.s32 	%r721, %r710, %r720;
	min.s32 	%r722, %r692, %r721;
	st.shared.u32 	[%r13+15000], %r722;
	ld.shared.u32 	%r723, [%r9+15088];
	add.s32 	%r724, %r714, %r723;
	min.s32 	%r725, %r695, %r724;
	add.s32 	%r726, %r717, %r723;
	min.s32 	%r727, %r697, %r726;
	ld.shared.u32 	%r728, [%r9+92];
	ld.shared.u32 	%r729, [%r30+6900];
	add.s32 	%r730, %r729, %r728;
	min.s32 	%r731, %r701, %r730;
	st.shared.u32 	[%r13], %r731;
	ld.shared.u32 	%r732, [%r9+92];
	ld.shared.u32 	%r733, [%r30+7000];
	add.s32 	%r734, %r733, %r732;
	min.s32 	%r735, %r705, %r734;
	st.shared.u32 	[%r13+100], %r735;
	ld.shared.u32 	%r736, [%r30+7100];
	add.s32 	%r737, %r736, %r732;
	min.s32 	%r738, %r708, %r737;
	st.shared.u32 	[%r13+200], %r738;
	ld.shared.u32 	%r739, [%r9+7592];
	ld.shared.u32 	%r740, [%r30+6900];
	add.s32 	%r741, %r740, %r739;
	min.s32 	%r742, %r712, %r741;
	st.shared.u32 	[%r13+7500], %r742;
	ld.shared.u32 	%r743, [%r9+7592];
	ld.shared.u32 	%r744, [%r30+7000];
	add.s32 	%r745, %r744, %r743;
	min.s32 	%r746, %r716, %r745;
	ld.shared.u32 	%r747, [%r30+7100];
	add.s32 	%r748, %r747, %r743;
	min.s32 	%r749, %r719, %r748;
	ld.shared.u32 	%r750, [%r9+15092];
	add.s32 	%r751, %r740, %r750;
	min.s32 	%r752, %r722, %r751;
	st.shared.u32 	[%r13+15000], %r752;
	ld.shared.u32 	%r753, [%r9+15092];
	add.s32 	%r754, %r744, %r753;
	min.s32 	%r755, %r725, %r754;
	add.s32 	%r756, %r747, %r753;
	min.s32 	%r757, %r727, %r756;
	ld.shared.u32 	%r758, [%r9+96];
	ld.shared.u32 	%r759, [%r30+7200];
	add.s32 	%r760, %r759, %r758;
	min.s32 	%r761, %r731, %r760;
	st.shared.u32 	[%r13], %r761;
	ld.shared.u32 	%r762, [%r9+96];
	ld.shared.u32 	%r763, [%r30+7300];
	add.s32 	%r764, %r763, %r762;
	min.s32 	%r765, %r735, %r764;
	st.shared.u32 	[%r13+100], %r765;
	ld.shared.u32 	%r766, [%r30+7400];
	add.s32 	%r767, %r766, %r762;
	min.s32 	%r768, %r738, %r767;
	st.shared.u32 	[%r13+200], %r768;
	ld.shared.u32 	%r769, [%r9+7596];
	ld.shared.u32 	%r770, [%r30+7200];
	add.s32 	%r771, %r770, %r769;
	min.s32 	%r772, %r742, %r771;
	st.shared.u32 	[%r13+7500], %r772;
	ld.shared.u32 	%r773, [%r9+7596];
	ld.shared.u32 	%r774, [%r30+7300];
	add.s32 	%r775, %r774, %r773;
	min.s32 	%r776, %r746, %r775;
	st.shared.u32 	[%r13+7600], %r776;
	ld.shared.u32 	%r777, [%r30+7400];
	add.s32 	%r778, %r777, %r773;
	min.s32 	%r779, %r749, %r778;
	st.shared.u32 	[%r13+7700], %r779;
	ld.shared.u32 	%r780, [%r9+15096];
	add.s32 	%r781, %r770, %r780;
	min.s32 	%r782, %r752, %r781;
	st.shared.u32 	[%r13+15000], %r782;
	ld.shared.u32 	%r783, [%r9+15096];
	add.s32 	%r784, %r774, %r783;
	min.s32 	%r785, %r755, %r784;
	st.shared.u32 	[%r13+15100], %r785;
	add.s32 	%r786, %r777, %r783;
	min.s32 	%r787, %r757, %r786;
	ld.shared.u32 	%r788, [%r9+100];
	ld.shared.u32 	%r789, [%r30+7500];
	add.s32 	%r790, %r789, %r788;
	min.s32 	%r791, %r761, %r790;
	st.shared.u32 	[%r13], %r791;
	ld.shared.u32 	%r792, [%r9+100];
	ld.shared.u32 	%r793, [%r30+7600];
	add.s32 	%r794, %r793, %r792;
	min.s32 	%r795, %r765, %r794;
	st.shared.u32 	[%r13+100], %r795;
	ld.shared.u32 	%r796, [%r9+100];
	ld.shared.u32 	%r797, [%r30+7700];
	add.s32 	%r798, %r797, %r796;
	min.s32 	%r799, %r768, %r798;
	st.shared.u32 	[%r13+200], %r799;
	ld.shared.u32 	%r800, [%r9+7600];
	ld.shared.u32 	%r801, [%r30+7500];
	add.s32 	%r802, %r801, %r800;
	min.s32 	%r803, %r772, %r802;
	st.shared.u32 	[%r13+7500], %r803;
	ld.shared.u32 	%r804, [%r9+7600];
	ld.shared.u32 	%r805, [%r30+7600];
	add.s32 	%r806, %r805, %r804;
	min.s32 	%r807, %r776, %r806;
	st.shared.u32 	[%r13+7600], %r807;
	ld.shared.u32 	%r808, [%r9+7600];
	ld.shared.u32 	%r809, [%r30+7700];
	add.s32 	%r810, %r809, %r808;
	min.s32 	%r811, %r779, %r810;
	st.shared.u32 	[%r13+7700], %r811;
	ld.shared.u32 	%r812, [%r9+15100];
	ld.shared.u32 	%r813, [%r30+7500];
	add.s32 	%r814, %r813, %r812;
	min.s32 	%r815, %r782, %r814;
	st.shared.u32 	[%r13+15000], %r815;
	ld.shared.u32 	%r816, [%r9+15100];
	ld.shared.u32 	%r817, [%r30+7600];
	add.s32 	%r818, %r817, %r816;
	min.s32 	%r819, %r785, %r818;
	st.shared.u32 	[%r13+15100], %r819;
	ld.shared.u32 	%r820, [%r9+15100];
	ld.shared.u32 	%r821, [%r30+7700];
	add.s32 	%r822, %r821, %r820;
	min.s32 	%r823, %r787, %r822;
	ld.shared.u32 	%r824, [%r9+104];
	ld.shared.u32 	%r825, [%r30+7800];
	add.s32 	%r826, %r825, %r824;
	min.s32 	%r827, %r791, %r826;
	st.shared.u32 	[%r13], %r827;
	ld.shared.u32 	%r828, [%r9+104];
	ld.shared.u32 	%r829, [%r30+7900];
	add.s32 	%r830, %r829, %r828;
	min.s32 	%r831, %r795, %r830;
	st.shared.u32 	[%r13+100], %r831;
	ld.shared.u32 	%r832, [%r9+104];
	ld.shared.u32 	%r833, [%r30+8000];
	add.s32 	%r834, %r833, %r832;
	min.s32 	%r835, %r799, %r834;
	st.shared.u32 	[%r13+200], %r835;
	ld.shared.u32 	%r836, [%r9+7604];
	ld.shared.u32 	%r837, [%r30+7800];
	add.s32 	%r838, %r837, %r836;
	min.s32 	%r839, %r803, %r838;
	st.shared.u32 	[%r13+7500], %r839;
	ld.shared.u32 	%r840, [%r9+7604];
	ld.shared.u32 	%r841, [%r30+7900];
	add.s32 	%r842, %r841, %r840;
	min.s32 	%r843, %r807, %r842;
	st.shared.u32 	[%r13+7600], %r843;
	ld.shared.u32 	%r844, [%r9+7604];
	ld.shared.u32 	%r845, [%r30+8000];
	add.s32 	%r846, %r845, %r844;
	min.s32 	%r847, %r811, %r846;
	st.shared.u32 	[%r13+7700], %r847;
	ld.shared.u32 	%r848, [%r9+15104];
	ld.shared.u32 	%r849, [%r30+7800];
	add.s32 	%r850, %r849, %r848;
	min.s32 	%r851, %r815, %r850;
	st.shared.u32 	[%r13+15000], %r851;
	ld.shared.u32 	%r852, [%r9+15104];
	ld.shared.u32 	%r853, [%r30+7900];
	add.s32 	%r854, %r853, %r852;
	min.s32 	%r855, %r819, %r854;
	st.shared.u32 	[%r13+15100], %r855;
	ld.shared.u32 	%r856, [%r9+15104];
	ld.shared.u32 	%r857, [%r30+8000];
	add.s32 	%r858, %r857, %r856;
	min.s32 	%r859, %r823, %r858;
	ld.shared.u32 	%r860, [%r9+108];
	ld.shared.u32 	%r861, [%r30+8100];
	add.s32 	%r862, %r861, %r860;
	min.s32 	%r863, %r827, %r862;
	st.shared.u32 	[%r13], %r863;
	ld.shared.u32 	%r864, [%r9+108];
	ld.shared.u32 	%r865, [%r30+8200];
	add.s32 	%r866, %r865, %r864;
	min.s32 	%r867, %r831, %r866;
	st.shared.u32 	[%r13+100], %r867;
	ld.shared.u32 	%r868, [%r9+108];
	ld.shared.u32 	%r869, [%r30+8300];
	add.s32 	%r870, %r869, %r868;
	min.s32 	%r871, %r835, %r870;
	st.shared.u32 	[%r13+200], %r871;
	ld.shared.u32 	%r872, [%r9+7608];
	ld.shared.u32 	%r873, [%r30+8100];
	add.s32 	%r874, %r873, %r872;
	min.s32 	%r875, %r839, %r874;
	st.shared.u32 	[%r13+7500], %r875;
	ld.shared.u32 	%r876, [%r9+7608];
	ld.shared.u32 	%r877, [%r30+8200];
	add.s32 	%r878, %r877, %r876;
	min.s32 	%r879, %r843, %r878;
	st.shared.u32 	[%r13+7600], %r879;
	ld.shared.u32 	%r880, [%r9+7608];
	ld.shared.u32 	%r881, [%r30+8300];
	add.s32 	%r882, %r881, %r880;
	min.s32 	%r883, %r847, %r882;
	st.shared.u32 	[%r13+7700], %r883;
	ld.shared.u32 	%r884, [%r9+15108];
	ld.shared.u32 	%r885, [%r30+8100];
	add.s32 	%r886, %r885, %r884;
	min.s32 	%r887, %r851, %r886;
	st.shared.u32 	[%r13+15000], %r887;
	ld.shared.u32 	%r888, [%r9+15108];
	ld.shared.u32 	%r889, [%r30+8200];
	add.s32 	%r890, %r889, %r888;
	min.s32 	%r891, %r855, %r890;
	st.shared.u32 	[%r13+15100], %r891;
	ld.shared.u32 	%r892, [%r9+15108];
	ld.shared.u32 	%r893, [%r30+8300];
	add.s32 	%r894, %r893, %r892;
	min.s32 	%r895, %r859, %r894;
	ld.shared.u32 	%r896, [%r9+112];
	ld.shared.u32 	%r897, [%r30+8400];
	add.s32 	%r898, %r897, %r896;
	min.s32 	%r899, %r863, %r898;
	st.shared.u32 	[%r13], %r899;
	ld.shared.u32 	%r900, [%r9+112];
	ld.shared.u32 	%r901, [%r30+8500];
	add.s32 	%r902, %r901, %r900;
	min.s32 	%r903, %r867, %r902;
	st.shared.u32 	[%r13+100], %r903;
	ld.shared.u32 	%r904, [%r9+112];
	ld.shared.u32 	%r905, [%r30+8600];
	add.s32 	%r906, %r905, %r904;
	min.s32 	%r907, %r871, %r906;
	st.shared.u32 	[%r13+200], %r907;
	ld.shared.u32 	%r908, [%r9+7612];
	ld.shared.u32 	%r909, [%r30+8400];
	add.s32 	%r910, %r909, %r908;
	min.s32 	%r911, %r875, %r910;
	st.shared.u32 	[%r13+7500], %r911;
	ld.shared.u32 	%r912, [%r9+7612];
	ld.shared.u32 	%r913, [%r30+8500];
	add.s32 	%r914, %r913, %r912;
	min.s32 	%r915, %r879, %r914;
	st.shared.u32 	[%r13+7600], %r915;
	ld.shared.u32 	%r916, [%r9+7612];
	ld.shared.u32 	%r917, [%r30+8600];
	add.s32 	%r918, %r917, %r916;
	min.s32 	%r919, %r883, %r918;
	st.shared.u32 	[%r13+7700], %r919;
	ld.shared.u32 	%r920, [%r9+15112];
	ld.shared.u32 	%r921, [%r30+8400];
	add.s32 	%r922, %r921, %r920;
	min.s32 	%r923, %r887, %r922;
	st.shared.u32 	[%r13+15000], %r923;
	ld.shared.u32 	%r924, [%r9+15112];
	ld.shared.u32 	%r925, [%r30+8500];
	add.s32 	%r926, %r925, %r924;
	min.s32 	%r927, %r891, %r926;
	st.shared.u32 	[%r13+15100], %r927;
	ld.shared.u32 	%r928, [%r9+15112];
	ld.shared.u32 	%r929, [%r30+8600];
	add.s32 	%r930, %r929, %r928;
	min.s32 	%r931, %r895, %r930;
	ld.shared.u32 	%r932, [%r9+116];
	ld.shared.u32 	%r933, [%r30+8700];
	add.s32 	%r934, %r933, %r932;
	min.s32 	%r935, %r899, %r934;
	st.shared.u32 	[%r13], %r935;
	ld.shared.u32 	%r936, [%r9+116];
	ld.shared.u32 	%r937, [%r30+8800];
	add.s32 	%r938, %r937, %r936;
	min.s32 	%r939, %r903, %r938;
	st.shared.u32 	[%r13+100], %r939;
	ld.shared.u32 	%r940, [%r9+116];
	ld.shared.u32 	%r941, [%r30+8900];
	add.s32 	%r942, %r941, %r940;
	min.s32 	%r943, %r907, %r942;
	st.shared.u32 	[%r13+200], %r943;
	ld.shared.u32 	%r944, [%r9+7616];
	ld.shared.u32 	%r945, [%r30+8700];
	add.s32 	%r946, %r945, %r944;
	min.s32 	%r947, %r911, %r946;
	st.shared.u32 	[%r13+7500], %r947;
	ld.shared.u32 	%r948, [%r9+7616];
	ld.shared.u32 	%r949, [%r30+8800];
	add.s32 	%r950, %r949, %r948;
	min.s32 	%r951, %r915, %r950;
	st.shared.u32 	[%r13+7600], %r951;
	ld.shared.u32 	%r952, [%r9+7616];
	ld.shared.u32 	%r953, [%r30+8900];
	add.s32 	%r954, %r953, %r952;
	min.s32 	%r955, %r919, %r954;
	st.shared.u32 	[%r13+7700], %r955;
	ld.shared.u32 	%r956, [%r9+15116];
	ld.shared.u32 	%r957, [%r30+8700];
	add.s32 	%r958, %r957, %r956;
	min.s32 	%r959, %r923, %r958;
	st.shared.u32 	[%r13+15000], %r959;
	ld.shared.u32 	%r960, [%r9+15116];
	ld.shared.u32 	%r961, [%r30+8800];
	add.s32 	%r962, %r961, %r960;
	min.s32 	%r963, %r927, %r962;
	st.shared.u32 	[%r13+15100], %r963;
	ld.shared.u32 	%r964, [%r9+15116];
	ld.shared.u32 	%r965, [%r30+8900];
	add.s32 	%r966, %r965, %r964;
	min.s32 	%r967, %r931, %r966;
	ld.shared.u32 	%r968, [%r9+120];
	ld.shared.u32 	%r969, [%r30+9000];
	add.s32 	%r970, %r969, %r968;
	min.s32 	%r971, %r935, %r970;
	st.shared.u32 	[%r13], %r971;
	ld.shared.u32 	%r972, [%r9+120];
	ld.shared.u32 	%r973, [%r30+9100];
	add.s32 	%r974, %r973, %r972;
	min.s32 	%r975, %r939, %r974;
	st.shared.u32 	[%r13+100], %r975;
	ld.shared.u32 	%r976, [%r9+120];
	ld.shared.u32 	%r977, [%r30+9200];
	add.s32 	%r978, %r977, %r976;
	min.s32 	%r979, %r943, %r978;
	st.shared.u32 	[%r13+200], %r979;
	ld.shared.u32 	%r980, [%r9+7620];
	ld.shared.u32 	%r981, [%r30+9000];
	add.s32 	%r982, %r981, %r980;
	min.s32 	%r983, %r947, %r982;
	st.shared.u32 	[%r13+7500], %r983;
	ld.shared.u32 	%r984, [%r9+7620];
	ld.shared.u32 	%r985, [%r30+9100];
	add.s32 	%r986, %r985, %r984;
	min.s32 	%r987, %r951, %r986;
	st.shared.u32 	[%r13+7600], %r987;
	ld.shared.u32 	%r988, [%r9+7620];
	ld.shared.u32 	%r989, [%r30+9200];
	add.s32 	%r990, %r989, %r988;
	min.s32 	%r991, %r955, %r990;
	st.shared.u32 	[%r13+7700], %r991;
	ld.shared.u32 	%r992, [%r9+15120];
	ld.shared.u32 	%r993, [%r30+9000];
	add.s32 	%r994, %r993, %r992;
	min.s32 	%r995, %r959, %r994;
	st.shared.u32 	[%r13+15000], %r995;
	ld.shared.u32 	%r996, [%r9+15120];
	ld.shared.u32 	%r997, [%r30+9100];
	add.s32 	%r998, %r997, %r996;
	min.s32 	%r999, %r963, %r998;
	st.shared.u32 	[%r13+15100], %r999;
	ld.shared.u32 	%r1000, [%r9+15120];
	ld.shared.u32 	%r1001, [%r30+9200];
	add.s32 	%r1002, %r1001, %r1000;
	min.s32 	%r1003, %r967, %r1002;
	ld.shared.u32 	%r1004, [%r9+124];
	ld.shared.u32 	%r1005, [%r30+9300];
	add.s32 	%r1006, %r1005, %r1004;
	min.s32 	%r1007, %r971, %r1006;
	st.shared.u32 	[%r13], %r1007;
	ld.shared.u32 	%r1008, [%r9+124];
	ld.shared.u32 	%r1009, [%r30+9400];
	add.s32 	%r1010, %r1009, %r1008;
	min.s32 	%r1011, %r975, %r1010;
	st.shared.u32 	[%r13+100], %r1011;
	ld.shared.u32 	%r1012, [%r9+124];
	ld.shared.u32 	%r1013, [%r30+9500];
	add.s32 	%r1014, %r1013, %r1012;
	min.s32 	%r1015, %r979, %r1014;
	st.shared.u32 	[%r13+200], %r1015;
	ld.shared.u32 	%r1016, [%r9+7624];
	ld.shared.u32 	%r1017, [%r30+9300];
	add.s32 	%r1018, %r1017, %r1016;
	min.s32 	%r1019, %r983, %r1018;
	st.shared.u32 	[%r13+7500], %r1019;
	ld.shared.u32 	%r1020, [%r9+7624];
	ld.shared.u32 	%r1021, [%r30+9400];
	add.s32 	%r1022, %r1021, %r1020;
	min.s32 	%r1023, %r987, %r1022;
	st.shared.u32 	[%r13+7600], %r1023;
	ld.shared.u32 	%r1024, [%r9+7624];
	ld.shared.u32 	%r1025, [%r30+9500];
	add.s32 	%r1026, %r1025, %r1024;
	min.s32 	%r1027, %r991, %r1026;
	st.shared.u32 	[%r13+7700], %r1027;
	ld.shared.u32 	%r1028, [%r9+15124];
	ld.shared.u32 	%r1029, [%r30+9300];
	add.s32 	%r1030, %r1029, %r1028;
	min.s32 	%r1031, %r995, %r1030;
	st.shared.u32 	[%r13+15000], %r1031;
	ld.shared.u32 	%r1032, [%r9+15124];
	ld.shared.u32 	%r1033, [%r30+9400];
	add.s32 	%r1034, %r1033, %r1032;
	min.s32 	%r1035, %r999, %r1034;
	st.shared.u32 	[%r13+15100], %r1035;
	ld.shared.u32 	%r1036, [%r9+15124];
	ld.shared.u32 	%r1037, [%r30+9500];
	add.s32 	%r1038, %r1037, %r1036;
	min.s32 	%r1039, %r1003, %r1038;
	ld.shared.u32 	%r1040, [%r9+128];
	ld.shared.u32 	%r1041, [%r30+9600];
	add.s32 	%r1042, %r1041, %r1040;
	min.s32 	%r1043, %r1007, %r1042;
	st.shared.u32 	[%r13], %r1043;
	ld.shared.u32 	%r1044, [%r9+128];
	ld.shared.u32 	%r1045, [%r30+9700];
	add.s32 	%r1046, %r1045, %r1044;
	min.s32 	%r1047, %r1011, %r1046;
	st.shared.u32 	[%r13+100], %r1047;
	ld.shared.u32 	%r1048, [%r9+128];
	ld.shared.u32 	%r1049, [%r30+9800];
	add.s32 	%r1050, %r1049, %r1048;
	min.s32 	%r1051, %r1015, %r1050;
	st.shared.u32 	[%r13+200], %r1051;
	ld.shared.u32 	%r1052, [%r9+7628];
	ld.shared.u32 	%r1053, [%r30+9600];
	add.s32 	%r1054, %r1053, %r1052;
	min.s32 	%r1055, %r1019, %r1054;
	st.shared.u32 	[%r13+7500], %r1055;
	ld.shared.u32 	%r1056, [%r9+7628];
	ld.shared.u32 	%r1057, [%r30+9700];
	add.s32 	%r1058, %r1057, %r1056;
	min.s32 	%r1059, %r1023, %r1058;
	st.shared.u32 	[%r13+7600], %r1059;
	ld.shared.u32 	%r1060, [%r9+7628];
	ld.shared.u32 	%r1061, [%r30+9800];
	add.s32 	%r1062, %r1061, %r1060;
	min.s32 	%r1063, %r1027, %r1062;
	st.shared.u32 	[%r13+7700], %r1063;
	ld.shared.u32 	%r1064, [%r9+15128];
	ld.shared.u32 	%r1065, [%r30+9600];
	add.s32 	%r1066, %r1065, %r1064;
	min.s32 	%r1067, %r1031, %r1066;
	st.shared.u32 	[%r13+15000], %r1067;
	ld.shared.u32 	%r1068, [%r9+15128];
	ld.shared.u32 	%r1069, [%r30+9700];
	add.s32 	%r1070, %r1069, %r1068;
	min.s32 	%r1071, %r1035, %r1070;
	st.shared.u32 	[%r13+15100], %r1071;
	ld.shared.u32 	%r1072, [%r9+15128];
	ld.shared.u32 	%r1073, [%r30+9800];
	add.s32 	%r1074, %r1073, %r1072;
	min.s32 	%r1075, %r1039, %r1074;
	ld.shared.u32 	%r1076, [%r9+132];
	ld.shared.u32 	%r1077, [%r30+9900];
	add.s32 	%r1078, %r1077, %r1076;
	min.s32 	%r1079, %r1043, %r1078;
	st.shared.u32 	[%r13], %r1079;
	ld.shared.u32 	%r1080, [%r9+132];
	ld.shared.u32 	%r1081, [%r30+10000];
	add.s32 	%r1082, %r1081, %r1080;
	min.s32 	%r1083, %r1047, %r1082;
	st.shared.u32 	[%r13+100], %r1083;
	ld.shared.u32 	%r1084, [%r9+132];
	ld.shared.u32 	%r1085, [%r30+10100];
	add.s32 	%r1086, %r1085, %r1084;
	min.s32 	%r1087, %r1051, %r1086;
	st.shared.u32 	[%r13+200], %r1087;
	ld.shared.u32 	%r1088, [%r9+7632];
	ld.shared.u32 	%r1089, [%r30+9900];
	add.s32 	%r1090, %r1089, %r1088;
	min.s32 	%r1091, %r1055, %r1090;
	st.shared.u32 	[%r13+7500], %r1091;
	ld.shared.u32 	%r1092, [%r9+7632];
	ld.shared.u32 	%r1093, [%r30+10000];
	add.s32 	%r1094, %r1093, %r1092;
	min.s32 	%r1095, %r1059, %r1094;
	st.shared.u32 	[%r13+7600], %r1095;
	ld.shared.u32 	%r1096, [%r9+7632];
	ld.shared.u32 	%r1097, [%r30+10100];
	add.s32 	%r1098, %r1097, %r1096;
	min.s32 	%r1099, %r1063, %r1098;
	st.shared.u32 	[%r13+7700], %r1099;
	ld.shared.u32 	%r1100, [%r9+15132];
	ld.shared.u32 	%r1101, [%r30+9900];
	add.s32 	%r1102, %r1101, %r1100;
	min.s32 	%r1103, %r1067, %r1102;
	st.shared.u32 	[%r13+15000], %r1103;
	ld.shared.u32 	%r1104, [%r9+15132];
	ld.shared.u32 	%r1105, [%r30+10000];
	add.s32 	%r1106, %r1105, %r1104;
	min.s32 	%r1107, %r1071, %r1106;
	st.shared.u32 	[%r13+15100], %r1107;
	ld.shared.u32 	%r1108, [%r9+15132];
	ld.shared.u32 	%r1109, [%r30+10100];
	add.s32 	%r1110, %r1109, %r1108;
	min.s32 	%r1111, %r1075, %r1110;
	ld.shared.u32 	%r1112, [%r9+136];
	ld.shared.u32 	%r1113, [%r30+10200];
	add.s32 	%r1114, %r1113, %r1112;
	min.s32 	%r1115, %r1079, %r1114;
	st.shared.u32 	[%r13], %r1115;
	ld.shared.u32 	%r1116, [%r9+136];
	ld.shared.u32 	%r1117, [%r30+10300];
	add.s32 	%r1118, %r1117, %r1116;
	min.s32 	%r1119, %r1083, %r1118;
	st.shared.u32 	[%r13+100], %r1119;
	ld.shared.u32 	%r1120, [%r9+136];
	ld.shared.u32 	%r1121, [%r30+10400];
	add.s32 	%r1122, %r1121, %r1120;
	min.s32 	%r1123, %r1087, %r1122;
	st.shared.u32 	[%r13+200], %r1123;
	ld.shared.u32 	%r1124, [%r9+7636];
	ld.shared.u32 	%r1125, [%r30+10200];
	add.s32 	%r1126, %r1125, %r1124;
	min.s32 	%r1127, %r1091, %r1126;
	st.shared.u32 	[%r13+7500], %r1127;
	ld.shared.u32 	%r1128, [%r9+7636];
	ld.shared.u32 	%r1129, [%r30+10300];
	add.s32 	%r1130, %r1129, %r1128;
	min.s32 	%r1131, %r1095, %r1130;
	st.shared.u32 	[%r13+7600], %r1131;
	ld.shared.u32 	%r1132, [%r9+7636];
	ld.shared.u32 	%r1133, [%r30+10400];
	add.s32 	%r1134, %r1133, %r1132;
	min.s32 	%r1135, %r1099, %r1134;
	st.shared.u32 	[%r13+7700], %r1135;
	ld.shared.u32 	%r1136, [%r9+15136];
	ld.shared.u32 	%r1137, [%r30+10200];
	add.s32 	%r1138, %r1137, %r1136;
	min.s32 	%r1139, %r1103, %r1138;
	st.shared.u32 	[%r13+15000], %r1139;
	ld.shared.u32 	%r1140, [%r9+15136];
	ld.shared.u32 	%r1141, [%r30+10300];
	add.s32 	%r1142, %r1141, %r1140;
	min.s32 	%r1143, %r1107, %r1142;
	st.shared.u32 	[%r13+15100], %r1143;
	ld.shared.u32 	%r1144, [%r9+15136];
	ld.shared.u32 	%r1145, [%r30+10400];
	add.s32 	%r1146, %r1145, %r1144;
	min.s32 	%r1147, %r1111, %r1146;
	ld.shared.u32 	%r1148, [%r9+140];
	ld.shared.u32 	%r1149, [%r30+10500];
	add.s32 	%r1150, %r1149, %r1148;
	min.s32 	%r1151, %r1115, %r1150;
	st.shared.u32 	[%r13], %r1151;
	ld.shared.u32 	%r1152, [%r9+140];
	ld.shared.u32 	%r1153, [%r30+10600];
	add.s32 	%r1154, %r1153, %r1152;
	min.s32 	%r1155, %r1119, %r1154;
	st.shared.u32 	[%r13+100], %r1155;
	ld.shared.u32 	%r1156, [%r9+140];
	ld.shared.u32 	%r1157, [%r30+10700];
	add.s32 	%r1158, %r1157, %r1156;
	min.s32 	%r1159, %r1123, %r1158;
	st.shared.u32 	[%r13+200], %r1159;
	ld.shared.u32 	%r1160, [%r9+7640];
	ld.shared.u32 	%r1161, [%r30+10500];
	add.s32 	%r1162, %r1161, %r1160;
	min.s32 	%r1163, %r1127, %r1162;
	st.shared.u32 	[%r13+7500], %r1163;
	ld.shared.u32 	%r1164, [%r9+7640];
	ld.shared.u32 	%r1165, [%r30+10600];
	add.s32 	%r1166, %r1165, %r1164;
	min.s32 	%r1167, %r1131, %r1166;
	st.shared.u32 	[%r13+7600], %r1167;
	ld.shared.u32 	%r1168, [%r9+7640];
	ld.shared.u32 	%r1169, [%r30+10700];
	add.s32 	%r1170, %r1169, %r1168;
	min.s32 	%r1171, %r1135, %r1170;
	st.shared.u32 	[%r13+7700], %r1171;
	ld.shared.u32 	%r1172, [%r9+15140];
	ld.shared.u32 	%r1173, [%r30+10500];
	add.s32 	%r1174, %r1173, %r1172;
	min.s32 	%r1175, %r1139, %r1174;
	st.shared.u32 	[%r13+15000], %r1175;
	ld.shared.u32 	%r1176, [%r9+15140];
	ld.shared.u32 	%r1177, [%r30+10600];
	add.s32 	%r1178, %r1177, %r1176;
	min.s32 	%r1179, %r1143, %r1178;
	st.shared.u32 	[%r13+15100], %r1179;
	ld.shared.u32 	%r1180, [%r9+15140];
	ld.shared.u32 	%r1181, [%r30+10700];
	add.s32 	%r1182, %r1181, %r1180;
	min.s32 	%r1183, %r1147, %r1182;
	ld.shared.u32 	%r1184, [%r9+144];
	ld.shared.u32 	%r1185, [%r30+10800];
	add.s32 	%r1186, %r1185, %r1184;
	min.s32 	%r1187, %r1151, %r1186;
	st.shared.u32 	[%r13], %r1187;
	ld.shared.u32 	%r1188, [%r9+144];
	ld.shared.u32 	%r1189, [%r30+10900];
	add.s32 	%r1190, %r1189, %r1188;
	min.s32 	%r1191, %r1155, %r1190;
	st.shared.u32 	[%r13+100], %r1191;
	ld.shared.u32 	%r1192, [%r9+144];
	ld.shared.u32 	%r1193, [%r30+11000];
	add.s32 	%r1194, %r1193, %r1192;
	min.s32 	%r1195, %r1159, %r1194;
	st.shared.u32 	[%r13+200], %r1195;
	ld.shared.u32 	%r1196, [%r9+7644];
	ld.shared.u32 	%r1197, [%r30+10800];
	add.s32 	%r1198, %r1197, %r1196;
	min.s32 	%r1199, %r1163, %r1198;
	st.shared.u32 	[%r13+7500], %r1199;
	ld.shared.u32 	%r1200, [%r9+7644];
	ld.shared.u32 	%r1201, [%r30+10900];
	add.s32 	%r1202, %r1201, %r1200;
	min.s32 	%r1203, %r1167, %r1202;
	st.shared.u32 	[%r13+7600], %r1203;
	ld.shared.u32 	%r1204, [%r9+7644];
	ld.shared.u32 	%r1205, [%r30+11000];
	add.s32 	%r1206, %r1205, %r1204;
	min.s32 	%r1207, %r1171, %r1206;
	st.shared.u32 	[%r13+7700], %r1207;
	ld.shared.u32 	%r1208, [%r9+15144];
	ld.shared.u32 	%r1209, [%r30+10800];
	add.s32 	%r1210, %r1209, %r1208;
	min.s32 	%r1211, %r1175, %r1210;
	st.shared.u32 	[%r13+15000], %r1211;
	ld.shared.u32 	%r1212, [%r9+15144];
	ld.shared.u32 	%r1213, [%r30+10900];
	add.s32 	%r1214, %r1213, %r1212;
	min.s32 	%r1215, %r1179, %r1214;
	st.shared.u32 	[%r13+15100], %r1215;
	ld.shared.u32 	%r1216, [%r9+15144];
	ld.shared.u32 	%r1217, [%r30+11000];
	add.s32 	%r1218, %r1217, %r1216;
	min.s32 	%r1219, %r1183, %r1218;
	ld.shared.u32 	%r1220, [%r9+148];
	ld.shared.u32 	%r1221, [%r30+11100];
	add.s32 	%r1222, %r1221, %r1220;
	min.s32 	%r1223, %r1187, %r1222;
	st.shared.u32 	[%r13], %r1223;
	ld.shared.u32 	%r1224, [%r9+148];
	ld.shared.u32 	%r1225, [%r30+11200];
	add.s32 	%r1226, %r1225, %r1224;
	min.s32 	%r1227, %r1191, %r1226;
	st.shared.u32 	[%r13+100], %r1227;
	ld.shared.u32 	%r1228, [%r9+148];
	ld.shared.u32 	%r1229, [%r30+11300];
	add.s32 	%r1230, %r1229, %r1228;
	min.s32 	%r1231, %r1195, %r1230;
	st.shared.u32 	[%r13+200], %r1231;
	ld.shared.u32 	%r1232, [%r9+7648];
	ld.shared.u32 	%r1233, [%r30+11100];
	add.s32 	%r1234, %r1233, %r1232;
	min.s32 	%r1235, %r1199, %r1234;
	st.shared.u32 	[%r13+7500], %r1235;
	ld.shared.u32 	%r1236, [%r9+7648];
	ld.shared.u32 	%r1237, [%r30+11200];
	add.s32 	%r1238, %r1237, %r1236;
	min.s32 	%r1239, %r1203, %r1238;
	st.shared.u32 	[%r13+7600], %r1239;
	ld.shared.u32 	%r1240, [%r9+7648];
	ld.shared.u32 	%r1241, [%r30+11300];
	add.s32 	%r1242, %r1241, %r1240;
	min.s32 	%r1243, %r1207, %r1242;
	st.shared.u32 	[%r13+7700], %r1243;
	ld.shared.u32 	%r1244, [%r9+15148];
	ld.shared.u32 	%r1245, [%r30+11100];
	add.s32 	%r1246, %r1245, %r1244;
	min.s32 	%r1247, %r1211, %r1246;
	st.shared.u32 	[%r13+15000], %r1247;
	ld.shared.u32 	%r1248, [%r9+15148];
	ld.shared.u32 	%r1249, [%r30+11200];
	add.s32 	%r1250, %r1249, %r1248;
	min.s32 	%r1251, %r1215, %r1250;
	st.shared.u32 	[%r13+15100], %r1251;
	ld.shared.u32 	%r1252, [%r9+15148];
	ld.shared.u32 	%r1253, [%r30+11300];
	add.s32 	%r1254, %r1253, %r1252;
	min.s32 	%r1255, %r1219, %r1254;
	ld.shared.u32 	%r1256, [%r9+152];
	ld.shared.u32 	%r1257, [%r30+11400];
	add.s32 	%r1258, %r1257, %r1256;
	min.s32 	%r1259, %r1223, %r1258;
	st.shared.u32 	[%r13], %r1259;
	ld.shared.u32 	%r1260, [%r9+152];
	ld.shared.u32 	%r1261, [%r30+11500];
	add.s32 	%r1262, %r1261, %r1260;
	min.s32 	%r1263, %r1227, %r1262;
	st.shared.u32 	[%r13+100], %r1263;
	ld.shared.u32 	%r1264, [%r9+152];
	ld.shared.u32 	%r1265, [%r30+11600];
	add.s32 	%r1266, %r1265, %r1264;
	min.s32 	%r1267, %r1231, %r1266;
	st.shared.u32 	[%r13+200], %r1267;
	ld.shared.u32 	%r1268, [%r9+7652];
	ld.shared.u32 	%r1269, [%r30+11400];
	add.s32 	%r1270, %r1269, %r1268;
	min.s32 	%r1271, %r1235, %r1270;
	st.shared.u32 	[%r13+7500], %r1271;
	ld.shared.u32 	%r1272, [%r9+7652];
	ld.shared.u32 	%r1273, [%r30+11500];
	add.s32 	%r1274, %r1273, %r1272;
	min.s32 	%r1275, %r1239, %r1274;
	st.shared.u32 	[%r13+7600], %r1275;
	ld.shared.u32 	%r1276, [%r9+7652];
	ld.shared.u32 	%r1277, [%r30+11600];
	add.s32 	%r1278, %r1277, %r1276;
	min.s32 	%r1279, %r1243, %r1278;
	st.shared.u32 	[%r13+7700], %r1279;
	ld.shared.u32 	%r1280, [%r9+15152];
	ld.shared.u32 	%r1281, [%r30+11400];
	add.s32 	%r1282, %r1281, %r1280;
	min.s32 	%r1283, %r1247, %r1282;
	st.shared.u32 	[%r13+15000], %r1283;
	ld.shared.u32 	%r1284, [%r9+15152];
	ld.shared.u32 	%r1285, [%r30+11500];
	add.s32 	%r1286, %r1285, %r1284;
	min.s32 	%r1287, %r1251, %r1286;
	st.shared.u32 	[%r13+15100], %r1287;
	ld.shared.u32 	%r1288, [%r9+15152];
	ld.shared.u32 	%r1289, [%r30+11600];
	add.s32 	%r1290, %r1289, %r1288;
	min.s32 	%r1291, %r1255, %r1290;
	ld.shared.u32 	%r1292, [%r9+156];
	ld.shared.u32 	%r1293, [%r30+11700];
	add.s32 	%r1294, %r1293, %r1292;
	min.s32 	%r1295, %r1259, %r1294;
	st.shared.u32 	[%r13], %r1295;
	ld.shared.u32 	%r1296, [%r9+156];
	ld.shared.u32 	%r1297, [%r30+11800];
	add.s32 	%r1298, %r1297, %r1296;
	min.s32 	%r1299, %r1263, %r1298;
	st.shared.u32 	[%r13+100], %r1299;
	ld.shared.u32 	%r1300, [%r9+156];
	ld.shared.u32 	%r1301, [%r30+11900];
	add.s32 	%r1302, %r1301, %r1300;
	min.s32 	%r1303, %r1267, %r1302;
	st.shared.u32 	[%r13+200], %r1303;
	ld.shared.u32 	%r1304, [%r9+7656];
	ld.shared.u32 	%r1305, [%r30+11700];
	add.s32 	%r1306, %r1305, %r1304;
	min.s32 	%r1307, %r1271, %r1306;
	st.shared.u32 	[%r13+7500], %r1307;
	ld.shared.u32 	%r1308, [%r9+7656];
	ld.shared.u32 	%r1309, [%r30+11800];
	add.s32 	%r1310, %r1309, %r1308;
	min.s32 	%r1311, %r1275, %r1310;
	st.shared.u32 	[%r13+7600], %r1311;
	ld.shared.u32 	%r1312, [%r9+7656];
	ld.shared.u32 	%r1313, [%r30+11900];
	add.s32 	%r1314, %r1313, %r1312;
	min.s32 	%r1315, %r1279, %r1314;
	st.shared.u32 	[%r13+7700], %r1315;
	ld.shared.u32 	%r1316, [%r9+15156];
	ld.shared.u32 	%r1317, [%r30+11700];
	add.s32 	%r1318, %r1317, %r1316;
	min.s32 	%r1319, %r1283, %r1318;
	st.shared.u32 	[%r13+15000], %r1319;
	ld.shared.u32 	%r1320, [%r9+15156];
	ld.shared.u32 	%r1321, [%r30+11800];
	add.s32 	%r1322, %r1321, %r1320;
	min.s32 	%r1323, %r1287, %r1322;
	st.shared.u32 	[%r13+15100], %r1323;
	ld.shared.u32 	%r1324, [%r9+15156];
	ld.shared.u32 	%r1325, [%r30+11900];
	add.s32 	%r1326, %r1325, %r1324;
	min.s32 	%r1327, %r1291, %r1326;
	ld.shared.u32 	%r1328, [%r9+160];
	ld.shared.u32 	%r1329, [%r30+12000];
	add.s32 	%r1330, %r1329, %r1328;
	min.s32 	%r1331, %r1295, %r1330;
	st.shared.u32 	[%r13], %r1331;
	ld.shared.u32 	%r1332, [%r9+160];
	ld.shared.u32 	%r1333, [%r30+12100];
	add.s32 	%r1334, %r1333, %r1332;
	min.s32 	%r1335, %r1299, %r1334;
	st.shared.u32 	[%r13+100], %r1335;
	ld.shared.u32 	%r1336, [%r9+160];
	ld.shared.u32 	%r1337, [%r30+12200];
	add.s32 	%r1338, %r1337, %r1336;
	min.s32 	%r1339, %r1303, %r1338;
	st.shared.u32 	[%r13+200], %r1339;
	ld.shared.u32 	%r1340, [%r9+7660];
	ld.shared.u32 	%r1341, [%r30+12000];
	add.s32 	%r1342, %r1341, %r1340;
	min.s32 	%r1343, %r1307, %r1342;
	st.shared.u32 	[%r13+7500], %r1343;
	ld.shared.u32 	%r1344, [%r9+7660];
	ld.shared.u32 	%r1345, [%r30+12100];
	add.s32 	%r1346, %r1345, %r1344;
	min.s32 	%r1347, %r1311, %r1346;
	st.shared.u32 	[%r13+7600], %r1347;
	ld.shared.u32 	%r1348, [%r9+7660];
	ld.shared.u32 	%r1349, [%r30+12200];
	add.s32 	%r1350, %r1349, %r1348;
	min.s32 	%r1351, %r1315, %r1350;
	st.shared.u32 	[%r13+7700], %r1351;
	ld.shared.u32 	%r1352, [%r9+15160];
	ld.shared.u32 	%r1353, [%r30+12000];
	add.s32 	%r1354, %r1353, %r1352;
	min.s32 	%r1355, %r1319, %r1354;
	st.shared.u32 	[%r13+15000], %r1355;
	ld.shared.u32 	%r1356, [%r9+15160];
	ld.shared.u32 	%r1357, [%r30+12100];
	add.s32 	%r1358, %r1357, %r1356;
	min.s32 	%r1359, %r1323, %r1358;
	st.shared.u32 	[%r13+15100], %r1359;
	ld.shared.u32 	%r1360, [%r9+15160];
	ld.shared.u32 	%r1361, [%r30+12200];
	add.s32 	%r1362, %r1361, %r1360;
	min.s32 	%r1363, %r1327, %r1362;
	ld.shared.u32 	%r1364, [%r9+164];
	ld.shared.u32 	%r1365, [%r30+12300];
	add.s32 	%r1366, %r1365, %r1364;
	min.s32 	%r1367, %r1331, %r1366;
	st.shared.u32 	[%r13], %r1367;
	ld.shared.u32 	%r1368, [%r9+164];
	ld.shared.u32 	%r1369, [%r30+12400];
	add.s32 	%r1370, %r1369, %r1368;
	min.s32 	%r1371, %r1335, %r1370;
	st.shared.u32 	[%r13+100], %r1371;
	ld.shared.u32 	%r1372, [%r9+164];
	ld.shared.u32 	%r1373, [%r30+12500];
	add.s32 	%r1374, %r1373, %r1372;
	min.s32 	%r1375, %r1339, %r1374;
	st.shared.u32 	[%r13+200], %r1375;
	ld.shared.u32 	%r1376, [%r9+7664];
	ld.shared.u32 	%r1377, [%r30+12300];
	add.s32 	%r1378, %r1377, %r1376;
	min.s32 	%r1379, %r1343, %r1378;
	st.shared.u32 	[%r13+7500], %r1379;
	ld.shared.u32 	%r1380, [%r9+7664];
	ld.shared.u32 	%r1381, [%r30+12400];
	add.s32 	%r1382, %r1381, %r1380;
	min.s32 	%r1383, %r1347, %r1382;
	st.shared.u32 	[%r13+7600], %r1383;
	ld.shared.u32 	%r1384, [%r9+7664];
	ld.shared.u32 	%r1385, [%r30+12500];
	add.s32 	%r1386, %r1385, %r1384;
	min.s32 	%r1387, %r1351, %r1386;
	st.shared.u32 	[%r13+7700], %r1387;
	ld.shared.u32 	%r1388, [%r9+15164];
	ld.shared.u32 	%r1389, [%r30+12300];
	add.s32 	%r1390, %r1389, %r1388;
	min.s32 	%r1391, %r1355, %r1390;
	st.shared.u32 	[%r13+15000], %r1391;
	ld.shared.u32 	%r1392, [%r9+15164];
	ld.shared.u32 	%r1393, [%r30+12400];
	add.s32 	%r1394, %r1393, %r1392;
	min.s32 	%r1395, %r1359, %r1394;
	st.shared.u32 	[%r13+15100], %r1395;
	ld.shared.u32 	%r1396, [%r9+15164];
	ld.shared.u32 	%r1397, [%r30+12500];
	add.s32 	%r1398, %r1397, %r1396;
	min.s32 	%r1399, %r1363, %r1398;
	ld.shared.u32 	%r1400, [%r9+168];
	ld.shared.u32 	%r1401, [%r30+12600];
	add.s32 	%r1402, %r1401, %r1400;
	min.s32 	%r1403, %r1367, %r1402;
	st.shared.u32 	[%r13], %r1403;
	ld.shared.u32 	%r1404, [%r9+168];
	ld.shared.u32 	%r1405, [%r30+12700];
	add.s32 	%r1406, %r1405, %r1404;
	min.s32 	%r1407, %r1371, %r1406;
	st.shared.u32 	[%r13+100], %r1407;
	ld.shared.u32 	%r1408, [%r9+168];
	ld.shared.u32 	%r1409, [%r30+12800];
	add.s32 	%r1410, %r1409, %r1408;
	min.s32 	%r1411, %r1375, %r1410;
	st.shared.u32 	[%r13+200], %r1411;
	ld.shared.u32 	%r1412, [%r9+7668];
	ld.shared.u32 	%r1413, [%r30+12600];
	add.s32 	%r1414, %r1413, %r1412;
	min.s32 	%r1415, %r1379, %r1414;
	st.shared.u32 	[%r13+7500], %r1415;
	ld.shared.u32 	%r1416, [%r9+7668];
	ld.shared.u32 	%r1417, [%r30+12700];
	add.s32 	%r1418, %r1417, %r1416;
	min.s32 	%r1419, %r1383, %r1418;
	st.shared.u32 	[%r13+7600], %r1419;
	ld.shared.u32 	%r1420, [%r9+7668];
	ld.shared.u32 	%r1421, [%r30+12800];
	add.s32 	%r1422, %r1421, %r1420;
	min.s32 	%r1423, %r1387, %r1422;
	st.shared.u32 	[%r13+7700], %r1423;
	ld.shared.u32 	%r1424, [%r9+15168];
	ld.shared.u32 	%r1425, [%r30+12600];
	add.s32 	%r1426, %r1425, %r1424;
	min.s32 	%r1427, %r1391, %r1426;
	st.shared.u32 	[%r13+15000], %r1427;
	ld.shared.u32 	%r1428, [%r9+15168];
	ld.shared.u32 	%r1429, [%r30+12700];
	add.s32 	%r1430, %r1429, %r1428;
	min.s32 	%r1431, %r1395, %r1430;
	st.shared.u32 	[%r13+15100], %r1431;
	ld.shared.u32 	%r1432, [%r9+15168];
	ld.shared.u32 	%r1433, [%r30+12800];
	add.s32 	%r1434, %r1433, %r1432;
	min.s32 	%r1435, %r1399, %r1434;
	ld.shared.u32 	%r1436, [%r9+172];
	ld.shared.u32 	%r1437, [%r30+12900];
	add.s32 	%r1438, %r1437, %r1436;
	min.s32 	%r1439, %r1403, %r1438;
	st.shared.u32 	[%r13], %r1439;
	ld.shared.u32 	%r1440, [%r9+172];
	ld.shared.u32 	%r1441, [%r30+13000];
	add.s32 	%r1442, %r1441, %r1440;
	min.s32 	%r1443, %r1407, %r1442;
	st.shared.u32 	[%r13+100], %r1443;
	ld.shared.u32 	%r1444, [%r9+172];
	ld.shared.u32 	%r1445, [%r30+13100];
	add.s32 	%r1446, %r1445, %r1444;
	min.s32 	%r1447, %r1411, %r1446;
	st.shared.u32 	[%r13+200], %r1447;
	ld.shared.u32 	%r1448, [%r9+7672];
	ld.shared.u32 	%r1449, [%r30+12900];
	add.s32 	%r1450, %r1449, %r1448;
	min.s32 	%r1451, %r1415, %r1450;
	st.shared.u32 	[%r13+7500], %r1451;
	ld.shared.u32 	%r1452, [%r9+7672];
	ld.shared.u32 	%r1453, [%r30+13000];
	add.s32 	%r1454, %r1453, %r1452;
	min.s32 	%r1455, %r1419, %r1454;
	st.shared.u32 	[%r13+7600], %r1455;
	ld.shared.u32 	%r1456, [%r9+7672];
	ld.shared.u32 	%r1457, [%r30+13100];
	add.s32 	%r1458, %r1457, %r1456;
	min.s32 	%r1459, %r1423, %r1458;
	st.shared.u32 	[%r13+7700], %r1459;
	ld.shared.u32 	%r1460, [%r9+15172];
	ld.shared.u32 	%r1461, [%r30+12900];
	add.s32 	%r1462, %r1461, %r1460;
	min.s32 	%r1463, %r1427, %r1462;
	st.shared.u32 	[%r13+15000], %r1463;
	ld.shared.u32 	%r1464, [%r9+15172];
	ld.shared.u32 	%r1465, [%r30+13000];
	add.s32 	%r1466, %r1465, %r1464;
	min.s32 	%r1467, %r1431, %r1466;
	st.shared.u32 	[%r13+15100], %r1467;
	ld.shared.u32 	%r1468, [%r9+15172];
	ld.shared.u32 	%r1469, [%r30+13100];
	add.s32 	%r1470, %r1469, %r1468;
	min.s32 	%r1471, %r1435, %r1470;
	ld.shared.u32 	%r1472, [%r9+176];
	ld.shared.u32 	%r1473, [%r30+13200];
	add.s32 	%r1474, %r1473, %r1472;
	min.s32 	%r1475, %r1439, %r1474;
	st.shared.u32 	[%r13], %r1475;
	ld.shared.u32 	%r1476, [%r9+176];
	ld.shared.u32 	%r1477, [%r30+13300];
	add.s32 	%r1478, %r1477, %r1476;
	min.s32 	%r1479, %r1443, %r1478;
	st.shared.u32 	[%r13+100], %r1479;
	ld.shared.u32 	%r1480, [%r9+176];
	ld.shared.u32 	%r1481, [%r30+13400];
	add.s32 	%r1482, %r1481, %r1480;
	min.s32 	%r1483, %r1447, %r1482;
	st.shared.u32 	[%r13+200], %r1483;
	ld.shared.u32 	%r1484, [%r9+7676];
	ld.shared.u32 	%r1485, [%r30+13200];
	add.s32 	%r1486, %r1485, %r1484;
	min.s32 	%r1487, %r1451, %r1486;
	st.shared.u32 	[%r13+7500], %r1487;
	ld.shared.u32 	%r1488, [%r9+7676];
	ld.shared.u32 	%r1489, [%r30+13300];
	add.s32 	%r1490, %r1489, %r1488;
	min.s32 	%r1491, %r1455, %r1490;
	st.shared.u32 	[%r13+7600], %r1491;
	ld.shared.u32 	%r1492, [%r9+7676];
	ld.shared.u32 	%r1493, [%r30+13400];
	add.s32 	%r1494, %r1493, %r1492;
	min.s32 	%r1495, %r1459, %r1494;
	st.shared.u32 	[%r13+7700], %r1495;
	ld.shared.u32 	%r1496, [%r9+15176];
	ld.shared.u32 	%r1497, [%r30+13200];
	add.s32 	%r1498, %r1497, %r1496;
	min.s32 	%r1499, %r1463, %r1498;
	st.shared.u32 	[%r13+15000], %r1499;
	ld.shared.u32 	%r1500, [%r9+15176];
	ld.shared.u32 	%r1501, [%r30+13300];
	add.s32 	%r1502, %r1501, %r1500;
	min.s32 	%r1503, %r1467, %r1502;
	st.shared.u32 	[%r13+15100], %r1503;
	ld.shared.u32 	%r1504, [%r9+15176];
	ld.shared.u32 	%r1505, [%r30+13400];
	add.s32 	%r1506, %r1505, %r1504;
	min.s32 	%r1507, %r1471, %r1506;
	ld.shared.u32 	%r1508, [%r9+180];
	ld.shared.u32 	%r1509, [%r30+13500];
	add.s32 	%r1510, %r1509, %r1508;
	min.s32 	%r1511, %r1475, %r1510;
	st.shared.u32 	[%r13], %r1511;
	ld.shared.u32 	%r1512, [%r9+180];
	ld.shared.u32 	%r1513, [%r30+13600];
	add.s32 	%r1514, %r1513, %r1512;
	min.s32 	%r1515, %r1479, %r1514;
	st.shared.u32 	[%r13+100], %r1515;
	ld.shared.u32 	%r1516, [%r9+180];
	ld.shared.u32 	%r1517, [%r30+13700];
	add.s32 	%r1518, %r1517, %r1516;
	min.s32 	%r1519, %r1483, %r1518;
	st.shared.u32 	[%r13+200], %r1519;
	ld.shared.u32 	%r1520, [%r9+7680];
	ld.shared.u32 	%r1521, [%r30+13500];
	add.s32 	%r1522, %r1521, %r1520;
	min.s32 	%r1523, %r1487, %r1522;
	st.shared.u32 	[%r13+7500], %r1523;
	ld.shared.u32 	%r1524, [%r9+7680];
	ld.shared.u32 	%r1525, [%r30+13600];
	add.s32 	%r1526, %r1525, %r1524;
	min.s32 	%r1527, %r1491, %r1526;
	st.shared.u32 	[%r13+7600], %r1527;
	ld.shared.u32 	%r1528, [%r9+7680];
	ld.shared.u32 	%r1529, [%r30+13700];
	add.s32 	%r1530, %r1529, %r1528;
	min.s32 	%r1531, %r1495, %r1530;
	st.shared.u32 	[%r13+7700], %r1531;
	ld.shared.u32 	%r1532, [%r9+15180];
	ld.shared.u32 	%r1533, [%r30+13500];
	add.s32 	%r1534, %r1533, %r1532;
	min.s32 	%r1535, %r1499, %r1534;
	st.shared.u32 	[%r13+15000], %r1535;
	ld.shared.u32 	%r1536, [%r9+15180];
	ld.shared.u32 	%r1537, [%r30+13600];
	add.s32 	%r1538, %r1537, %r1536;
	min.s32 	%r1539, %r1503, %r1538;
	st.shared.u32 	[%r13+15100], %r1539;
	ld.shared.u32 	%r1540, [%r9+15180];
	ld.shared.u32 	%r1541, [%r30+13700];
	add.s32 	%r1542, %r1541, %r1540;
	min.s32 	%r1543, %r1507, %r1542;
	ld.shared.u32 	%r1544, [%r9+184];
	ld.shared.u32 	%r1545, [%r30+13800];
	add.s32 	%r1546, %r1545, %r1544;
	min.s32 	%r1547, %r1511, %r1546;
	st.shared.u32 	[%r13], %r1547;
	ld.shared.u32 	%r1548, [%r9+184];
	ld.shared.u32 	%r1549, [%r30+13900];
	add.s32 	%r1550, %r1549, %r1548;
	min.s32 	%r1551, %r1515, %r1550;
	st.shared.u32 	[%r13+100], %r1551;
	ld.shared.u32 	%r1552, [%r9+184];
	ld.shared.u32 	%r1553, [%r30+14000];
	add.s32 	%r1554, %r1553, %r1552;
	min.s32 	%r1555, %r1519, %r1554;
	st.shared.u32 	[%r13+200], %r1555;
	ld.shared.u32 	%r1556, [%r9+7684];
	ld.shared.u32 	%r1557, [%r30+13800];
	add.s32 	%r1558, %r1557, %r1556;
	min.s32 	%r1559, %r1523, %r1558;
	st.shared.u32 	[%r13+7500], %r1559;
	ld.shared.u32 	%r1560, [%r9+7684];
	ld.shared.u32 	%r1561, [%r30+13900];
	add.s32 	%r1562, %r1561, %r1560;
	min.s32 	%r1563, %r1527, %r1562;
	st.shared.u32 	[%r13+7600], %r1563;
	ld.shared.u32 	%r1564, [%r9+7684];
	ld.shared.u32 	%r1565, [%r30+14000];
	add.s32 	%r1566, %r1565, %r1564;
	min.s32 	%r1567, %r1531, %r1566;
	st.shared.u32 	[%r13+7700], %r1567;
	ld.shared.u32 	%r1568, [%r9+15184];
	ld.shared.u32 	%r1569, [%r30+13800];
	add.s32 	%r1570, %r1569, %r1568;
	min.s32 	%r1571, %r1535, %r1570;
	st.shared.u32 	[%r13+15000], %r1571;
	ld.shared.u32 	%r1572, [%r9+15184];
	ld.shared.u32 	%r1573, [%r30+13900];
	add.s32 	%r1574, %r1573, %r1572;
	min.s32 	%r1575, %r1539, %r1574;
	st.shared.u32 	[%r13+15100], %r1575;
	ld.shared.u32 	%r1576, [%r9+15184];
	ld.shared.u32 	%r1577, [%r30+14000];
	add.s32 	%r1578, %r1577, %r1576;
	min.s32 	%r1579, %r1543, %r1578;
	ld.shared.u32 	%r1580, [%r9+188];
	ld.shared.u32 	%r1581, [%r30+14100];
	add.s32 	%r1582, %r1581, %r1580;
	min.s32 	%r1583, %r1547, %r1582;
	st.shared.u32 	[%r13], %r1583;
	ld.shared.u32 	%r1584, [%r9+188];
	ld.shared.u32 	%r1585, [%r30+14200];
	add.s32 	%r1586, %r1585, %r1584;
	min.s32 	%r1587, %r1551, %r1586;
	st.shared.u32 	[%r13+100], %r1587;
	ld.shared.u32 	%r1588, [%r9+188];
	ld.shared.u32 	%r1589, [%r30+14300];
	add.s32 	%r1590, %r1589, %r1588;
	min.s32 	%r1591, %r1555, %r1590;
	st.shared.u32 	[%r13+200], %r1591;
	ld.shared.u32 	%r1592, [%r9+7688];
	ld.shared.u32 	%r1593, [%r30+14100];
	add.s32 	%r1594, %r1593, %r1592;
	min.s32 	%r1595, %r1559, %r1594;
	st.shared.u32 	[%r13+7500], %r1595;
	ld.shared.u32 	%r1596, [%r9+7688];
	ld.shared.u32 	%r1597, [%r30+14200];
	add.s32 	%r1598, %r1597, %r1596;
	min.s32 	%r1599, %r1563, %r1598;
	st.shared.u32 	[%r13+7600], %r1599;
	ld.shared.u32 	%r1600, [%r9+7688];
	ld.shared.u32 	%r1601, [%r30+14300];
	add.s32 	%r1602, %r1601, %r1600;
	min.s32 	%r1603, %r1567, %r1602;
	st.shared.u32 	[%r13+7700], %r1603;
	ld.shared.u32 	%r1604, [%r9+15188];
	ld.shared.u32 	%r1605, [%r30+14100];
	add.s32 	%r1606, %r1605, %r1604;
	min.s32 	%r1607, %r1571, %r1606;
	st.shared.u32 	[%r13+15000], %r1607;
	ld.shared.u32 	%r1608, [%r9+15188];
	ld.shared.u32 	%r1609, [%r30+14200];
	add.s32 	%r1610, %r1609, %r1608;
	min.s32 	%r1611, %r1575, %r1610;
	st.shared.u32 	[%r13+15100], %r1611;
	ld.shared.u32 	%r1612, [%r9+15188];
	ld.shared.u32 	%r1613, [%r30+14300];
	add.s32 	%r1614, %r1613, %r1612;
	min.s32 	%r1615, %r1579, %r1614;
	ld.shared.u32 	%r1616, [%r9+192];
	ld.shared.u32 	%r1617, [%r30+14400];
	add.s32 	%r1618, %r1617, %r1616;
	min.s32 	%r1619, %r1583, %r1618;
	st.shared.u32 	[%r13], %r1619;
	ld.shared.u32 	%r1620, [%r9+192];
	ld.shared.u32 	%r1621, [%r30+14500];
	add.s32 	%r1622, %r1621, %r1620;
	min.s32 	%r1623, %r1587, %r1622;
	st.shared.u32 	[%r13+100], %r1623;
	ld.shared.u32 	%r1624, [%r9+192];
	ld.shared.u32 	%r1625, [%r30+14600];
	add.s32 	%r1626, %r1625, %r1624;
	min.s32 	%r1627, %r1591, %r1626;
	st.shared.u32 	[%r13+200], %r1627;
	ld.shared.u32 	%r1628, [%r9+7692];
	ld.shared.u32 	%r1629, [%r30+14400];
	add.s32 	%r1630, %r1629, %r1628;
	min.s32 	%r1631, %r1595, %r1630;
	st.shared.u32 	[%r13+7500], %r1631;
	ld.shared.u32 	%r1632, [%r9+7692];
	ld.shared.u32 	%r1633, [%r30+14500];
	add.s32 	%r1634, %r1633, %r1632;
	min.s32 	%r1635, %r1599, %r1634;
	st.shared.u32 	[%r13+7600], %r1635;
	ld.shared.u32 	%r1636, [%r9+7692];
	ld.shared.u32 	%r1637, [%r30+14600];
	add.s32 	%r1638, %r1637, %r1636;
	min.s32 	%r1639, %r1603, %r1638;
	st.shared.u32 	[%r13+7700], %r1639;
	ld.shared.u32 	%r1640, [%r9+15192];
	ld.shared.u32 	%r1641, [%r30+14400];
	add.s32 	%r1642, %r1641, %r1640;
	min.s32 	%r1643, %r1607, %r1642;
	st.shared.u32 	[%r13+15000], %r1643;
	ld.shared.u32 	%r1644, [%r9+15192];
	ld.shared.u32 	%r1645, [%r30+14500];
	add.s32 	%r1646, %r1645, %r1644;
	min.s32 	%r1647, %r1611, %r1646;
	st.shared.u32 	[%r13+15100], %r1647;
	ld.shared.u32 	%r1648, [%r9+15192];
	ld.shared.u32 	%r1649, [%r30+14600];
	add.s32 	%r1650, %r1649, %r1648;
	min.s32 	%r1651, %r1615, %r1650;
	ld.shared.u32 	%r1652, [%r9+196];
	ld.shared.u32 	%r1653, [%r30+14700];
	add.s32 	%r1654, %r1653, %r1652;
	min.s32 	%r1655, %r1619, %r1654;
	st.shared.u32 	[%r13], %r1655;
	ld.shared.u32 	%r1656, [%r9+196];
	ld.shared.u32 	%r1657, [%r30+14800];
	add.s32 	%r1658, %r1657, %r1656;
	min.s32 	%r1659, %r1623, %r1658;
	st.shared.u32 	[%r13+100], %r1659;
	ld.shared.u32 	%r1660, [%r9+196];
	ld.shared.u32 	%r1661, [%r30+14900];
	add.s32 	%r1662, %r1661, %r1660;
	min.s32 	%r1663, %r1627, %r1662;
	st.shared.u32 	[%r13+200], %r1663;
	ld.shared.u32 	%r1664, [%r9+7696];
	ld.shared.u32 	%r1665, [%r30+14700];
	add.s32 	%r1666, %r1665, %r1664;
	min.s32 	%r1667, %r1631, %r1666;
	st.shared.u32 	[%r13+7500], %r1667;
	ld.shared.u32 	%r1668, [%r9+7696];
	ld.shared.u32 	%r1669, [%r30+14800];
	add.s32 	%r1670, %r1669, %r1668;
	min.s32 	%r1671, %r1635, %r1670;
	st.shared.u32 	[%r13+7600], %r1671;
	ld.shared.u32 	%r1672, [%r9+7696];
	ld.shared.u32 	%r1673, [%r30+14900];
	add.s32 	%r1674, %r1673, %r1672;
	min.s32 	%r1675, %r1639, %r1674;
	st.shared.u32 	[%r13+7700], %r1675;
	ld.shared.u32 	%r1676, [%r9+15196];
	ld.shared.u32 	%r1677, [%r30+14700];
	add.s32 	%r1678, %r1677, %r1676;
	min.s32 	%r1679, %r1643, %r1678;
	st.shared.u32 	[%r13+15000], %r1679;
	ld.shared.u32 	%r1680, [%r9+15196];
	ld.shared.u32 	%r1681, [%r30+14800];
	add.s32 	%r1682, %r1681, %r1680;
	min.s32 	%r1683, %r1647, %r1682;
	st.shared.u32 	[%r13+15100], %r1683;
	ld.shared.u32 	%r1684, [%r9+15196];
	ld.shared.u32 	%r1685, [%r30+14900];
	add.s32 	%r1686, %r1685, %r1684;
	min.s32 	%r1687, %r1651, %r1686;
	st.shared.u32 	[%r13+15200], %r1687;
	ld.shared.u32 	%r1688, [%r9+200];
	ld.shared.u32 	%r1689, [%r30+15000];
	add.s32 	%r1690, %r1689, %r1688;
	min.s32 	%r1691, %r1655, %r1690;
	st.shared.u32 	[%r13], %r1691;
	ld.shared.u32 	%r1692, [%r9+200];
	ld.shared.u32 	%r1693, [%r30+15100];
	add.s32 	%r1694, %r1693, %r1692;
	min.s32 	%r1695, %r1659, %r1694;
	st.shared.u32 	[%r13+100], %r1695;
	ld.shared.u32 	%r1696, [%r9+200];
	ld.shared.u32 	%r1697, [%r30+15200];
	add.s32 	%r1698, %r1697, %r1696;
	min.s32 	%r1699, %r1663, %r1698;
	st.shared.u32 	[%r13+200], %r1699;
	ld.shared.u32 	%r1700, [%r9+7700];
	ld.shared.u32 	%r1701, [%r30+15000];
	add.s32 	%r1702, %r1701, %r1700;
	min.s32 	%r1703, %r1667, %r1702;
	st.shared.u32 	[%r13+7500], %r1703;
	ld.shared.u32 	%r1704, [%r9+7700];
	ld.shared.u32 	%r1705, [%r30+15100];
	add.s32 	%r1706, %r1705, %r1704;
	min.s32 	%r1707, %r1671, %r1706;
	st.shared.u32 	[%r13+7600], %r1707;
	ld.shared.u32 	%r1708, [%r9+7700];
	ld.shared.u32 	%r1709, [%r30+15200];
	add.s32 	%r1710, %r1709, %r1708;
	min.s32 	%r1711, %r1675, %r1710;
	st.shared.u32 	[%r13+7700], %r1711;
	ld.shared.u32 	%r1712, [%r9+15200];
	ld.shared.u32 	%r1713, [%r30+15000];
	add.s32 	%r1714, %r1713, %r1712;
	min.s32 	%r1715, %r1679, %r1714;
	st.shared.u32 	[%r13+15000], %r1715;
	ld.shared.u32 	%r1716, [%r9+15200];
	ld.shared.u32 	%r1717, [%r30+15100];
	add.s32 	%r1718, %r1717, %r1716;
	min.s32 	%r1719, %r1683, %r1718;
	st.shared.u32 	[%r13+15100], %r1719;
	ld.shared.u32 	%r1720, [%r9+15200];
	ld.shared.u32 	%r1721, [%r30+15200];
	add.s32 	%r1722, %r1721, %r1720;
	min.s32 	%r1723, %r1687, %r1722;
	st.shared.u32 	[%r13+15200], %r1723;
	ld.shared.u32 	%r1724, [%r9+204];
	ld.shared.u32 	%r1725, [%r30+15300];
	add.s32 	%r1726, %r1725, %r1724;
	min.s32 	%r1727, %r1691, %r1726;
	st.shared.u32 	[%r13], %r1727;
	ld.shared.u32 	%r1728, [%r9+204];
	ld.shared.u32 	%r1729, [%r30+15400];
	add.s32 	%r1730, %r1729, %r1728;
	min.s32 	%r1731, %r1695, %r1730;
	st.shared.u32 	[%r13+100], %r1731;
	ld.shared.u32 	%r1732, [%r9+204];
	ld.shared.u32 	%r1733, [%r30+15500];
	add.s32 	%r1734, %r1733, %r1732;
	min.s32 	%r1735, %r1699, %r1734;
	st.shared.u32 	[%r13+200], %r1735;
	ld.shared.u32 	%r1736, [%r9+7704];
	ld.shared.u32 	%r1737, [%r30+15300];
	add.s32 	%r1738, %r1737, %r1736;
	min.s32 	%r1739, %r1703, %r1738;
	st.shared.u32 	[%r13+7500], %r1739;
	ld.shared.u32 	%r1740, [%r9+7704];
	ld.shared.u32 	%r1741, [%r30+15400];
	add.s32 	%r1742, %r1741, %r1740;
	min.s32 	%r1743, %r1707, %r1742;
	st.shared.u32 	[%r13+7600], %r1743;
	ld.shared.u32 	%r1744, [%r9+7704];
	ld.shared.u32 	%r1745, [%r30+15500];
	add.s32 	%r1746, %r1745, %r1744;
	min.s32 	%r1747, %r1711, %r1746;
	st.shared.u32 	[%r13+7700], %r1747;
	ld.shared.u32 	%r1748, [%r9+15204];
	ld.shared.u32 	%r1749, [%r30+15300];
	add.s32 	%r1750, %r1749, %r1748;
	min.s32 	%r1751, %r1715, %r1750;
	st.shared.u32 	[%r13+15000], %r1751;
	ld.shared.u32 	%r1752, [%r9+15204];
	ld.shared.u32 	%r1753, [%r30+15400];
	add.s32 	%r1754, %r1753, %r1752;
	min.s32 	%r1755, %r1719, %r1754;
	st.shared.u32 	[%r13+15100], %r1755;
	ld.shared.u32 	%r1756, [%r9+15204];
	ld.shared.u32 	%r1757, [%r30+15500];
	add.s32 	%r1758, %r1757, %r1756;
	min.s32 	%r1759, %r1723, %r1758;
	st.shared.u32 	[%r13+15200], %r1759;
	ld.shared.u32 	%r1760, [%r9+208];
	ld.shared.u32 	%r1761, [%r30+15600];
	add.s32 	%r1762, %r1761, %r1760;
	min.s32 	%r1763, %r1727, %r1762;
	st.shared.u32 	[%r13], %r1763;
	ld.shared.u32 	%r1764, [%r9+208];
	ld.shared.u32 	%r1765, [%r30+15700];
	add.s32 	%r1766, %r1765, %r1764;
	min.s32 	%r1767, %r1731, %r1766;
	st.shared.u32 	[%r13+100], %r1767;
	ld.shared.u32 	%r1768, [%r9+208];
	ld.shared.u32 	%r1769, [%r30+15800];
	add.s32 	%r1770, %r1769, %r1768;
	min.s32 	%r1771, %r1735, %r1770;
	st.shared.u32 	[%r13+200], %r1771;
	ld.shared.u32 	%r1772, [%r9+7708];
	ld.shared.u32 	%r1773, [%r30+15600];
	add.s32 	%r1774, %r1773, %r1772;
	min.s32 	%r1775, %r1739, %r1774;
	st.shared.u32 	[%r13+7500], %r1775;
	ld.shared.u32 	%r1776, [%r9+7708];
	ld.shared.u32 	%r1777, [%r30+15700];
	add.s32 	%r1778, %r1777, %r1776;
	min.s32 	%r1779, %r1743, %r1778;
	st.shared.u32 	[%r13+7600], %r1779;
	ld.shared.u32 	%r1780, [%r9+7708];
	ld.shared.u32 	%r1781, [%r30+15800];
	add.s32 	%r1782, %r1781, %r1780;
	min.s32 	%r1783, %r1747, %r1782;
	st.shared.u32 	[%r13+7700], %r1783;
	ld.shared.u32 	%r1784, [%r9+15208];
	ld.shared.u32 	%r1785, [%r30+15600];
	add.s32 	%r1786, %r1785, %r1784;
	min.s32 	%r1787, %r1751, %r1786;
	st.shared.u32 	[%r13+15000], %r1787;
	ld.shared.u32 	%r1788, [%r9+15208];
	ld.shared.u32 	%r1789, [%r30+15700];
	add.s32 	%r1790, %r1789, %r1788;
	min.s32 	%r1791, %r1755, %r1790;
	st.shared.u32 	[%r13+15100], %r1791;
	ld.shared.u32 	%r1792, [%r9+15208];
	ld.shared.u32 	%r1793, [%r30+15800];
	add.s32 	%r1794, %r1793, %r1792;
	min.s32 	%r1795, %r1759, %r1794;
	st.shared.u32 	[%r13+15200], %r1795;
	ld.shared.u32 	%r1796, [%r9+212];
	ld.shared.u32 	%r1797, [%r30+15900];
	add.s32 	%r1798, %r1797, %r1796;
	min.s32 	%r1799, %r1763, %r1798;
	st.shared.u32 	[%r13], %r1799;
	ld.shared.u32 	%r1800, [%r9+212];
	ld.shared.u32 	%r1801, [%r30+16000];
	add.s32 	%r1802, %r1801, %r1800;
	min.s32 	%r1803, %r1767, %r1802;
	st.shared.u32 	[%r13+100], %r1803;
	ld.shared.u32 	%r1804, [%r9+212];
	ld.shared.u32 	%r1805, [%r30+16100];
	add.s32 	%r1806, %r1805, %r1804;
	min.s32 	%r1807, %r1771, %r1806;
	st.shared.u32 	[%r13+200], %r1807;
	ld.shared.u32 	%r1808, [%r9+7712];
	ld.shared.u32 	%r1809, [%r30+15900];
	add.s32 	%r1810, %r1809, %r1808;
	min.s32 	%r1811, %r1775, %r1810;
	st.shared.u32 	[%r13+7500], %r1811;
	ld.shared.u32 	%r1812, [%r9+7712];
	ld.shared.u32 	%r1813, [%r30+16000];
	add.s32 	%r1814, %r1813, %r1812;
	min.s32 	%r1815, %r1779, %r1814;
	st.shared.u32 	[%r13+7600], %r1815;
	ld.shared.u32 	%r1816, [%r9+7712];
	ld.shared.u32 	%r1817, [%r30+16100];
	add.s32 	%r1818, %r1817, %r1816;
	min.s32 	%r1819, %r1783, %r1818;
	st.shared.u32 	[%r13+7700], %r1819;
	ld.shared.u32 	%r1820, [%r9+15212];
	ld.shared.u32 	%r1821, [%r30+15900];
	add.s32 	%r1822, %r1821, %r1820;
	min.s32 	%r1823, %r1787, %r1822;
	st.shared.u32 	[%r13+15000], %r1823;
	ld.shared.u32 	%r1824, [%r9+15212];
	ld.shared.u32 	%r1825, [%r30+16000];
	add.s32 	%r1826, %r1825, %r1824;
	min.s32 	%r1827, %r1791, %r1826;
	st.shared.u32 	[%r13+15100], %r1827;
	ld.shared.u32 	%r1828, [%r9+15212];
	ld.shared.u32 	%r1829, [%r30+16100];
	add.s32 	%r1830, %r1829, %r1828;
	min.s32 	%r1831, %r1795, %r1830;
	st.shared.u32 	[%r13+15200], %r1831;
	ld.shared.u32 	%r1832, [%r9+216];
	ld.shared.u32 	%r1833, [%r30+16200];
	add.s32 	%r1834, %r1833, %r1832;
	min.s32 	%r1835, %r1799, %r1834;
	st.shared.u32 	[%r13], %r1835;
	ld.shared.u32 	%r1836, [%r9+216];
	ld.shared.u32 	%r1837, [%r30+16300];
	add.s32 	%r1838, %r1837, %r1836;
	min.s32 	%r1839, %r1803, %r1838;
	st.shared.u32 	[%r13+100], %r1839;
	ld.shared.u32 	%r1840, [%r9+216];
	ld.shared.u32 	%r1841, [%r30+16400];
	add.s32 	%r1842, %r1841, %r1840;
	min.s32 	%r1843, %r1807, %r1842;
	st.shared.u32 	[%r13+200], %r1843;
	ld.shared.u32 	%r1844, [%r9+7716];
	ld.shared.u32 	%r1845, [%r30+16200];
	add.s32 	%r1846, %r1845, %r1844;
	min.s32 	%r1847, %r1811, %r1846;
	st.shared.u32 	[%r13+7500], %r1847;
	ld.shared.u32 	%r1848, [%r9+7716];
	ld.shared.u32 	%r1849, [%r30+16300];
	add.s32 	%r1850, %r1849, %r1848;
	min.s32 	%r1851, %r1815, %r1850;
	st.shared.u32 	[%r13+7600], %r1851;
	ld.shared.u32 	%r1852, [%r9+7716];
	ld.shared.u32 	%r1853, [%r30+16400];
	add.s32 	%r1854, %r1853, %r1852;
	min.s32 	%r1855, %r1819, %r1854;
	st.shared.u32 	[%r13+7700], %r1855;
	ld.shared.u32 	%r1856, [%r9+15216];
	ld.shared.u32 	%r1857, [%r30+16200];
	add.s32 	%r1858, %r1857, %r1856;
	min.s32 	%r1859, %r1823, %r1858;
	st.shared.u32 	[%r13+15000], %r1859;
	ld.shared.u32 	%r1860, [%r9+15216];
	ld.shared.u32 	%r1861, [%r30+16300];
	add.s32 	%r1862, %r1861, %r1860;
	min.s32 	%r1863, %r1827, %r1862;
	st.shared.u32 	[%r13+15100], %r1863;
	ld.shared.u32 	%r1864, [%r9+15216];
	ld.shared.u32 	%r1865, [%r30+16400];
	add.s32 	%r1866, %r1865, %r1864;
	min.s32 	%r1867, %r1831, %r1866;
	st.shared.u32 	[%r13+15200], %r1867;
	ld.shared.u32 	%r1868, [%r9+220];
	ld.shared.u32 	%r1869, [%r30+16500];
	add.s32 	%r1870, %r1869, %r1868;
	min.s32 	%r1871, %r1835, %r1870;
	st.shared.u32 	[%r13], %r1871;
	ld.shared.u32 	%r1872, [%r9+220];
	ld.shared.u32 	%r1873, [%r30+16600];
	add.s32 	%r1874, %r1873, %r1872;
	min.s32 	%r1875, %r1839, %r1874;
	st.shared.u32 	[%r13+100], %r1875;
	ld.shared.u32 	%r1876, [%r9+220];
	ld.shared.u32 	%r1877, [%r30+16700];
	add.s32 	%r1878, %r1877, %r1876;
	min.s32 	%r1879, %r1843, %r1878;
	st.shared.u32 	[%r13+200], %r1879;
	ld.shared.u32 	%r1880, [%r9+7720];
	ld.shared.u32 	%r1881, [%r30+16500];
	add.s32 	%r1882, %r1881, %r1880;
	min.s32 	%r1883, %r1847, %r1882;
	st.shared.u32 	[%r13+7500], %r1883;
	ld.shared.u32 	%r1884, [%r9+7720];
	ld.shared.u32 	%r1885, [%r30+16600];
	add.s32 	%r1886, %r1885, %r1884;
	min.s32 	%r1887, %r1851, %r1886;
	st.shared.u32 	[%r13+7600], %r1887;
	ld.shared.u32 	%r1888, [%r9+7720];
	ld.shared.u32 	%r1889, [%r30+16700];
	add.s32 	%r1890, %r1889, %r1888;
	min.s32 	%r1891, %r1855, %r1890;
	st.shared.u32 	[%r13+7700], %r1891;
	ld.shared.u32 	%r1892, [%r9+15220];
	ld.shared.u32 	%r1893, [%r30+16500];
	add.s32 	%r1894, %r1893, %r1892;
	min.s32 	%r1895, %r1859, %r1894;
	st.shared.u32 	[%r13+15000], %r1895;
	ld.shared.u32 	%r1896, [%r9+15220];
	ld.shared.u32 	%r1897, [%r30+16600];
	add.s32 	%r1898, %r1897, %r1896;
	min.s32 	%r1899, %r1863, %r1898;
	st.shared.u32 	[%r13+15100], %r1899;
	ld.shared.u32 	%r1900, [%r9+15220];
	ld.shared.u32 	%r1901, [%r30+16700];
	add.s32 	%r1902, %r1901, %r1900;
	min.s32 	%r1903, %r1867, %r1902;
	st.shared.u32 	[%r13+15200], %r1903;
	ld.shared.u32 	%r1904, [%r9+224];
	ld.shared.u32 	%r1905, [%r30+16800];
	add.s32 	%r1906, %r1905, %r1904;
	min.s32 	%r1907, %r1871, %r1906;
	st.shared.u32 	[%r13], %r1907;
	ld.shared.u32 	%r1908, [%r9+224];
	ld.shared.u32 	%r1909, [%r30+16900];
	add.s32 	%r1910, %r1909, %r1908;
	min.s32 	%r1911, %r1875, %r1910;
	st.shared.u32 	[%r13+100], %r1911;
	ld.shared.u32 	%r1912, [%r9+224];
	ld.shared.u32 	%r1913, [%r30+17000];
	add.s32 	%r1914, %r1913, %r1912;
	min.s32 	%r1915, %r1879, %r1914;
	st.shared.u32 	[%r13+200], %r1915;
	ld.shared.u32 	%r1916, [%r9+7724];
	ld.shared.u32 	%r1917, [%r30+16800];
	add.s32 	%r1918, %r1917, %r1916;
	min.s32 	%r1919, %r1883, %r1918;
	st.shared.u32 	[%r13+7500], %r1919;
	ld.shared.u32 	%r1920, [%r9+7724];
	ld.shared.u32 	%r1921, [%r30+16900];
	add.s32 	%r1922, %r1921, %r1920;
	min.s32 	%r1923, %r1887, %r1922;
	st.shared.u32 	[%r13+7600], %r1923;
	ld.shared.u32 	%r1924, [%r9+7724];
	ld.shared.u32 	%r1925, [%r30+17000];
	add.s32 	%r1926, %r1925, %r1924;
	min.s32 	%r1927, %r1891, %r1926;
	st.shared.u32 	[%r13+7700], %r1927;
	ld.shared.u32 	%r1928, [%r9+15224];
	ld.shared.u32 	%r1929, [%r30+16800];
	add.s32 	%r1930, %r1929, %r1928;
	min.s32 	%r1931, %r1895, %r1930;
	st.shared.u32 	[%r13+15000], %r1931;
	ld.shared.u32 	%r1932, [%r9+15224];
	ld.shared.u32 	%r1933, [%r30+16900];
	add.s32 	%r1934, %r1933, %r1932;
	min.s32 	%r1935, %r1899, %r1934;
	st.shared.u32 	[%r13+15100], %r1935;
	ld.shared.u32 	%r1936, [%r9+15224];
	ld.shared.u32 	%r1937, [%r30+17000];
	add.s32 	%r1938, %r1937, %r1936;
	min.s32 	%r1939, %r1903, %r1938;
	st.shared.u32 	[%r13+15200], %r1939;
	ld.shared.u32 	%r1940, [%r9+228];
	ld.shared.u32 	%r1941, [%r30+17100];
	add.s32 	%r1942, %r1941, %r1940;
	min.s32 	%r1943, %r1907, %r1942;
	st.shared.u32 	[%r13], %r1943;
	ld.shared.u32 	%r1944, [%r9+228];
	ld.shared.u32 	%r1945, [%r30+17200];
	add.s32 	%r1946, %r1945, %r1944;
	min.s32 	%r1947, %r1911, %r1946;
	st.shared.u32 	[%r13+100], %r1947;
	ld.shared.u32 	%r1948, [%r9+228];
	ld.shared.u32 	%r1949, [%r30+17300];
	add.s32 	%r1950, %r1949, %r1948;
	min.s32 	%r1951, %r1915, %r1950;
	st.shared.u32 	[%r13+200], %r1951;
	ld.shared.u32 	%r1952, [%r9+7728];
	ld.shared.u32 	%r1953, [%r30+17100];
	add.s32 	%r1954, %r1953, %r1952;
	min.s32 	%r1955, %r1919, %r1954;
	st.shared.u32 	[%r13+7500], %r1955;
	ld.shared.u32 	%r1956, [%r9+7728];
	ld.shared.u32 	%r1957, [%r30+17200];
	add.s32 	%r1958, %r1957, %r1956;
	min.s32 	%r1959, %r1923, %r1958;
	st.shared.u32 	[%r13+7600], %r1959;
	ld.shared.u32 	%r1960, [%r9+7728];
	ld.shared.u32 	%r1961, [%r30+17300];
	add.s32 	%r1962, %r1961, %r1960;
	min.s32 	%r1963, %r1927, %r1962;
	st.shared.u32 	[%r13+7700], %r1963;
	ld.shared.u32 	%r1964, [%r9+15228];
	ld.shared.u32 	%r1965, [%r30+17100];
	add.s32 	%r1966, %r1965, %r1964;
	min.s32 	%r1967, %r1931, %r1966;
	st.shared.u32 	[%r13+15000], %r1967;
	ld.shared.u32 	%r1968, [%r9+15228];
	ld.shared.u32 	%r1969, [%r30+17200];
	add.s32 	%r1970, %r1969, %r1968;
	min.s32 	%r1971, %r1935, %r1970;
	st.shared.u32 	[%r13+15100], %r1971;
	ld.shared.u32 	%r1972, [%r9+15228];
	ld.shared.u32 	%r1973, [%r30+17300];
	add.s32 	%r1974, %r1973, %r1972;
	min.s32 	%r1975, %r1939, %r1974;
	st.shared.u32 	[%r13+15200], %r1975;
	ld.shared.u32 	%r1976, [%r9+232];
	ld.shared.u32 	%r1977, [%r30+17400];
	add.s32 	%r1978, %r1977, %r1976;
	min.s32 	%r1979, %r1943, %r1978;
	st.shared.u32 	[%r13], %r1979;
	ld.shared.u32 	%r1980, [%r9+232];
	ld.shared.u32 	%r1981, [%r30+17500];
	add.s32 	%r1982, %r1981, %r1980;
	min.s32 	%r1983, %r1947, %r1982;
	st.shared.u32 	[%r13+100], %r1983;
	ld.shared.u32 	%r1984, [%r9+232];
	ld.shared.u32 	%r1985, [%r30+17600];
	add.s32 	%r1986, %r1985, %r1984;
	min.s32 	%r1987, %r1951, %r1986;
	st.shared.u32 	[%r13+200], %r1987;
	ld.shared.u32 	%r1988, [%r9+7732];
	ld.shared.u32 	%r1989, [%r30+17400];
	add.s32 	%r1990, %r1989, %r1988;
	min.s32 	%r1991, %r1955, %r1990;
	st.shared.u32 	[%r13+7500], %r1991;
	ld.shared.u32 	%r1992, [%r9+7732];
	ld.shared.u32 	%r1993, [%r30+17500];
	add.s32 	%r1994, %r1993, %r1992;
	min.s32 	%r1995, %r1959, %r1994;
	st.shared.u32 	[%r13+7600], %r1995;
	ld.shared.u32 	%r1996, [%r9+7732];
	ld.shared.u32 	%r1997, [%r30+17600];
	add.s32 	%r1998, %r1997, %r1996;
	min.s32 	%r1999, %r1963, %r1998;
	st.shared.u32 	[%r13+7700], %r1999;
	ld.shared.u32 	%r2000, [%r9+15232];
	ld.shared.u32 	%r2001, [%r30+17400];
	add.s32 	%r2002, %r2001, %r2000;
	min.s32 	%r2003, %r1967, %r2002;
	st.shared.u32 	[%r13+15000], %r2003;
	ld.shared.u32 	%r2004, [%r9+15232];
	ld.shared.u32 	%r2005, [%r30+17500];
	add.s32 	%r2006, %r2005, %r2004;
	min.s32 	%r2007, %r1971, %r2006;
	st.shared.u32 	[%r13+15100], %r2007;
	ld.shared.u32 	%r2008, [%r9+15232];
	ld.shared.u32 	%r2009, [%r30+17600];
	add.s32 	%r2010, %r2009, %r2008;
	min.s32 	%r2011, %r1975, %r2010;
	st.shared.u32 	[%r13+15200], %r2011;
	ld.shared.u32 	%r2012, [%r9+236];
	ld.shared.u32 	%r2013, [%r30+17700];
	add.s32 	%r2014, %r2013, %r2012;
	min.s32 	%r2015, %r1979, %r2014;
	st.shared.u32 	[%r13], %r2015;
	ld.shared.u32 	%r2016, [%r9+236];
	ld.shared.u32 	%r2017, [%r30+17800];
	add.s32 	%r2018, %r2017, %r2016;
	min.s32 	%r2019, %r1983, %r2018;
	st.shared.u32 	[%r13+100], %r2019;
	ld.shared.u32 	%r2020, [%r9+236];
	ld.shared.u32 	%r2021, [%r30+17900];
	add.s32 	%r2022, %r2021, %r2020;
	min.s32 	%r2023, %r1987, %r2022;
	st.shared.u32 	[%r13+200], %r2023;
	ld.shared.u32 	%r2024, [%r9+7736];
	ld.shared.u32 	%r2025, [%r30+17700];
	add.s32 	%r2026, %r2025, %r2024;
	min.s32 	%r2027, %r1991, %r2026;
	st.shared.u32 	[%r13+7500], %r2027;
	ld.shared.u32 	%r2028, [%r9+7736];
	ld.shared.u32 	%r2029, [%r30+17800];
	add.s32 	%r2030, %r2029, %r2028;
	min.s32 	%r2031, %r1995, %r2030;
	st.shared.u32 	[%r13+7600], %r2031;
	ld.shared.u32 	%r2032, [%r9+7736];
	ld.shared.u32 	%r2033, [%r30+17900];
	add.s32 	%r2034, %r2033, %r2032;
	min.s32 	%r2035, %r1999, %r2034;
	st.shared.u32 	[%r13+7700], %r2035;
	ld.shared.u32 	%r2036, [%r9+15236];
	ld.shared.u32 	%r2037, [%r30+17700];
	add.s32 	%r2038, %r2037, %r2036;
	min.s32 	%r2039, %r2003, %r2038;
	st.shared.u32 	[%r13+15000], %r2039;
	ld.shared.u32 	%r2040, [%r9+15236];
	ld.shared.u32 	%r2041, [%r30+17800];
	add.s32 	%r2042, %r2041, %r2040;
	min.s32 	%r2043, %r2007, %r2042;
	st.shared.u32 	[%r13+15100], %r2043;
	ld.shared.u32 	%r2044, [%r9+15236];
	ld.shared.u32 	%r2045, [%r30+17900];
	add.s32 	%r2046, %r2045, %r2044;
	min.s32 	%r2047, %r2011, %r2046;
	st.shared.u32 	[%r13+15200], %r2047;
	ld.shared.u32 	%r2048, [%r9+240];
	ld.shared.u32 	%r2049, [%r30+18000];
	add.s32 	%r2050, %r2049, %r2048;
	min.s32 	%r2051, %r2015, %r2050;
	st.shared.u32 	[%r13], %r2051;
	ld.shared.u32 	%r2052, [%r9+240];
	ld.shared.u32 	%r2053, [%r30+18100];
	add.s32 	%r2054, %r2053, %r2052;
	min.s32 	%r2055, %r2019, %r2054;
	st.shared.u32 	[%r13+100], %r2055;
	ld.shared.u32 	%r2056, [%r9+240];
	ld.shared.u32 	%r2057, [%r30+18200];
	add.s32 	%r2058, %r2057, %r2056;
	min.s32 	%r2059, %r2023, %r2058;
	st.shared.u32 	[%r13+200], %r2059;
	ld.shared.u32 	%r2060, [%r9+7740];
	ld.shared.u32 	%r2061, [%r30+18000];
	add.s32 	%r2062, %r2061, %r2060;
	min.s32 	%r2063, %r2027, %r2062;
	st.shared.u32 	[%r13+7500], %r2063;
	ld.shared.u32 	%r2064, [%r9+7740];
	ld.shared.u32 	%r2065, [%r30+18100];
	add.s32 	%r2066, %r2065, %r2064;
	min.s32 	%r2067, %r2031, %r2066;
	st.shared.u32 	[%r13+7600], %r2067;
	ld.shared.u32 	%r2068, [%r9+7740];
	ld.shared.u32 	%r2069, [%r30+18200];
	add.s32 	%r2070, %r2069, %r2068;
	min.s32 	%r2071, %r2035, %r2070;
	st.shared.u32 	[%r13+7700], %r2071;
	ld.shared.u32 	%r2072, [%r9+15240];
	ld.shared.u32 	%r2073, [%r30+18000];
	add.s32 	%r2074, %r2073, %r2072;
	min.s32 	%r2075, %r2039, %r2074;
	st.shared.u32 	[%r13+15000], %r2075;
	ld.shared.u32 	%r2076, [%r9+15240];
	ld.shared.u32 	%r2077, [%r30+18100];
	add.s32 	%r2078, %r2077, %r2076;
	min.s32 	%r2079, %r2043, %r2078;
	st.shared.u32 	[%r13+15100], %r2079;
	ld.shared.u32 	%r2080, [%r9+15240];
	ld.shared.u32 	%r2081, [%r30+18200];
	add.s32 	%r2082, %r2081, %r2080;
	min.s32 	%r2083, %r2047, %r2082;
	st.shared.u32 	[%r13+15200], %r2083;
	ld.shared.u32 	%r2084, [%r9+244];
	ld.shared.u32 	%r2085, [%r30+18300];
	add.s32 	%r2086, %r2085, %r2084;
	min.s32 	%r2087, %r2051, %r2086;
	st.shared.u32 	[%r13], %r2087;
	ld.shared.u32 	%r2088, [%r9+244];
	ld.shared.u32 	%r2089, [%r30+18400];
	add.s32 	%r2090, %r2089, %r2088;
	min.s32 	%r2091, %r2055, %r2090;
	st.shared.u32 	[%r13+100], %r2091;
	ld.shared.u32 	%r2092, [%r9+244];
	ld.shared.u32 	%r2093, [%r30+18500];
	add.s32 	%r2094, %r2093, %r2092;
	min.s32 	%r2095, %r2059, %r2094;
	st.shared.u32 	[%r13+200], %r2095;
	ld.shared.u32 	%r2096, [%r9+7744];
	ld.shared.u32 	%r2097, [%r30+18300];
	add.s32 	%r2098, %r2097, %r2096;
	min.s32 	%r2099, %r2063, %r2098;
	st.shared.u32 	[%r13+7500], %r2099;
	ld.shared.u32 	%r2100, [%r9+7744];
	ld.shared.u32 	%r2101, [%r30+18400];
	add.s32 	%r2102, %r2101, %r2100;
	min.s32 	%r2103, %r2067, %r2102;
	st.shared.u32 	[%r13+7600], %r2103;
	ld.shared.u32 	%r2104, [%r9+7744];
	ld.shared.u32 	%r2105, [%r30+18500];
	add.s32 	%r2106, %r2105, %r2104;
	min.s32 	%r2107, %r2071, %r2106;
	st.shared.u32 	[%r13+7700], %r2107;
	ld.shared.u32 	%r2108, [%r9+15244];
	ld.shared.u32 	%r2109, [%r30+18300];
	add.s32 	%r2110, %r2109, %r2108;
	min.s32 	%r2111, %r2075, %r2110;
	st.shared.u32 	[%r13+15000], %r2111;
	ld.shared.u32 	%r2112, [%r9+15244];
	ld.shared.u32 	%r2113, [%r30+18400];
	add.s32 	%r2114, %r2113, %r2112;
	min.s32 	%r2115, %r2079, %r2114;
	st.shared.u32 	[%r13+15100], %r2115;
	ld.shared.u32 	%r2116, [%r9+15244];
	ld.shared.u32 	%r2117, [%r30+18500];
	add.s32 	%r2118, %r2117, %r2116;
	min.s32 	%r2119, %r2083, %r2118;
	st.shared.u32 	[%r13+15200], %r2119;
	ld.shared.u32 	%r2120, [%r9+248];
	ld.shared.u32 	%r2121, [%r30+18600];
	add.s32 	%r2122, %r2121, %r2120;
	min.s32 	%r2123, %r2087, %r2122;
	st.shared.u32 	[%r13], %r2123;
	ld.shared.u32 	%r2124, [%r9+248];
	ld.shared.u32 	%r2125, [%r30+18700];
	add.s32 	%r2126, %r2125, %r2124;
	min.s32 	%r2127, %r2091, %r2126;
	st.shared.u32 	[%r13+100], %r2127;
	ld.shared.u32 	%r2128, [%r9+248];
	ld.shared.u32 	%r2129, [%r30+18800];
	add.s32 	%r2130, %r2129, %r2128;
	min.s32 	%r2131, %r2095, %r2130;
	st.shared.u32 	[%r13+200], %r2131;
	ld.shared.u32 	%r2132, [%r9+7748];
	ld.shared.u32 	%r2133, [%r30+18600];
	add.s32 	%r2134, %r2133, %r2132;
	min.s32 	%r2135, %r2099, %r2134;
	st.shared.u32 	[%r13+7500], %r2135;
	ld.shared.u32 	%r2136, [%r9+7748];
	ld.shared.u32 	%r2137, [%r30+18700];
	add.s32 	%r2138, %r2137, %r2136;
	min.s32 	%r2139, %r2103, %r2138;
	st.shared.u32 	[%r13+7600], %r2139;
	ld.shared.u32 	%r2140, [%r9+7748];
	ld.shared.u32 	%r2141, [%r30+18800];
	add.s32 	%r2142, %r2141, %r2140;
	min.s32 	%r2143, %r2107, %r2142;
	st.shared.u32 	[%r13+7700], %r2143;
	ld.shared.u32 	%r2144, [%r9+15248];
	ld.shared.u32 	%r2145, [%r30+18600];
	add.s32 	%r2146, %r2145, %r2144;
	min.s32 	%r2147, %r2111, %r2146;
	st.shared.u32 	[%r13+15000], %r2147;
	ld.shared.u32 	%r2148, [%r9+15248];
	ld.shared.u32 	%r2149, [%r30+18700];
	add.s32 	%r2150, %r2149, %r2148;
	min.s32 	%r2151, %r2115, %r2150;
	st.shared.u32 	[%r13+15100], %r2151;
	ld.shared.u32 	%r2152, [%r9+15248];
	ld.shared.u32 	%r2153, [%r30+18800];
	add.s32 	%r2154, %r2153, %r2152;
	min.s32 	%r2155, %r2119, %r2154;
	st.shared.u32 	[%r13+15200], %r2155;
	ld.shared.u32 	%r2156, [%r9+252];
	ld.shared.u32 	%r2157, [%r30+18900];
	add.s32 	%r2158, %r2157, %r2156;
	min.s32 	%r2159, %r2123, %r2158;
	st.shared.u32 	[%r13], %r2159;
	ld.shared.u32 	%r2160, [%r9+252];
	ld.shared.u32 	%r2161, [%r30+19000];
	add.s32 	%r2162, %r2161, %r2160;
	min.s32 	%r2163, %r2127, %r2162;
	st.shared.u32 	[%r13+100], %r2163;
	ld.shared.u32 	%r2164, [%r9+252];
	ld.shared.u32 	%r2165, [%r30+19100];
	add.s32 	%r2166, %r2165, %r2164;
	min.s32 	%r2167, %r2131, %r2166;
	st.shared.u32 	[%r13+200], %r2167;
	ld.shared.u32 	%r2168, [%r9+7752];
	ld.shared.u32 	%r2169, [%r30+18900];
	add.s32 	%r2170, %r2169, %r2168;
	min.s32 	%r2171, %r2135, %r2170;
	st.shared.u32 	[%r13+7500], %r2171;
	ld.shared.u32 	%r2172, [%r9+7752];
	ld.shared.u32 	%r2173, [%r30+19000];
	add.s32 	%r2174, %r2173, %r2172;
	min.s32 	%r2175, %r2139, %r2174;
	st.shared.u32 	[%r13+7600], %r2175;
	ld.shared.u32 	%r2176, [%r9+7752];
	ld.shared.u32 	%r2177, [%r30+19100];
	add.s32 	%r2178, %r2177, %r2176;
	min.s32 	%r2179, %r2143, %r2178;
	st.shared.u32 	[%r13+7700], %r2179;
	ld.shared.u32 	%r2180, [%r9+15252];
	ld.shared.u32 	%r2181, [%r30+18900];
	add.s32 	%r2182, %r2181, %r2180;
	min.s32 	%r2183, %r2147, %r2182;
	st.shared.u32 	[%r13+15000], %r2183;
	ld.shared.u32 	%r2184, [%r9+15252];
	ld.shared.u32 	%r2185, [%r30+19000];
	add.s32 	%r2186, %r2185, %r2184;
	min.s32 	%r2187, %r2151, %r2186;
	st.shared.u32 	[%r13+15100], %r2187;
	ld.shared.u32 	%r2188, [%r9+15252];
	ld.shared.u32 	%r2189, [%r30+19100];
	add.s32 	%r2190, %r2189, %r2188;
	min.s32 	%r2191, %r2155, %r2190;
	st.shared.u32 	[%r13+15200], %r2191;
	ld.shared.u32 	%r2192, [%r9+256];
	ld.shared.u32 	%r2193, [%r30+19200];
	add.s32 	%r2194, %r2193, %r2192;
	min.s32 	%r2195, %r2159, %r2194;
	st.shared.u32 	[%r13], %r2195;
	ld.shared.u32 	%r2196, [%r9+256];
	ld.shared.u32 	%r2197, [%r30+19300];
	add.s32 	%r2198, %r2197, %r2196;
	min.s32 	%r2199, %r2163, %r2198;
	st.shared.u32 	[%r13+100], %r2199;
	ld.shared.u32 	%r2200, [%r9+256];
	ld.shared.u32 	%r2201, [%r30+19400];
	add.s32 	%r2202, %r2201, %r2200;
	min.s32 	%r2203, %r2167, %r2202;
	st.shared.u32 	[%r13+200], %r2203;
	ld.shared.u32 	%r2204, [%r9+7756];
	ld.shared.u32 	%r2205, [%r30+19200];
	add.s32 	%r2206, %r2205, %r2204;
	min.s32 	%r2207, %r2171, %r2206;
	st.shared.u32 	[%r13+7500], %r2207;
	ld.shared.u32 	%r2208, [%r9+7756];
	ld.shared.u32 	%r2209, [%r30+19300];
	add.s32 	%r2210, %r2209, %r2208;
	min.s32 	%r2211, %r2175, %r2210;
	st.shared.u32 	[%r13+7600], %r2211;
	ld.shared.u32 	%r2212, [%r9+7756];
	ld.shared.u32 	%r2213, [%r30+19400];
	add.s32 	%r2214, %r2213, %r2212;
	min.s32 	%r2215, %r2179, %r2214;
	st.shared.u32 	[%r13+7700], %r2215;
	ld.shared.u32 	%r2216, [%r9+15256];
	ld.shared.u32 	%r2217, [%r30+19200];
	add.s32 	%r2218, %r2217, %r2216;
	min.s32 	%r2219, %r2183, %r2218;
	st.shared.u32 	[%r13+15000], %r2219;
	ld.shared.u32 	%r2220, [%r9+15256];
	ld.shared.u32 	%r2221, [%r30+19300];
	add.s32 	%r2222, %r2221, %r2220;
	min.s32 	%r2223, %r2187, %r2222;
	st.shared.u32 	[%r13+15100], %r2223;
	ld.shared.u32 	%r2224, [%r9+15256];
	ld.shared.u32 	%r2225, [%r30+19400];
	add.s32 	%r2226, %r2225, %r2224;
	min.s32 	%r2227, %r2191, %r2226;
	st.shared.u32 	[%r13+15200], %r2227;
	ld.shared.u32 	%r2228, [%r9+260];
	ld.shared.u32 	%r2229, [%r30+19500];
	add.s32 	%r2230, %r2229, %r2228;
	min.s32 	%r2231, %r2195, %r2230;
	st.shared.u32 	[%r13], %r2231;
	ld.shared.u32 	%r2232, [%r9+260];
	ld.shared.u32 	%r2233, [%r30+19600];
	add.s32 	%r2234, %r2233, %r2232;
	min.s32 	%r2235, %r2199, %r2234;
	st.shared.u32 	[%r13+100], %r2235;
	ld.shared.u32 	%r2236, [%r9+260];
	ld.shared.u32 	%r2237, [%r30+19700];
	add.s32 	%r2238, %r2237, %r2236;
	min.s32 	%r2239, %r2203, %r2238;
	st.shared.u32 	[%r13+200], %r2239;
	ld.shared.u32 	%r2240, [%r9+7760];
	ld.shared.u32 	%r2241, [%r30+19500];
	add.s32 	%r2242, %r2241, %r2240;
	min.s32 	%r2243, %r2207, %r2242;
	st.shared.u32 	[%r13+7500], %r2243;
	ld.shared.u32 	%r2244, [%r9+7760];
	ld.shared.u32 	%r2245, [%r30+19600];
	add.s32 	%r2246, %r2245, %r2244;
	min.s32 	%r2247, %r2211, %r2246;
	st.shared.u32 	[%r13+7600], %r2247;
	ld.shared.u32 	%r2248, [%r9+7760];
	ld.shared.u32 	%r2249, [%r30+19700];
	add.s32 	%r2250, %r2249, %r2248;
	min.s32 	%r2251, %r2215, %r2250;
	st.shared.u32 	[%r13+7700], %r2251;
	ld.shared.u32 	%r2252, [%r9+15260];
	ld.shared.u32 	%r2253, [%r30+19500];
	add.s32 	%r2254, %r2253, %r2252;
	min.s32 	%r2255, %r2219, %r2254;
	st.shared.u32 	[%r13+15000], %r2255;
	ld.shared.u32 	%r2256, [%r9+15260];
	ld.shared.u32 	%r2257, [%r30+19600];
	add.s32 	%r2258, %r2257, %r2256;
	min.s32 	%r2259, %r2223, %r2258;
	st.shared.u32 	[%r13+15100], %r2259;
	ld.shared.u32 	%r2260, [%r9+15260];
	ld.shared.u32 	%r2261, [%r30+19700];
	add.s32 	%r2262, %r2261, %r2260;
	min.s32 	%r2263, %r2227, %r2262;
	st.shared.u32 	[%r13+15200], %r2263;
	ld.shared.u32 	%r2264, [%r9+264];
	ld.shared.u32 	%r2265, [%r30+19800];
	add.s32 	%r2266, %r2265, %r2264;
	min.s32 	%r2267, %r2231, %r2266;
	st.shared.u32 	[%r13], %r2267;
	ld.shared.u32 	%r2268, [%r9+264];
	ld.shared.u32 	%r2269, [%r30+19900];
	add.s32 	%r2270, %r2269, %r2268;
	min.s32 	%r2271, %r2235, %r2270;
	st.shared.u32 	[%r13+100], %r2271;
	ld.shared.u32 	%r2272, [%r9+264];
	ld.shared.u32 	%r2273, [%r30+20000];
	add.s32 	%r2274, %r2273, %r2272;
	min.s32 	%r2275, %r2239, %r2274;
	st.shared.u32 	[%r13+200], %r2275;
	ld.shared.u32 	%r2276, [%r9+7764];
	ld.shared.u32 	%r2277, [%r30+19800];
	add.s32 	%r2278, %r2277, %r2276;
	min.s32 	%r2279, %r2243, %r2278;
	st.shared.u32 	[%r13+7500], %r2279;
	ld.shared.u32 	%r2280, [%r9+7764];
	ld.shared.u32 	%r2281, [%r30+19900];
	add.s32 	%r2282, %r2281, %r2280;
	min.s32 	%r2283, %r2247, %r2282;
	st.shared.u32 	[%r13+7600], %r2283;
	ld.shared.u32 	%r2284, [%r9+7764];
	ld.shared.u32 	%r2285, [%r30+20000];
	add.s32 	%r2286, %r2285, %r2284;
	min.s32 	%r2287, %r2251, %r2286;
	st.shared.u32 	[%r13+7700], %r2287;
	ld.shared.u32 	%r2288, [%r9+15264];
	ld.shared.u32 	%r2289, [%r30+19800];
	add.s32 	%r2290, %r2289, %r2288;
	min.s32 	%r2291, %r2255, %r2290;
	st.shared.u32 	[%r13+15000], %r2291;
	ld.shared.u32 	%r2292, [%r9+15264];
	ld.shared.u32 	%r2293, [%r30+19900];
	add.s32 	%r2294, %r2293, %r2292;
	min.s32 	%r2295, %r2259, %r2294;
	st.shared.u32 	[%r13+15100], %r2295;
	ld.shared.u32 	%r2296, [%r9+15264];
	ld.shared.u32 	%r2297, [%r30+20000];
	add.s32 	%r2298, %r2297, %r2296;
	min.s32 	%r2299, %r2263, %r2298;
	st.shared.u32 	[%r13+15200], %r2299;
	ld.shared.u32 	%r2300, [%r9+268];
	ld.shared.u32 	%r2301, [%r30+20100];
	add.s32 	%r2302, %r2301, %r2300;
	min.s32 	%r2303, %r2267, %r2302;
	st.shared.u32 	[%r13], %r2303;
	ld.shared.u32 	%r2304, [%r9+268];
	ld.shared.u32 	%r2305, [%r30+20200];
	add.s32 	%r2306, %r2305, %r2304;
	min.s32 	%r2307, %r2271, %r2306;
	st.shared.u32 	[%r13+100], %r2307;
	ld.shared.u32 	%r2308, [%r9+268];
	ld.shared.u32 	%r2309, [%r30+20300];
	add.s32 	%r2310, %r2309, %r2308;
	min.s32 	%r2311, %r2275, %r2310;
	st.shared.u32 	[%r13+200], %r2311;
	ld.shared.u32 	%r2312, [%r9+7768];
	ld.shared.u32 	%r2313, [%r30+20100];
	add.s32 	%r2314, %r2313, %r2312;
	min.s32 	%r2315, %r2279, %r2314;
	st.shared.u32 	[%r13+7500], %r2315;
	ld.shared.u32 	%r2316, [%r9+7768];
	ld.shared.u32 	%r2317, [%r30+20200];
	add.s32 	%r2318, %r2317, %r2316;
	min.s32 	%r2319, %r2283, %r2318;
	st.shared.u32 	[%r13+7600], %r2319;
	ld.shared.u32 	%r2320, [%r9+7768];
	ld.shared.u32 	%r2321, [%r30+20300];
	add.s32 	%r2322, %r2321, %r2320;
	min.s32 	%r2323, %r2287, %r2322;
	st.shared.u32 	[%r13+7700], %r2323;
	ld.shared.u32 	%r2324, [%r9+15268];
	ld.shared.u32 	%r2325, [%r30+20100];
	add.s32 	%r2326, %r2325, %r2324;
	min.s32 	%r2327, %r2291, %r2326;
	st.shared.u32 	[%r13+15000], %r2327;
	ld.shared.u32 	%r2328, [%r9+15268];
	ld.shared.u32 	%r2329, [%r30+20200];
	add.s32 	%r2330, %r2329, %r2328;
	min.s32 	%r2331, %r2295, %r2330;
	st.shared.u32 	[%r13+15100], %r2331;
	ld.shared.u32 	%r2332, [%r9+15268];
	ld.shared.u32 	%r2333, [%r30+20300];
	add.s32 	%r2334, %r2333, %r2332;
	min.s32 	%r2335, %r2299, %r2334;
	st.shared.u32 	[%r13+15200], %r2335;
	ld.shared.u32 	%r2336, [%r9+272];
	ld.shared.u32 	%r2337, [%r30+20400];
	add.s32 	%r2338, %r2337, %r2336;
	min.s32 	%r2339, %r2303, %r2338;
	st.shared.u32 	[%r13], %r2339;
	ld.shared.u32 	%r2340, [%r9+272];
	ld.shared.u32 	%r2341, [%r30+20500];
	add.s32 	%r2342, %r2341, %r2340;
	min.s32 	%r2343, %r2307, %r2342;
	st.shared.u32 	[%r13+100], %r2343;
	ld.shared.u32 	%r2344, [%r9+272];
	ld.shared.u32 	%r2345, [%r30+20600];
	add.s32 	%r2346, %r2345, %r2344;
	min.s32 	%r2347, %r2311, %r2346;
	st.shared.u32 	[%r13+200], %r2347;
	ld.shared.u32 	%r2348, [%r9+7772];
	ld.shared.u32 	%r2349, [%r30+20400];
	add.s32 	%r2350, %r2349, %r2348;
	min.s32 	%r2351, %r2315, %r2350;
	st.shared.u32 	[%r13+7500], %r2351;
	ld.shared.u32 	%r2352, [%r9+7772];
	ld.shared.u32 	%r2353, [%r30+20500];
	add.s32 	%r2354, %r2353, %r2352;
	min.s32 	%r2355, %r2319, %r2354;
	st.shared.u32 	[%r13+7600], %r2355;
	ld.shared.u32 	%r2356, [%r9+7772];
	ld.shared.u32 	%r2357, [%r30+20600];
	add.s32 	%r2358, %r2357, %r2356;
	min.s32 	%r2359, %r2323, %r2358;
	st.shared.u32 	[%r13+7700], %r2359;
	ld.shared.u32 	%r2360, [%r9+15272];
	ld.shared.u32 	%r2361, [%r30+20400];
	add.s32 	%r2362, %r2361, %r2360;
	min.s32 	%r2363, %r2327, %r2362;
	st.shared.u32 	[%r13+15000], %r2363;
	ld.shared.u32 	%r2364, [%r9+15272];
	ld.shared.u32 	%r2365, [%r30+20500];
	add.s32 	%r2366, %r2365, %r2364;
	min.s32 	%r2367, %r2331, %r2366;
	st.shared.u32 	[%r13+15100], %r2367;
	ld.shared.u32 	%r2368, [%r9+15272];
	ld.shared.u32 	%r2369, [%r30+20600];
	add.s32 	%r2370, %r2369, %r2368;
	min.s32 	%r2371, %r2335, %r2370;
	st.shared.u32 	[%r13+15200], %r2371;
	ld.shared.u32 	%r2372, [%r9+276];
	ld.shared.u32 	%r2373, [%r30+20700];
	add.s32 	%r2374, %r2373, %r2372;
	min.s32 	%r2375, %r2339, %r2374;
	st.shared.u32 	[%r13], %r2375;
	ld.shared.u32 	%r2376, [%r9+276];
	ld.shared.u32 	%r2377, [%r30+20800];
	add.s32 	%r2378, %r2377, %r2376;
	min.s32 	%r2379, %r2343, %r2378;
	st.shared.u32 	[%r13+100], %r2379;
	ld.shared.u32 	%r2380, [%r9+276];
	ld.shared.u32 	%r2381, [%r30+20900];
	add.s32 	%r2382, %r2381, %r2380;
	min.s32 	%r2383, %r2347, %r2382;
	st.shared.u32 	[%r13+200], %r2383;
	ld.shared.u32 	%r2384, [%r9+7776];
	ld.shared.u32 	%r2385, [%r30+20700];
	add.s32 	%r2386, %r2385, %r2384;
	min.s32 	%r2387, %r2351, %r2386;
	st.shared.u32 	[%r13+7500], %r2387;
	ld.shared.u32 	%r2388, [%r9+7776];
	ld.shared.u32 	%r2389, [%r30+20800];
	add.s32 	%r2390, %r2389, %r2388;
	min.s32 	%r2391, %r2355, %r2390;
	st.shared.u32 	[%r13+7600], %r2391;
	ld.shared.u32 	%r2392, [%r9+7776];
	ld.shared.u32 	%r2393, [%r30+20900];
	add.s32 	%r2394, %r2393, %r2392;
	min.s32 	%r2395, %r2359, %r2394;
	st.shared.u32 	[%r13+7700], %r2395;
	ld.shared.u32 	%r2396, [%r9+15276];
	ld.shared.u32 	%r2397, [%r30+20700];
	add.s32 	%r2398, %r2397, %r2396;
	min.s32 	%r2399, %r2363, %r2398;
	st.shared.u32 	[%r13+15000], %r2399;
	ld.shared.u32 	%r2400, [%r9+15276];
	ld.shared.u32 	%r2401, [%r30+20800];
	add.s32 	%r2402, %r2401, %r2400;
	min.s32 	%r2403, %r2367, %r2402;
	st.shared.u32 	[%r13+15100], %r2403;
	ld.shared.u32 	%r2404, [%r9+15276];
	ld.shared.u32 	%r2405, [%r30+20900];
	add.s32 	%r2406, %r2405, %r2404;
	min.s32 	%r2407, %r2371, %r2406;
	st.shared.u32 	[%r13+15200], %r2407;
	ld.shared.u32 	%r2408, [%r9+280];
	ld.shared.u32 	%r2409, [%r30+21000];
	add.s32 	%r2410, %r2409, %r2408;
	min.s32 	%r2411, %r2375, %r2410;
	st.shared.u32 	[%r13], %r2411;
	ld.shared.u32 	%r2412, [%r9+280];
	ld.shared.u32 	%r2413, [%r30+21100];
	add.s32 	%r2414, %r2413, %r2412;
	min.s32 	%r2415, %r2379, %r2414;
	st.shared.u32 	[%r13+100], %r2415;
	ld.shared.u32 	%r2416, [%r9+280];
	ld.shared.u32 	%r2417, [%r30+21200];
	add.s32 	%r2418, %r2417, %r2416;
	min.s32 	%r2419, %r2383, %r2418;
	st.shared.u32 	[%r13+200], %r2419;
	ld.shared.u32 	%r2420, [%r9+7780];
	ld.shared.u32 	%r2421, [%r30+21000];
	add.s32 	%r2422, %r2421, %r2420;
	min.s32 	%r2423, %r2387, %r2422;
	st.shared.u32 	[%r13+7500], %r2423;
	ld.shared.u32 	%r2424, [%r9+7780];
	ld.shared.u32 	%r2425, [%r30+21100];
	add.s32 	%r2426, %r2425, %r2424;
	min.s32 	%r2427, %r2391, %r2426;
	st.shared.u32 	[%r13+7600], %r2427;
	ld.shared.u32 	%r2428, [%r9+7780];
	ld.shared.u32 	%r2429, [%r30+21200];
	add.s32 	%r2430, %r2429, %r2428;
	min.s32 	%r2431, %r2395, %r2430;
	st.shared.u32 	[%r13+7700], %r2431;
	ld.shared.u32 	%r2432, [%r9+15280];
	ld.shared.u32 	%r2433, [%r30+21000];
	add.s32 	%r2434, %r2433, %r2432;
	min.s32 	%r2435, %r2399, %r2434;
	st.shared.u32 	[%r13+15000], %r2435;
	ld.shared.u32 	%r2436, [%r9+15280];
	ld.shared.u32 	%r2437, [%r30+21100];
	add.s32 	%r2438, %r2437, %r2436;
	min.s32 	%r2439, %r2403, %r2438;
	st.shared.u32 	[%r13+15100], %r2439;
	ld.shared.u32 	%r2440, [%r9+15280];
	ld.shared.u32 	%r2441, [%r30+21200];
	add.s32 	%r2442, %r2441, %r2440;
	min.s32 	%r2443, %r2407, %r2442;
	st.shared.u32 	[%r13+15200], %r2443;
	ld.shared.u32 	%r2444, [%r9+284];
	ld.shared.u32 	%r2445, [%r30+21300];
	add.s32 	%r2446, %r2445, %r2444;
	min.s32 	%r2447, %r2411, %r2446;
	st.shared.u32 	[%r13], %r2447;
	ld.shared.u32 	%r2448, [%r9+284];
	ld.shared.u32 	%r2449, [%r30+21400];
	add.s32 	%r2450, %r2449, %r2448;
	min.s32 	%r2451, %r2415, %r2450;
	st.shared.u32 	[%r13+100], %r2451;
	ld.shared.u32 	%r2452, [%r9+284];
	ld.shared.u32 	%r2453, [%r30+21500];
	add.s32 	%r2454, %r2453, %r2452;
	min.s32 	%r2455, %r2419, %r2454;
	st.shared.u32 	[%r13+200], %r2455;
	ld.shared.u32 	%r2456, [%r9+7784];
	ld.shared.u32 	%r2457, [%r30+21300];
	add.s32 	%r2458, %r2457, %r2456;
	min.s32 	%r2459, %r2423, %r2458;
	st.shared.u32 	[%r13+7500], %r2459;
	ld.shared.u32 	%r2460, [%r9+7784];
	ld.shared.u32 	%r2461, [%r30+21400];
	add.s32 	%r2462, %r2461, %r2460;
	min.s32 	%r2463, %r2427, %r2462;
	st.shared.u32 	[%r13+7600], %r2463;
	ld.shared.u32 	%r2464, [%r9+7784];
	ld.shared.u32 	%r2465, [%r30+21500];
	add.s32 	%r2466, %r2465, %r2464;
	min.s32 	%r2467, %r2431, %r2466;
	st.shared.u32 	[%r13+7700], %r2467;
	ld.shared.u32 	%r2468, [%r9+15284];
	ld.shared.u32 	%r2469, [%r30+21300];
	add.s32 	%r2470, %r2469, %r2468;
	min.s32 	%r2471, %r2435, %r2470;
	st.shared.u32 	[%r13+15000], %r2471;
	ld.shared.u32 	%r2472, [%r9+15284];
	ld.shared.u32 	%r2473, [%r30+21400];
	add.s32 	%r2474, %r2473, %r2472;
	min.s32 	%r2475, %r2439, %r2474;
	st.shared.u32 	[%r13+15100], %r2475;
	ld.shared.u32 	%r2476, [%r9+15284];
	ld.shared.u32 	%r2477, [%r30+21500];
	add.s32 	%r2478, %r2477, %r2476;
	min.s32 	%r2479, %r2443, %r2478;
	st.shared.u32 	[%r13+15200], %r2479;
	ld.shared.u32 	%r2480, [%r9+288];
	ld.shared.u32 	%r2481, [%r30+21600];
	add.s32 	%r2482, %r2481, %r2480;
	min.s32 	%r2483, %r2447, %r2482;
	st.shared.u32 	[%r13], %r2483;
	ld.shared.u32 	%r2484, [%r9+288];
	ld.shared.u32 	%r2485, [%r30+21700];
	add.s32 	%r2486, %r2485, %r2484;
	min.s32 	%r2487, %r2451, %r2486;
	st.shared.u32 	[%r13+100], %r2487;
	ld.shared.u32 	%r2488, [%r9+288];
	ld.shared.u32 	%r2489, [%r30+21800];
	add.s32 	%r2490, %r2489, %r2488;
	min.s32 	%r2491, %r2455, %r2490;
	st.shared.u32 	[%r13+200], %r2491;
	ld.shared.u32 	%r2492, [%r9+7788];
	ld.shared.u32 	%r2493, [%r30+21600];
	add.s32 	%r2494, %r2493, %r2492;
	min.s32 	%r2495, %r2459, %r2494;
	st.shared.u32 	[%r13+7500], %r2495;
	ld.shared.u32 	%r2496, [%r9+7788];
	ld.shared.u32 	%r2497, [%r30+21700];
	add.s32 	%r2498, %r2497, %r2496;
	min.s32 	%r2499, %r2463, %r2498;
	st.shared.u32 	[%r13+7600], %r2499;
	ld.shared.u32 	%r2500, [%r9+7788];
	ld.shared.u32 	%r2501, [%r30+21800];
	add.s32 	%r2502, %r2501, %r2500;
	min.s32 	%r2503, %r2467, %r2502;
	st.shared.u32 	[%r13+7700], %r2503;
	ld.shared.u32 	%r2504, [%r9+15288];
	ld.shared.u32 	%r2505, [%r30+21600];
	add.s32 	%r2506, %r2505, %r2504;
	min.s32 	%r2507, %r2471, %r2506;
	st.shared.u32 	[%r13+15000], %r2507;
	ld.shared.u32 	%r2508, [%r9+15288];
	ld.shared.u32 	%r2509, [%r30+21700];
	add.s32 	%r2510, %r2509, %r2508;
	min.s32 	%r2511, %r2475, %r2510;
	st.shared.u32 	[%r13+15100], %r2511;
	ld.shared.u32 	%r2512, [%r9+15288];
	ld.shared.u32 	%r2513, [%r30+21800];
	add.s32 	%r2514, %r2513, %r2512;
	min.s32 	%r2515, %r2479, %r2514;
	st.shared.u32 	[%r13+15200], %r2515;
	ld.shared.u32 	%r2516, [%r9+292];
	ld.shared.u32 	%r2517, [%r30+21900];
	add.s32 	%r2518, %r2517, %r2516;
	min.s32 	%r2519, %r2483, %r2518;
	st.shared.u32 	[%r13], %r2519;
	ld.shared.u32 	%r2520, [%r9+292];
	ld.shared.u32 	%r2521, [%r30+22000];
	add.s32 	%r2522, %r2521, %r2520;
	min.s32 	%r2523, %r2487, %r2522;
	st.shared.u32 	[%r13+100], %r2523;
	ld.shared.u32 	%r2524, [%r9+292];
	ld.shared.u32 	%r2525, [%r30+22100];
	add.s32 	%r2526, %r2525, %r2524;
	min.s32 	%r2527, %r2491, %r2526;
	st.shared.u32 	[%r13+200], %r2527;
	ld.shared.u32 	%r2528, [%r9+7792];
	ld.shared.u32 	%r2529, [%r30+21900];
	add.s32 	%r2530, %r2529, %r2528;
	min.s32 	%r2531, %r2495, %r2530;
	st.shared.u32 	[%r13+7500], %r2531;
	ld.shared.u32 	%r2532, [%r9+7792];
	ld.shared.u32 	%r2533, [%r30+22000];
	add.s32 	%r2534, %r2533, %r2532;
	min.s32 	%r2535, %r2499, %r2534;
	st.shared.u32 	[%r13+7600], %r2535;
	ld.shared.u32 	%r2536, [%r9+7792];
	ld.shared.u32 	%r2537, [%r30+22100];
	add.s32 	%r2538, %r2537, %r2536;
	min.s32 	%r2539, %r2503, %r2538;
	st.shared.u32 	[%r13+7700], %r2539;
	ld.shared.u32 	%r2540, [%r9+15292];
	ld.shared.u32 	%r2541, [%r30+21900];
	add.s32 	%r2542, %r2541, %r2540;
	min.s32 	%r2543, %r2507, %r2542;
	st.shared.u32 	[%r13+15000], %r2543;
	ld.shared.u32 	%r2544, [%r9+15292];
	ld.shared.u32 	%r2545, [%r30+22000];
	add.s32 	%r2546, %r2545, %r2544;
	min.s32 	%r2547, %r2511, %r2546;
	st.shared.u32 	[%r13+15100], %r2547;
	ld.shared.u32 	%r2548, [%r9+15292];
	ld.shared.u32 	%r2549, [%r30+22100];
	add.s32 	%r2550, %r2549, %r2548;
	min.s32 	%r2551, %r2515, %r2550;
	st.shared.u32 	[%r13+15200], %r2551;
	ld.shared.u32 	%r2552, [%r9+296];
	ld.shared.u32 	%r2553, [%r30+22200];
	add.s32 	%r2554, %r2553, %r2552;
	min.s32 	%r2555, %r2519, %r2554;
	st.shared.u32 	[%r13], %r2555;
	ld.shared.u32 	%r2556, [%r9+296];
	ld.shared.u32 	%r2557, [%r30+22300];
	add.s32 	%r2558, %r2557, %r2556;
	min.s32 	%r2559, %r2523, %r2558;
	st.shared.u32 	[%r13+100], %r2559;
	ld.shared.u32 	%r2560, [%r9+296];
	ld.shared.u32 	%r2561, [%r30+22400];
	add.s32 	%r2562, %r2561, %r2560;
	min.s32 	%r2563, %r2527, %r2562;
	st.shared.u32 	[%r13+200], %r2563;
	ld.shared.u32 	%r2564, [%r9+7796];
	ld.shared.u32 	%r2565, [%r30+22200];
	add.s32 	%r2566, %r2565, %r2564;
	min.s32 	%r2567, %r2531, %r2566;
	st.shared.u32 	[%r13+7500], %r2567;
	ld.shared.u32 	%r2568, [%r9+7796];
	ld.shared.u32 	%r2569, [%r30+22300];
	add.s32 	%r2570, %r2569, %r2568;
	min.s32 	%r2571, %r2535, %r2570;
	st.shared.u32 	[%r13+7600], %r2571;
	ld.shared.u32 	%r2572, [%r9+7796];
	ld.shared.u32 	%r2573, [%r30+22400];
	add.s32 	%r2574, %r2573, %r2572;
	min.s32 	%r2575, %r2539, %r2574;
	st.shared.u32 	[%r13+7700], %r2575;
	ld.shared.u32 	%r2576, [%r9+15296];
	ld.shared.u32 	%r2577, [%r30+22200];
	add.s32 	%r2578, %r2577, %r2576;
	min.s32 	%r2579, %r2543, %r2578;
	st.shared.u32 	[%r13+15000], %r2579;
	ld.shared.u32 	%r2580, [%r9+15296];
	ld.shared.u32 	%r2581, [%r30+22300];
	add.s32 	%r2582, %r2581, %r2580;
	min.s32 	%r2583, %r2547, %r2582;
	st.shared.u32 	[%r13+15100], %r2583;
	ld.shared.u32 	%r2584, [%r9+15296];
	ld.shared.u32 	%r2585, [%r30+22400];
	add.s32 	%r2586, %r2585, %r2584;
	min.s32 	%r2587, %r2551, %r2586;
	st.shared.u32 	[%r13+15200], %r2587;
	st.global.u32 	[%rd4], %r2555;
	st.global.u32 	[%rd4+100], %r2559;
	st.global.u32 	[%rd4+200], %r2563;
	st.global.u32 	[%rd6], %r2567;
	st.global.u32 	[%rd6+100], %r2571;
	st.global.u32 	[%rd6+200], %r2575;
	st.global.u32 	[%rd8], %r2579;
	st.global.u32 	[%rd8+100], %r2583;
	st.global.u32 	[%rd8+200], %r2587;
	ret;

}
	// .globl	_Z17phase2_row_kernelPiii
.visible .entry _Z17phase2_row_kernelPiii(
	.param .u64 .ptr .align 1 _Z17phase2_row_kernelPiii_param_0,
	.param .u32 _Z17phase2_row_kernelPiii_param_1,
	.param .u32 _Z17phase2_row_kernelPiii_param_2
)
{
	.reg .b32 	%r<2235>;
	.reg .b64 	%rd<15>;
	// demoted variable
	.shared .align 4 .b8 _ZZ17phase2_row_kernelPiiiE7s_pivot[22500];
	// demoted variable
	.shared .align 4 .b8 _ZZ17phase2_row_kernelPiiiE5s_row[22500];
	ld.param.u64 	%rd1, [_Z17phase2_row_kernelPiii_param_0];
	ld.param.u32 	%r1, [_Z17phase2_row_kernelPiii_param_1];
	ld.param.u32 	%r2, [_Z17phase2_row_kernelPiii_param_2];
	cvta.to.global.u64 	%rd2, %rd1;
	mul.lo.s32 	%r3, %r2, 75;
	mov.u32 	%r4, %tid.y;
	mov.u32 	%r5, %tid.x;
	mov.u32 	%r6, %ctaid.x;
	add.s32 	%r7, %r4, %r3;
	mad.lo.s32 	%r8, %r7, %r1, %r3;
	mad.lo.s32 	%r9, %r6, 75, %r4;
	mad.lo.s32 	%r10, %r9, %r1, %r3;
	mul.lo.s32 	%r11, %r4, 300;
	mov.u32 	%r12, _ZZ17phase2_row_kernelPiiiE5s_row;
	add.s32 	%r13, %r12, %r11;
	mov.u32 	%r14, _ZZ17phase2_row_kernelPiiiE7s_pivot;
	add.s32 	%r15, %r8, %r5;
	mul.wide.s32 	%rd3, %r15, 4;
	add.s64 	%rd4, %rd2, %rd3;
	ld.global.u32 	%r16, [%rd4];
	shl.b32 	%r17, %r5, 2;
	add.s32 	%r18, %r14, %r17;
	add.s32 	%r19, %r18, %r11;
	st.shared.u32 	[%r19], %r16;
	add.s32 	%r20, %r10, %r5;
	mul.wide.s32 	%rd5, %r20, 4;
	add.s64 	%rd6, %rd2, %rd5;
	ld.global.u32 	%r21, [%rd6];
	add.s32 	%r22, %r13, %r17;
	st.shared.u32 	[%r22], %r21;
	ld.global.u32 	%r23, [%rd4+100];
	st.shared.u32 	[%r19+100], %r23;
	ld.global.u32 	%r24, [%rd6+100];
	st.shared.u32 	[%r22+100], %r24;
	ld.global.u32 	%r25, [%rd4+200];
	st.shared.u32 	[%r19+200], %r25;
	ld.global.u32 	%r26, [%rd6+200];
	st.shared.u32 	[%r22+200], %r26;
	add.s32 	%r27, %r7, 25;
	mad.lo.s32 	%r28, %r27, %r1, %r3;
	add.s32 	%r29, %r9, 25;
	mad.lo.s32 	%r30, %r29, %r1, %r3;
	add.s32 	%r31, %r28, %r5;
	mul.wide.s32 	%rd7, %r31, 4;
	add.s64 	%rd8, %rd2, %rd7;
	ld.global.u32 	%r32, [%rd8];
	st.shared.u32 	[%r19+7500], %r32;
	add.s32 	%r33, %r30, %r5;
	mul.wide.s32 	%rd9, %r33, 4;
	add.s64 	%rd10, %rd2, %rd9;
	ld.global.u32 	%r34, [%rd10];
	st.shared.u32 	[%r22+7500], %r34;
	ld.global.u32 	%r35, [%rd8+100];
	st.shared.u32 	[%r19+7600], %r35;
	ld.global.u32 	%r36, [%rd10+100];
	st.shared.u32 	[%r22+7600], %r36;
	ld.global.u32 	%r37, [%rd8+200];
	st.shared.u32 	[%r19+7700], %r37;
	ld.global.u32 	%r38, [%rd10+200];
	st.shared.u32 	[%r22+7700], %r38;
	add.s32 	%r39, %r7, 50;
	mad.lo.s32 	%r40, %r39, %r1, %r3;
	add.s32 	%r41, %r9, 50;
	mad.lo.s32 	%r42, %r41, %r1, %r3;
	add.s32 	%r43, %r40, %r5;
	mul.wide.s32 	%rd11, %r43, 4;
	add.s64 	%rd12, %rd2, %rd11;
	ld.global.u32 	%r44, [%rd12];
	st.shared.u32 	[%r19+15000], %r44;
	add.s32 	%r45, %r42, %r5;
	mul.wide.s32 	%rd13, %r45, 4;
	add.s64 	%rd14, %rd2, %rd13;
	ld.global.u32 	%r46, [%rd14];
	st.shared.u32 	[%r22+15000], %r46;
	ld.global.u32 	%r47, [%rd12+100];
	st.shared.u32 	[%r19+15100], %r47;
	ld.global.u32 	%r48, [%rd14+100];
	st.shared.u32 	[%r22+15100], %r48;
	ld.global.u32 	%r49, [%rd12+200];
	st.shared.u32 	[%r19+15200], %r49;
	ld.global.u32 	%r50, [%rd14+200];
	st.shared.u32 	[%r22+15200], %r50;
	bar.sync 	0;
	ld.shared.u32 	%r51, [%r22];
	ld.shared.u32 	%r52, [%r13];
	ld.shared.u32 	%r53, [%r18];
	add.s32 	%r54, %r53, %r52;
	min.s32 	%r55, %r51, %r54;
	st.shared.u32 	[%r22], %r55;
	ld.shared.u32 	%r56, [%r22+100];
	ld.shared.u32 	%r57, [%r13];
	ld.shared.u32 	%r58, [%r18+100];
	add.s32 	%r59, %r58, %r57;
	min.s32 	%r60, %r56, %r59;
	ld.shared.u32 	%r61, [%r22+200];
	ld.shared.u32 	%r62, [%r18+200];
	add.s32 	%r63, %r62, %r57;
	min.s32 	%r64, %r61, %r63;
	ld.shared.u32 	%r65, [%r22+7500];
	ld.shared.u32 	%r66, [%r13+7500];
	add.s32 	%r67, %r53, %r66;
	min.s32 	%r68, %r65, %r67;
	st.shared.u32 	[%r22+7500], %r68;
	ld.shared.u32 	%r69, [%r22+7600];
	ld.shared.u32 	%r70, [%r13+7500];
	add.s32 	%r71, %r58, %r70;
	min.s32 	%r72, %r69, %r71;
	ld.shared.u32 	%r73, [%r22+7700];
	add.s32 	%r74, %r62, %r70;
	min.s32 	%r75, %r73, %r74;
	ld.shared.u32 	%r76, [%r22+15000];
	ld.shared.u32 	%r77, [%r13+15000];
	add.s32 	%r78, %r53, %r77;
	min.s32 	%r79, %r76, %r78;
	st.shared.u32 	[%r22+15000], %r79;
	ld.shared.u32 	%r80, [%r22+15100];
	ld.shared.u32 	%r81, [%r13+15000];
	add.s32 	%r82, %r58, %r81;
	min.s32 	%r83, %r80, %r82;
	ld.shared.u32 	%r84, [%r22+15200];
	add.s32 	%r85, %r62, %r81;
	min.s32 	%r86, %r84, %r85;
	ld.shared.u32 	%r87, [%r13+4];
	ld.shared.u32 	%r88, [%r18+300];
	add.s32 	%r89, %r88, %r87;
	min.s32 	%r90, %r55, %r89;
	st.shared.u32 	[%r22], %r90;
	ld.shared.u32 	%r91, [%r13+4];
	ld.shared.u32 	%r92, [%r18+400];
	add.s32 	%r93, %r92, %r91;
	min.s32 	%r94, %r60, %r93;
	ld.shared.u32 	%r95, [%r18+500];
	add.s32 	%r96, %r95, %r91;
	min.s32 	%r97, %r64, %r96;
	ld.shared.u32 	%r98, [%r13+7504];
	add.s32 	%r99, %r88, %r98;
	min.s32 	%r100, %r68, %r99;
	st.shared.u32 	[%r22+7500], %r100;
	ld.shared.u32 	%r101, [%r13+7504];
	add.s32 	%r102, %r92, %r101;
	min.s32 	%r103, %r72, %r102;
	add.s32 	%r104, %r95, %r101;
	min.s32 	%r105, %r75, %r104;
	ld.shared.u32 	%r106, [%r13+15004];
	add.s32 	%r107, %r88, %r106;
	min.s32 	%r108, %r79, %r107;
	st.shared.u32 	[%r22+15000], %r108;
	ld.shared.u32 	%r109, [%r13+15004];
	add.s32 	%r110, %r92, %r109;
	min.s32 	%r111, %r83, %r110;
	add.s32 	%r112, %r95, %r109;
	min.s32 	%r113, %r86, %r112;
	ld.shared.u32 	%r114, [%r13+8];
	ld.shared.u32 	%r115, [%r18+600];
	add.s32 	%r116, %r115, %r114;
	min.s32 	%r117, %r90, %r116;
	st.shared.u32 	[%r22], %r117;
	ld.shared.u32 	%r118, [%r13+8];
	ld.shared.u32 	%r119, [%r18+700];
	add.s32 	%r120, %r119, %r118;
	min.s32 	%r121, %r94, %r120;
	ld.shared.u32 	%r122, [%r18+800];
	add.s32 	%r123, %r122, %r118;
	min.s32 	%r124, %r97, %r123;
	ld.shared.u32 	%r125, [%r13+7508];
	add.s32 	%r126, %r115, %r125;
	min.s32 	%r127, %r100, %r126;
	st.shared.u32 	[%r22+7500], %r127;
	ld.shared.u32 	%r128, [%r13+7508];
	add.s32 	%r129, %r119, %r128;
	min.s32 	%r130, %r103, %r129;
	add.s32 	%r131, %r122, %r128;
	min.s32 	%r132, %r105, %r131;
	ld.shared.u32 	%r133, [%r13+15008];
	add.s32 	%r134, %r115, %r133;
	min.s32 	%r135, %r108, %r134;
	st.shared.u32 	[%r22+15000], %r135;
	ld.shared.u32 	%r136, [%r13+15008];
	add.s32 	%r137, %r119, %r136;
	min.s32 	%r138, %r111, %r137;
	add.s32 	%r139, %r122, %r136;
	min.s32 	%r140, %r113, %r139;
	ld.shared.u32 	%r141, [%r13+12];
	ld.shared.u32 	%r142, [%r18+900];
	add.s32 	%r143, %r142, %r141;
	min.s32 	%r144, %r117, %r143;
	st.shared.u32 	[%r22], %r144;
	ld.shared.u32 	%r145, [%r13+12];
	ld.shared.u32 	%r146, [%r18+1000];
	add.s32 	%r147, %r146, %r145;
	min.s32 	%r148, %r121, %r147;
	ld.shared.u32 	%r149, [%r18+1100];
	add.s32 	%r150, %r149, %r145;
	min.s32 	%r151, %r124, %r150;
	ld.shared.u32 	%r152, [%r13+7512];
	add.s32 	%r153, %r142, %r152;
	min.s32 	%r154, %r127, %r153;
	st.shared.u32 	[%r22+7500], %r154;
	ld.shared.u32 	%r155, [%r13+7512];
	add.s32 	%r156, %r146, %r155;
	min.s32 	%r157, %r130, %r156;
	add.s32 	%r158, %r149, %r155;
	min.s32 	%r159, %r132, %r158;
	ld.shared.u32 	%r160, [%r13+15012];
	add.s32 	%r161, %r142, %r160;
	min.s32 	%r162, %r135, %r161;
	st.shared.u32 	[%r22+15000], %r162;
	ld.shared.u32 	%r163, [%r13+15012];
	add.s32 	%r164, %r146, %r163;
	min.s32 	%r165, %r138, %r164;
	add.s32 	%r166, %r149, %r163;
	min.s32 	%r167, %r140, %r166;
	ld.shared.u32 	%r168, [%r13+16];
	ld.shared.u32 	%r169, [%r18+1200];
	add.s32 	%r170, %r169, %r168;
	min.s32 	%r171, %r144, %r170;
	st.shared.u32 	[%r22], %r171;
	ld.shared.u32 	%r172, [%r13+16];
	ld.shared.u32 	%r173, [%r18+1300];
	add.s32 	%r174, %r173, %r172;
	min.s32 	%r175, %r148, %r174;
	ld.shared.u32 	%r176, [%r18+1400];
	add.s32 	%r177, %r176, %r172;
	min.s32 	%r178, %r151, %r177;
	ld.shared.u32 	%r179, [%r13+7516];
	add.s32 	%r180, %r169, %r179;
	min.s32 	%r181, %r154, %r180;
	st.shared.u32 	[%r22+7500], %r181;
	ld.shared.u32 	%r182, [%r13+7516];
	add.s32 	%r183, %r173, %r182;
	min.s32 	%r184, %r157, %r183;
	add.s32 	%r185, %r176, %r182;
	min.s32 	%r186, %r159, %r185;
	ld.shared.u32 	%r187, [%r13+15016];
	add.s32 	%r188, %r169, %r187;
	min.s32 	%r189, %r162, %r188;
	st.shared.u32 	[%r22+15000], %r189;
	ld.shared.u32 	%r190, [%r13+15016];
	add.s32 	%r191, %r173, %r190;
	min.s32 	%r192, %r165, %r191;
	add.s32 	%r193, %r176, %r190;
	min.s32 	%r194, %r167, %r193;
	ld.shared.u32 	%r195, [%r13+20];
	ld.shared.u32 	%r196, [%r18+1500];
	add.s32 	%r197, %r196, %r195;
	min.s32 	%r198, %r171, %r197;
	st.shared.u32 	[%r22], %r198;
	ld.shared.u32 	%r199, [%r13+20];
	ld.shared.u32 	%r200, [%r18+1600];
	add.s32 	%r201, %r200, %r199;
	min.s32 	%r202, %r175, %r201;
	ld.shared.u32 	%r203, [%r18+1700];
	add.s32 	%r204, %r203, %r199;
	min.s32 	%r205, %r178, %r204;
	ld.shared.u32 	%r206, [%r13+7520];
	add.s32 	%r207, %r196, %r206;
	min.s32 	%r208, %r181, %r207;
	st.shared.u32 	[%r22+7500], %r208;
	ld.shared.u32 	%r209, [%r13+7520];
	add.s32 	%r210, %r200, %r209;
	min.s32 	%r211, %r184, %r210;
	add.s32 	%r212, %r203, %r209;
	min.s32 	%r213, %r186, %r212;
	ld.shared.u32 	%r214, [%r13+15020];
	add.s32 	%r215, %r196, %r214;
	min.s32 	%r216, %r189, %r215;
	st.shared.u32 	[%r22+15000], %r216;
	ld.shared.u32 	%r217, [%r13+15020];
	add.s32 	%r218, %r200, %r217;
	min.s32 	%r219, %r192, %r218;
	add.s32 	%r220, %r203, %r217;
	min.s32 	%r221, %r194, %r220;
	ld.shared.u32 	%r222, [%r13+24];
	ld.shared.u32 	%r223, [%r18+1800];
	add.s32 	%r224, %r223, %r222;
	min.s32 	%r225, %r198, %r224;
	st.shared.u32 	[%r22], %r225;
	ld.shared.u32 	%r226, [%r13+24];
	ld.shared.u32 	%r227, [%r18+1900];
	add.s32 	%r228, %r227, %r226;
	min.s32 	%r229, %r202, %r228;
	ld.shared.u32 	%r230, [%r18+2000];
	add.s32 	%r231, %r230, %r226;
	min.s32 	%r232, %r205, %r231;
	ld.shared.u32 	%r233, [%r13+7524];
	add.s32 	%r234, %r223, %r233;
	min.s32 	%r235, %r208, %r234;
	st.shared.u32 	[%r22+7500], %r235;
	ld.shared.u32 	%r236, [%r13+7524];
	add.s32 	%r237, %r227, %r236;
	min.s32 	%r238, %r211, %r237;
	add.s32 	%r239, %r230, %r236;
	min.s32 	%r240, %r213, %r239;
	ld.shared.u32 	%r241, [%r13+15024];
	add.s32 	%r242, %r223, %r241;
	min.s32 	%r243, %r216, %r242;
	st.shared.u32 	[%r22+15000], %r243;
	ld.shared.u32 	%r244, [%r13+15024];
	add.s32 	%r245, %r227, %r244;
	min.s32 	%r246, %r219, %r245;
	add.s32 	%r247, %r230, %r244;
	min.s32 	%r248, %r221, %r247;
	ld.shared.u32 	%r249, [%r13+28];
	ld.shared.u32 	%r250, [%r18+2100];
	add.s32 	%r251, %r250, %r249;
	min.s32 	%r252, %r225, %r251;
	st.shared.u32 	[%r22], %r252;
	ld.shared.u32 	%r253, [%r13+28];
	ld.shared.u32 	%r254, [%r18+2200];
	add.s32 	%r255, %r254, %r253;
	min.s32 	%r256, %r229, %r255;
	ld.shared.u32 	%r257, [%r18+2300];
	add.s32 	%r258, %r257, %r253;
	min.s32 	%r259, %r232, %r258;
	ld.shared.u32 	%r260, [%r13+7528];
	add.s32 	%r261, %r250, %r260;
	min.s32 	%r262, %r235, %r261;
	st.shared.u32 	[%r22+7500], %r262;
	ld.shared.u32 	%r263, [%r13+7528];
	add.s32 	%r264, %r254, %r263;
	min.s32 	%r265, %r238, %r264;
	add.s32 	%r266, %r257, %r263;
	min.s32 	%r267, %r240, %r266;
	ld.shared.u32 	%r268, [%r13+15028];
	add.s32 	%r269, %r250, %r268;
	min.s32 	%r270, %r243, %r269;
	st.shared.u32 	[%r22+15000], %r270;
	ld.shared.u32 	%r271, [%r13+15028];
	add.s32 	%r272, %r254, %r271;
	min.s32 	%r273, %r246, %r272;
	add.s32 	%r274, %r257, %r271;
	min.s32 	%r275, %r248, %r274;
	ld.shared.u32 	%r276, [%r13+32];
	ld.shared.u32 	%r277, [%r18+2400];
	add.s32 	%r278, %r277, %r276;
	min.s32 	%r279, %r252, %r278;
	st.shared.u32 	[%r22], %r279;
	ld.shared.u32 	%r280, [%r13+32];
	ld.shared.u32 	%r281, [%r18+2500];
	add.s32 	%r282, %r281, %r280;
	min.s32 	%r283, %r256, %r282;
	ld.shared.u32 	%r284, [%r18+2600];
	add.s32 	%r285, %r284, %r280;
	min.s32 	%r286, %r259, %r285;
	ld.shared.u32 	%r287, [%r13+7532];
	add.s32 	%r288, %r277, %r287;
	min.s32 	%r289, %r262, %r288;
	st.shared.u32 	[%r22+7500], %r289;
	ld.shared.u32 	%r290, [%r13+7532];
	add.s32 	%r291, %r281, %r290;
	min.s32 	%r292, %r265, %r291;
	add.s32 	%r293, %r284, %r290;
	min.s32 	%r294, %r267, %r293;
	ld.shared.u32 	%r295, [%r13+15032];
	add.s32 	%r296, %r277, %r295;
	min.s32 	%r297, %r270, %r296;
	st.shared.u32 	[%r22+15000], %r297;
	ld.shared.u32 	%r298, [%r13+15032];
	add.s32 	%r299, %r281, %r298;
	min.s32 	%r300, %r273, %r299;
	add.s32 	%r301, %r284, %r298;
	min.s32 	%r302, %r275, %r301;
	ld.shared.u32 	%r303, [%r13+36];
	ld.shared.u32 	%r304, [%r18+2700];
	add.s32 	%r305, %r304, %r303;
	min.s32 	%r306, %r279, %r305;
	st.shared.u32 	[%r22], %r306;
	ld.shared.u32 	%r307, [%r13+36];
	ld.shared.u32 	%r308, [%r18+2800];
	add.s32 	%r309, %r308, %r307;
	min.s32 	%r310, %r283, %r309;
	ld.shared.u32 	%r311, [%r18+2900];
	add.s32 	%r312, %r311, %r307;
	min.s32 	%r313, %r286, %r312;
	ld.shared.u32 	%r314, [%r13+7536];
	add.s32 	%r315, %r304, %r314;
	min.s32 	%r316, %r289, %r315;
	st.shared.u32 	[%r22+7500], %r316;
	ld.shared.u32 	%r317, [%r13+7536];
	add.s32 	%r318, %r308, %r317;
	min.s32 	%r319, %r292, %r318;
	add.s32 	%r320, %r311, %r317;
	min.s32 	%r321, %r294, %r320;
	ld.shared.u32 	%r322, [%r13+15036];
	add.s32 	%r323, %r304, %r322;
	min.s32 	%r324, %r297, %r323;
	st.shared.u32 	[%r22+15000], %r324;
	ld.shared.u32 	%r325, [%r13+15036];
	add.s32 	%r326, %r308, %r325;
	min.s32 	%r327, %r300, %r326;
	add.s32 	%r328, %r311, %r325;
	min.s32 	%r329, %r302, %r328;
	ld.shared.u32 	%r330, [%r13+40];
	ld.shared.u32 	%r331, [%r18+3000];
	add.s32 	%r332, %r331, %r330;
	min.s32 	%r333, %r306, %r332;
	st.shared.u32 	[%r22], %r333;
	ld.shared.u32 	%r334, [%r13+40];
	ld.shared.u32 	%r335, [%r18+3100];
	add.s32 	%r336, %r335, %r334;
	min.s32 	%r337, %r310, %r336;
	ld.shared.u32 	%r338, [%r18+3200];
	add.s32 	%r339, %r338, %r334;
	min.s32 	%r340, %r313, %r339;
	ld.shared.u32 	%r341, [%r13+7540];
	add.s32 	%r342, %r331, %r341;
	min.s32 	%r343, %r316, %r342;
	st.shared.u32 	[%r22+7500], %r343;
	ld.shared.u32 	%r344, [%r13+7540];
	add.s32 	%r345, %r335, %r344;
	min.s32 	%r346, %r319, %r345;
	add.s32 	%r347, %r338, %r344;
	min.s32 	%r348, %r321, %r347;
	ld.shared.u32 	%r349, [%r13+15040];
	add.s32 	%r350, %r331, %r349;
	min.s32 	%r351, %r324, %r350;
	st.shared.u32 	[%r22+15000], %r351;
	ld.shared.u32 	%r352, [%r13+15040];
	add.s32 	%r353, %r335, %r352;
	min.s32 	%r354, %r327, %r353;
	add.s32 	%r355, %r338, %r352;
	min.s32 	%r356, %r329, %r355;
	ld.shared.u32 	%r357, [%r13+44];
	ld.shared.u32 	%r358, [%r18+3300];
	add.s32 	%r359, %r358, %r357;
	min.s32 	%r360, %r333, %r359;
	st.shared.u32 	[%r22], %r360;
	ld.shared.u32 	%r361, [%r13+44];
	ld.shared.u32 	%r362, [%r18+3400];
	add.s32 	%r363, %r362, %r361;
	min.s32 	%r364, %r337, %r363;
	ld.shared.u32 	%r365, [%r18+3500];
	add.s32 	%r366, %r365, %r361;
	min.s32 	%r367, %r340, %r366;
	ld.shared.u32 	%r368, [%r13+7544];
	add.s32 	%r369, %r358, %r368;
	min.s32 	%r370, %r343, %r369;
	st.shared.u32 	[%r22+7500], %r370;
	ld.shared.u32 	%r371, [%r13+7544];
	add.s32 	%r372, %r362, %r371;
	min.s32 	%r373, %r346, %r372;
	add.s32 	%r374, %r365, %r371;
	min.s32 	%r375, %r348, %r374;
	ld.shared.u32 	%r376, [%r13+15044];
	add.s32 	%r377, %r358, %r376;
	min.s32 	%r378, %r351, %r377;
	st.shared.u32 	[%r22+15000], %r378;
	ld.shared.u32 	%r379, [%r13+15044];
	add.s32 	%r380, %r362, %r379;
	min.s32 	%r381, %r354, %r380;
	add.s32 	%r382, %r365, %r379;
	min.s32 	%r383, %r356, %r382;
	ld.shared.u32 	%r384, [%r13+48];
	ld.shared.u32 	%r385, [%r18+3600];
	add.s32 	%r386, %r385, %r384;
	min.s32 	%r387, %r360, %r386;
	st.shared.u32 	[%r22], %r387;
	ld.shared.u32 	%r388, [%r13+48];
	ld.shared.u32 	%r389, [%r18+3700];
	add.s32 	%r390, %r389, %r388;
	min.s32 	%r391, %r364, %r390;
	ld.shared.u32 	%r392, [%r18+3800];
	add.s32 	%r393, %r392, %r388;
	min.s32 	%r394, %r367, %r393;
	ld.shared.u32 	%r395, [%r13+7548];
	add.s32 	%r396, %r385, %r395;
	min.s32 	%r397, %r370, %r396;
	st.shared.u32 	[%r22+7500], %r397;
	ld.shared.u32 	%r398, [%r13+7548];
	add.s32 	%r399, %r389, %r398;
	min.s32 	%r400, %r373, %r399;
	add.s32 	%r401, %r392, %r398;
	min.s32 	%r402, %r375, %r401;
	ld.shared.u32 	%r403, [%r13+15048];
	add.s32 	%r404, %r385, %r403;
	min.s32 	%r405, %r378, %r404;
	st.shared.u32 	[%r22+15000], %r405;
	ld.shared.u32 	%r406, [%r13+15048];
	add.s32 	%r407, %r389, %r406;
	min.s32 	%r408, %r381, %r407;
	add.s32 	%r409, %r392, %r406;
	min.s32 	%r410, %r383, %r409;
	ld.shared.u32 	%r411, [%r13+52];
	ld.shared.u32 	%r412, [%r18+3900];
	add.s32 	%r413, %r412, %r411;
	min.s32 	%r414, %r387, %r413;
	st.shared.u32 	[%r22], %r414;
	ld.shared.u32 	%r415, [%r13+52];
	ld.shared.u32 	%r416, [%r18+4000];
	add.s32 	%r417, %r416, %r415;
	min.s32 	%r418, %r391, %r417;
	ld.shared.u32 	%r419, [%r18+4100];
	add.s32 	%r420, %r419, %r415;
	min.s32 	%r421, %r394, %r420;
	ld.shared.u32 	%r422, [%r13+7552];
	add.s32 	%r423, %r412, %r422;
	min.s32 	%r424, %r397, %r423;
	st.shared.u32 	[%r22+7500], %r424;
	ld.shared.u32 	%r425, [%r13+7552];
	add.s32 	%r426, %r416, %r425;
	min.s32 	%r427, %r400, %r426;
	add.s32 	%r428, %r419, %r425;
	min.s32 	%r429, %r402, %r428;
	ld.shared.u32 	%r430, [%r13+15052];
	add.s32 	%r431, %r412, %r430;
	min.s32 	%r432, %r405, %r431;
	st.shared.u32 	[%r22+15000], %r432;
	ld.shared.u32 	%r433, [%r13+15052];
	add.s32 	%r434, %r416, %r433;
	min.s32 	%r435, %r408, %r434;
	add.s32 	%r436, %r419, %r433;
	min.s32 	%r437, %r410, %r436;
	ld.shared.u32 	%r438, [%r13+56];
	ld.shared.u32 	%r439, [%r18+4200];
	add.s32 	%r440, %r439, %r438;
	min.s32 	%r441, %r414, %r440;
	st.shared.u32 	[%r22], %r441;
	ld.shared.u32 	%r442, [%r13+56];
	ld.shared.u32 	%r443, [%r18+4300];
	add.s32 	%r444, %r443, %r442;
	min.s32 	%r445, %r418, %r444;
	ld.shared.u32 	%r446, [%r18+4400];
	add.s32 	%r447, %r446, %r442;
	min.s32 	%r448, %r421, %r447;
	ld.shared.u32 	%r449, [%r13+7556];
	add.s32 	%r450, %r439, %r449;
	min.s32 	%r451, %r424, %r450;
	st.shared.u32 	[%r22+7500], %r451;
	ld.shared.u32 	%r452, [%r13+7556];
	add.s32 	%r453, %r443, %r452;
	min.s32 	%r454, %r427, %r453;
	add.s32 	%r455, %r446, %r452;
	min.s32 	%r456, %r429, %r455;
	ld.shared.u32 	%r457, [%r13+15056];
	add.s32 	%r458, %r439, %r457;
	min.s32 	%r459, %r432, %r458;
	st.shared.u32 	[%r22+15000], %r459;
	ld.shared.u32 	%r460, [%r13+15056];
	add.s32 	%r461, %r443, %r460;
	min.s32 	%r462, %r435, %r461;
	add.s32 	%r463, %r446, %r460;
	min.s32 	%r464, %r437, %r463;
	ld.shared.u32 	%r465, [%r13+60];
	ld.shared.u32 	%r466, [%r18+4500];
	add.s32 	%r467, %r466, %r465;
	min.s32 	%r468, %r441, %r467;
	st.shared.u32 	[%r22], %r468;
	ld.shared.u32 	%r469, [%r13+60];
	ld.shared.u32 	%r470, [%r18+4600];
	add.s32 	%r471, %r470, %r469;
	min.s32 	%r472, %r445, %r471;
	ld.shared.u32 	%r473, [%r18+4700];
	add.s32 	%r474, %r473, %r469;
	min.s32 	%r475, %r448, %r474;
	ld.shared.u32 	%r476, [%r13+7560];
	add.s32 	%r477, %r466, %r476;
	min.s32 	%r478, %r451, %r477;
	st.shared.u32 	[%r22+7500], %r478;
	ld.shared.u32 	%r479, [%r13+7560];
	add.s32 	%r480, %r470, %r479;
	min.s32 	%r481, %r454, %r480;
	add.s32 	%r482, %r473, %r479;
	min.s32 	%r483, %r456, %r482;
	ld.shared.u32 	%r484, [%r13+15060];
	add.s32 	%r485, %r466, %r484;
	min.s32 	%r486, %r459, %r485;
	st.shared.u32 	[%r22+15000], %r486;
	ld.shared.u32 	%r487, [%r13+15060];
	add.s32 	%r488, %r470, %r487;
	min.s32 	%r489, %r462, %r488;
	add.s32 	%r490, %r473, %r487;
	min.s32 	%r491, %r464, %r490;
	ld.shared.u32 	%r492, [%r13+64];
	ld.shared.u32 	%r493, [%r18+4800];
	add.s32 	%r494, %r493, %r492;
	min.s32 	%r495, %r468, %r494;
	st.shared.u32 	[%r22], %r495;
	ld.shared.u32 	%r496, [%r13+64];
	ld.shared.u32 	%r497, [%r18+4900];
	add.s32 	%r498, %r497, %r496;
	min.s32 	%r499, %r472, %r498;
	ld.shared.u32 	%r500, [%r18+5000];
	add.s32 	%r501, %r500, %r496;
	min.s32 	%r502, %r475, %r501;
	ld.shared.u32 	%r503, [%r13+7564];
	add.s32 	%r504, %r493, %r503;
	min.s32 	%r505, %r478, %r504;
	st.shared.u32 	[%r22+7500], %r505;
	ld.shared.u32 	%r506, [%r13+7564];
	add.s32 	%r507, %r497, %r506;
	min.s32 	%r508, %r481, %r507;
	add.s32 	%r509, %r500, %r506;
	min.s32 	%r510, %r483, %r509;
	ld.shared.u32 	%r511, [%r13+15064];
	add.s32 	%r512, %r493, %r511;
	min.s32 	%r513, %r486, %r512;
	st.shared.u32 	[%r22+15000], %r513;
	ld.shared.u32 	%r514, [%r13+15064];
	add.s32 	%r515, %r497, %r514;
	min.s32 	%r516, %r489, %r515;
	add.s32 	%r517, %r500, %r514;
	min.s32 	%r518, %r491, %r517;
	ld.shared.u32 	%r519, [%r13+68];
	ld.shared.u32 	%r520, [%r18+5100];
	add.s32 	%r521, %r520, %r519;
	min.s32 	%r522, %r495, %r521;
	st.shared.u32 	[%r22], %r522;
	ld.shared.u32 	%r523, [%r13+68];
	ld.shared.u32 	%r524, [%r18+5200];
	add.s32 	%r525, %r524, %r523;
	min.s32 	%r526, %r499, %r525;
	ld.shared.u32 	%r527, [%r18+5300];
	add.s32 	%r528, %r527, %r523;
	min.s32 	%r529, %r502, %r528;
	ld.shared.u32 	%r530, [%r13+7568];
	add.s32 	%r531, %r520, %r530;
	min.s32 	%r532, %r505, %r531;
	st.shared.u32 	[%r22+7500], %r532;
	ld.shared.u32 	%r533, [%r13+7568];
	add.s32 	%r534, %r524, %r533;
	min.s32 	%r535, %r508, %r534;
	add.s32 	%r536, %r527, %r533;
	min.s32 	%r537, %r510, %r536;
	ld.shared.u32 	%r538, [%r13+15068];
	add.s32 	%r539, %r520, %r538;
	min.s32 	%r540, %r513, %r539;
	st.shared.u32 	[%r22+15000], %r540;
	ld.shared.u32 	%r541, [%r13+15068];
	add.s32 	%r542, %r524, %r541;
	min.s32 	%r543, %r516, %r542;
	add.s32 	%r544, %r527, %r541;
	min.s32 	%r545, %r518, %r544;
	ld.shared.u32 	%r546, [%r13+72];
	ld.shared.u32 	%r547, [%r18+5400];
	add.s32 	%r548, %r547, %r546;
	min.s32 	%r549, %r522, %r548;
	st.shared.u32 	[%r22], %r549;
	ld.shared.u32 	%r550, [%r13+72];
	ld.shared.u32 	%r551, [%r18+5500];
	add.s32 	%r552, %r551, %r550;
	min.s32 	%r553, %r526, %r552;
	ld.shared.u32 	%r554, [%r18+5600];
	add.s32 	%r555, %r554, %r550;
	min.s32 	%r556, %r529, %r555;
	ld.shared.u32 	%r557, [%r13+7572];
	add.s32 	%r558, %r547, %r557;
	min.s32 	%r559, %r532, %r558;
	st.shared.u32 	[%r22+7500], %r559;
	ld.shared.u32 	%r560, [%r13+7572];
	add.s32 	%r561, %r551, %r560;
	min.s32 	%r562, %r535, %r561;
	add.s32 	%r563, %r554, %r560;
	min.s32 	%r564, %r537, %r563;
	ld.shared.u32 	%r565, [%r13+15072];
	add.s32 	%r566, %r547, %r565;
	min.s32 	%r567, %r540, %r566;
	st.shared.u32 	[%r22+15000], %r567;
	ld.shared.u32 	%r568, [%r13+15072];
	add.s32 	%r569, %r551, %r568;
	min.s32 	%r570, %r543, %r569;
	add.s32 	%r571, %r554, %r568;
	min.s32 	%r572, %r545, %r571;
	ld.shared.u32 	%r573, [%r13+76];
	ld.shared.u32 	%r574, [%r18+5700];
	add.s32 	%r575, %r574, %r573;
	min.s32 	%r576, %r549, %r575;
	st.shared.u32 	[%r22], %r576;
	ld.shared.u32 	%r577, [%r13+76];
	ld.shared.u32 	%r578, [%r18+5800];
	add.s32 	%r579, %r578, %r577;
	min.s32 	%r580, %r553, %r579;
	ld.shared.u32 	%r581, [%r18+5900];
	add.s32 	%r582, %r581, %r577;
	min.s32 	%r583, %r556, %r582;
	ld.shared.u32 	%r584, [%r13+7576];
	add.s32 	%r585, %r574, %r584;
	min.s32 	%r586, %r559, %r585;
	st.shared.u32 	[%r22+7500], %r586;
	ld.shared.u32 	%r587, [%r13+7576];
	add.s32 	%r588, %r578, %r587;
	min.s32 	%r589, %r562, %r588;
	add.s32 	%r590, %r581, %r587;
	min.s32 	%r591, %r564, %r590;
	ld.shared.u32 	%r592, [%r13+15076];
	add.s32 	%r593, %r574, %r592;
	min.s32 	%r594, %r567, %r593;
	st.shared.u32 	[%r22+15000], %r594;
	ld.shared.u32 	%r595, [%r13+15076];
	add.s32 	%r596, %r578, %r595;
	min.s32 	%r597, %r570, %r596;
	add.s32 	%r598, %r581, %r595;
	min.s32 	%r599, %r572, %r598;
	ld.shared.u32 	%r600, [%r13+80];
	ld.shared.u32 	%r601, [%r18+6000];
	add.s32 	%r602, %r601, %r600;
	min.s32 	%r603, %r576, %r602;
	st.shared.u32 	[%r22], %r603;
	ld.shared.u32 	%r604, [%r13+80];
	ld.shared.u32 	%r605, [%r18+6100];
	add.s32 	%r606, %r605, %r604;
	min.s32 	%r607, %r580, %r606;
	ld.shared.u32 	%r608, [%r18+6200];
	add.s32 	%r609, %r608, %r604;
	min.s32 	%r610, %r583, %r609;
	ld.shared.u32 	%r611, [%r13+7580];
	add.s32 	%r612, %r601, %r611;
	min.s32 	%r613, %r586, %r612;
	st.shared.u32 	[%r22+7500], %r613;
	ld.shared.u32 	%r614, [%r13+7580];
	add.s32 	%r615, %r605, %r614;
	min.s32 	%r616, %r589, %r615;
	add.s32 	%r617, %r608, %r614;
	min.s32 	%r618, %r591, %r617;
	ld.shared.u32 	%r619, [%r13+15080];
	add.s32 	%r620, %r601, %r619;
	min.s32 	%r621, %r594, %r620;
	st.shared.u32 	[%r22+15000], %r621;
	ld.shared.u32 	%r622, [%r13+15080];
	add.s32 	%r623, %r605, %r622;
	min.s32 	%r624, %r597, %r623;
	add.s32 	%r625, %r608, %r622;
	min.s32 	%r626, %r599, %r625;
	ld.shared.u32 	%r627, [%r13+84];
	ld.shared.u32 	%r628, [%r18+6300];
	add.s32 	%r629, %r628, %r627;
	min.s32 	%r630, %r603, %r629;
	st.shared.u32 	[%r22], %r630;
	ld.shared.u32 	%r631, [%r13+84];
	ld.shared.u32 	%r632, [%r18+6400];
	add.s32 	%r633, %r632, %r631;
	min.s32 	%r634, %r607, %r633;
	ld.shared.u32 	%r635, [%r18+6500];
	add.s32 	%r636, %r635, %r631;
	min.s32 	%r637, %r610, %r636;
	ld.shared.u32 	%r638, [%r13+7584];
	add.s32 	%r639, %r628, %r638;
	min.s32 	%r640, %r613, %r639;
	st.shared.u32 	[%r22+7500], %r640;
	ld.shared.u32 	%r641, [%r13+7584];
	add.s32 	%r642, %r632, %r641;
	min.s32 	%r643, %r616, %r642;
	add.s32 	%r644, %r635, %r641;
	min.s32 	%r645, %r618, %r644;
	ld.shared.u32 	%r646, [%r13+15084];
	add.s32 	%r647, %r628, %r646;
	min.s32 	%r648, %r621, %r647;
	st.shared.u32 	[%r22+15000], %r648;
	ld.shared.u32 	%r649, [%r13+15084];
	add.s32 	%r650, %r632, %r649;
	min.s32 	%r651, %r624, %r650;
	add.s32 	%r652, %r635, %r649;
	min.s32 	%r653, %r626, %r652;
	ld.shared.u32 	%r654, [%r13+88];
	ld.shared.u32 	%r655, [%r18+6600];
	add.s32 	%r656, %r655, %r654;
	min.s32 	%r657, %r630, %r656;
	st.shared.u32 	[%r22], %r657;
	ld.shared.u32 	%r658, [%r13+88];
	ld.shared.u32 	%r659, [%r18+6700];
	add.s32 	%r660, %r659, %r658;
	min.s32 	%r661, %r634, %r660;
	ld.shared.u32 	%r662, [%r18+6800];
	add.s32 	%r663, %r662, %r658;
	min.s32 	%r664, %r637, %r663;
	ld.shared.u32 	%r665, [%r13+7588];
	add.s32 	%r666, %r655, %r665;
	min.s32 	%r667, %r640, %r666;
	st.shared.u32 	[%r22+7500], %r667;
	ld.shared.u32 	%r668, [%r13+7588];
	add.s32 	%r669, %r659, %r668;
	min.s32 	%r670, %r643, %r669;
	add.s32 	%r671, %r662, %r668;
	min.s32 	%r672, %r645, %r671;
	ld.shared.u32 	%r673, [%r13+15088];
	add.s32 	%r674, %r655, %r673;
	min.s32 	%r675, %r648, %r674;
	st.shared.u32 	[%r22+15000], %r675;
	ld.shared.u32 	%r676, [%r13+15088];
	add.s32 	%r677, %r659, %r676;
	min.s32 	%r678, %r651, %r677;
	add.s32 	%r679, %r662, %r676;
	min.s32 	%r680, %r653, %r679;
	ld.shared.u32 	%r681, [%r13+92];
	ld.shared.u32 	%r682, [%r18+6900];
	add.s32 	%r683, %r682, %r681;
	min.s32 	%r684, %r657, %r683;
	st.shared.u32 	[%r22], %r684;
	ld.shared.u32 	%r685, [%r13+92];
	ld.shared.u32 	%r686, [%r18+7000];
	add.s32 	%r687, %r686, %r685;
	min.s32 	%r688, %r661, %r687;
	ld.shared.u32 	%r689, [%r18+7100];
	add.s32 	%r690, %r689, %r685;
	min.s32 	%r691, %r664, %r690;
	ld.shared.u32 	%r692, [%r13+7592];
	add.s32 	%r693, %r682, %r692;
	min.s32 	%r694, %r667, %r693;
	st.shared.u32 	[%r22+7500], %r694;
	ld.shared.u32 	%r695, [%r13+7592];
	add.s32 	%r696, %r686, %r695;
	min.s32 	%r697, %r670, %r696;
	add.s32 	%r698, %r689, %r695;
	min.s32 	%r699, %r672, %r698;
	ld.shared.u32 	%r700, [%r13+15092];
	add.s32 	%r701, %r682, %r700;
	min.s32 	%r702, %r675, %r701;
	st.shared.u32 	[%r22+15000], %r702;
	ld.shared.u32 	%r703, [%r13+15092];
	add.s32 	%r704, %r686, %r703;
	min.s32 	%r705, %r678, %r704;
	add.s32 	%r706, %r689, %r703;
	min.s32 	%r707, %r680, %r706;
	ld.shared.u32 	%r708, [%r13+96];
	ld.shared.u32 	%r709, [%r18+7200];
	add.s32 	%r710, %r709, %r708;
	min.s32 	%r711, %r684, %r710;
	st.shared.u32 	[%r22], %r711;
	ld.shared.u32 	%r712, [%r13+96];
	ld.shared.u32 	%r713, [%r18+7300];
	add.s32 	%r714, %r713, %r712;
	min.s32 	%r715, %r688, %r714;
	st.shared.u32 	[%r22+100], %r715;
	ld.shared.u32 	%r716, [%r18+7400];
	add.s32 	%r717, %r716, %r712;
	min.s32 	%r718, %r691, %r717;
	ld.shared.u32 	%r719, [%r13+7596];
	add.s32 	%r720, %r709, %r719;
	min.s32 	%r721, %r694, %r720;
	st.shared.u32 	[%r22+7500], %r721;
	ld.shared.u32 	%r722, [%r13+7596];
	add.s32 	%r723, %r713, %r722;
	min.s32 	%r724, %r697, %r723;
	st.shared.u32 	[%r22+7600], %r724;
	add.s32 	%r725, %r716, %r722;
	min.s32 	%r726, %r699, %r725;
	ld.shared.u32 	%r727, [%r13+15096];
	add.s32 	%r728, %r709, %r727;
	min.s32 	%r729, %r702, %r728;
	st.shared.u32 	[%r22+15000], %r729;
	ld.shared.u32 	%r730, [%r13+15096];
	add.s32 	%r731, %r713, %r730;
	min.s32 	%r732, %r705, %r731;
	st.shared.u32 	[%r22+15100], %r732;
	add.s32 	%r733, %r716, %r730;
	min.s32 	%r734, %r707, %r733;
	ld.shared.u32 	%r735, [%r13+100];
	ld.shared.u32 	%r736, [%r18+7500];
	add.s32 	%r737, %r736, %r735;
	min.s32 	%r738, %r711, %r737;
	st.shared.u32 	[%r22], %r738;
	ld.shared.u32 	%r739, [%r13+100];
	ld.shared.u32 	%r740, [%r18+7600];
	add.s32 	%r741, %r740, %r739;
	min.s32 	%r742, %r715, %r741;
	st.shared.u32 	[%r22+100], %r742;
	ld.shared.u32 	%r743, [%r13+100];
	ld.shared.u32 	%r744, [%r18+7700];
	add.s32 	%r745, %r744, %r743;
	min.s32 	%r746, %r718, %r745;
	ld.shared.u32 	%r747, [%r13+7600];
	add.s32 	%r748, %r736, %r747;
	min.s32 	%r749, %r721, %r748;
	st.shared.u32 	[%r22+7500], %r749;
	ld.shared.u32 	%r750, [%r13+7600];
	add.s32 	%r751, %r740, %r750;
	min.s32 	%r752, %r724, %r751;
	st.shared.u32 	[%r22+7600], %r752;
	ld.shared.u32 	%r753, [%r13+7600];
	add.s32 	%r754, %r744, %r753;
	min.s32 	%r755, %r726, %r754;
	ld.shared.u32 	%r756, [%r13+15100];
	add.s32 	%r757, %r736, %r756;
	min.s32 	%r758, %r729, %r757;
	st.shared.u32 	[%r22+15000], %r758;
	ld.shared.u32 	%r759, [%r13+15100];
	add.s32 	%r760, %r740, %r759;
	min.s32 	%r761, %r732, %r760;
	st.shared.u32 	[%r22+15100], %r761;
	ld.shared.u32 	%r762, [%r13+15100];
	add.s32 	%r763, %r744, %r762;
	min.s32 	%r764, %r734, %r763;
	ld.shared.u32 	%r765, [%r13+104];
	ld.shared.u32 	%r766, [%r18+7800];
	add.s32 	%r767, %r766, %r765;
	min.s32 	%r768, %r738, %r767;
	st.shared.u32 	[%r22], %r768;
	ld.shared.u32 	%r769, [%r13+104];
	ld.shared.u32 	%r770, [%r18+7900];
	add.s32 	%r771, %r770, %r769;
	min.s32 	%r772, %r742, %r771;
	st.shared.u32 	[%r22+100], %r772;
	ld.shared.u32 	%r773, [%r13+104];
	ld.shared.u32 	%r774, [%r18+8000];
	add.s32 	%r775, %r774, %r773;
	min.s32 	%r776, %r746, %r775;
	ld.shared.u32 	%r777, [%r13+7604];
	add.s32 	%r778, %r766, %r777;
	min.s32 	%r779, %r749, %r778;
	st.shared.u32 	[%r22+7500], %r779;
	ld.shared.u32 	%r780, [%r13+7604];
	add.s32 	%r781, %r770, %r780;
	min.s32 	%r782, %r752, %r781;
	st.shared.u32 	[%r22+7600], %r782;
	ld.shared.u32 	%r783, [%r13+7604];
	add.s32 	%r784, %r774, %r783;
	min.s32 	%r785, %r755, %r784;
	ld.shared.u32 	%r786, [%r13+15104];
	add.s32 	%r787, %r766, %r786;
	min.s32 	%r788, %r758, %r787;
	st.shared.u32 	[%r22+15000], %r788;
	ld.shared.u32 	%r789, [%r13+15104];
	add.s32 	%r790, %r770, %r789;
	min.s32 	%r791, %r761, %r790;
	st.shared.u32 	[%r22+15100], %r791;
	ld.shared.u32 	%r792, [%r13+15104];
	add.s32 	%r793, %r774, %r792;
	min.s32 	%r794, %r764, %r793;
	ld.shared.u32 	%r795, [%r13+108];
	ld.shared.u32 	%r796, [%r18+8100];
	add.s32 	%r797, %r796, %r795;
	min.s32 	%r798, %r768, %r797;
	st.shared.u32 	[%r22], %r798;
	ld.shared.u32 	%r799, [%r13+108];
	ld.shared.u32 	%r800, [%r18+8200];
	add.s32 	%r801, %r800, %r799;
	min.s32 	%r802, %r772, %r801;
	st.shared.u32 	[%r22+100], %r802;
	ld.shared.u32 	%r803, [%r13+108];
	ld.shared.u32 	%r804, [%r18+8300];
	add.s32 	%r805, %r804, %r803;
	min.s32 	%r806, %r776, %r805;
	ld.shared.u32 	%r807, [%r13+7608];
	add.s32 	%r808, %r796, %r807;
	min.s32 	%r809, %r779, %r808;
	st.shared.u32 	[%r22+7500], %r809;
	ld.shared.u32 	%r810, [%r13+7608];
	add.s32 	%r811, %r800, %r810;
	min.s32 	%r812, %r782, %r811;
	st.shared.u32 	[%r22+7600], %r812;
	ld.shared.u32 	%r813, [%r13+7608];
	add.s32 	%r814, %r804, %r813;
	min.s32 	%r815, %r785, %r814;
	ld.shared.u32 	%r816, [%r13+15108];
	add.s32 	%r817, %r796, %r816;
	min.s32 	%r818, %r788, %r817;
	st.shared.u32 	[%r22+15000], %r818;
	ld.shared.u32 	%r819, [%r13+15108];
	add.s32 	%r820, %r800, %r819;
	min.s32 	%r821, %r791, %r820;
	st.shared.u32 	[%r22+15100], %r821;
	ld.shared.u32 	%r822, [%r13+15108];
	add.s32 	%r823, %r804, %r822;
	min.s32 	%r824, %r794, %r823;
	ld.shared.u32 	%r825, [%r13+112];
	ld.shared.u32 	%r826, [%r18+8400];
	add.s32 	%r827, %r826, %r825;
	min.s32 	%r828, %r798, %r827;
	st.shared.u32 	[%r22], %r828;
	ld.shared.u32 	%r829, [%r13+112];
	ld.shared.u32 	%r830, [%r18+8500];
	add.s32 	%r831, %r830, %r829;
	min.s32 	%r832, %r802, %r831;
	st.shared.u32 	[%r22+100], %r832;
	ld.shared.u32 	%r833, [%r13+112];
	ld.shared.u32 	%r834, [%r18+8600];
	add.s32 	%r835, %r834, %r833;
	min.s32 	%r836, %r806, %r835;
	ld.shared.u32 	%r837, [%r13+7612];
	add.s32 	%r838, %r826, %r837;
	min.s32 	%r839, %r809, %r838;
	st.shared.u32 	[%r22+7500], %r839;
	ld.shared.u32 	%r840, [%r13+7612];
	add.s32 	%r841, %r830, %r840;
	min.s32 	%r842, %r812, %r841;
	st.shared.u32 	[%r22+7600], %r842;
	ld.shared.u32 	%r843, [%r13+7612];
	add.s32 	%r844, %r834, %r843;
	min.s32 	%r845, %r815, %r844;
	ld.shared.u32 	%r846, [%r13+15112];
	add.s32 	%r847, %r826, %r846;
	min.s32 	%r848, %r818, %r847;
	st.shared.u32 	[%r22+15000], %r848;
	ld.shared.u32 	%r849, [%r13+15112];
	add.s32 	%r850, %r830, %r849;
	min.s32 	%r851, %r821, %r850;
	st.shared.u32 	[%r22+15100], %r851;
	ld.shared.u32 	%r852, [%r13+15112];
	add.s32 	%r853, %r834, %r852;
	min.s32 	%r854, %r824, %r853;
	ld.shared.u32 	%r855, [%r13+116];
	ld.shared.u32 	%r856, [%r18+8700];
	add.s32 	%r857, %r856, %r855;
	min.s32 	%r858, %r828, %r857;
	st.shared.u32 	[%r22], %r858;
	ld.shared.u32 	%r859, [%r13+116];
	ld.shared.u32 	%r860, [%r18+8800];
	add.s32 	%r861, %r860, %r859;
	min.s32 	%r862, %r832, %r861;
	st.shared.u32 	[%r22+100], %r862;
	ld.shared.u32 	%r863, [%r13+116];
	ld.shared.u32 	%r864, [%r18+8900];
	add.s32 	%r865, %r864, %r863;
	min.s32 	%r866, %r836, %r865;
	ld.shared.u32 	%r867, [%r13+7616];
	add.s32 	%r868, %r856, %r867;
	min.s32 	%r869, %r839, %r868;
	st.shared.u32 	[%r22+7500], %r869;
	ld.shared.u32 	%r870, [%r13+7616];
	add.s32 	%r871, %r860, %r870;
	min.s32 	%r872, %r842, %r871;
	st.shared.u32 	[%r22+7600], %r872;
	ld.shared.u32 	%r873, [%r13+7616];
	add.s32 	%r874, %r864, %r873;
	min.s32 	%r875, %r845, %r874;
	ld.shared.u32 	%r876, [%r13+15116];
	add.s32 	%r877, %r856, %r876;
	min.s32 	%r878, %r848, %r877;
	st.shared.u32 	[%r22+15000], %r878;
	ld.shared.u32 	%r879, [%r13+15116];
	add.s32 	%r880, %r860, %r879;
	min.s32 	%r881, %r851, %r880;
	st.shared.u32 	[%r22+15100], %r881;
	ld.shared.u32 	%r882, [%r13+15116];
	add.s32 	%r883, %r864, %r882;
	min.s32 	%r884, %r854, %r883;
	ld.shared.u32 	%r885, [%r13+120];
	ld.shared.u32 	%r886, [%r18+9000];
	add.s32 	%r887, %r886, %r885;
	min.s32 	%r888, %r858, %r887;
	st.shared.u32 	[%r22], %r888;
	ld.shared.u32 	%r889, [%r13+120];
	ld.shared.u32 	%r890, [%r18+9100];
	add.s32 	%r891, %r890, %r889;
	min.s32 	%r892, %r862, %r891;
	st.shared.u32 	[%r22+100], %r892;
	ld.shared.u32 	%r893, [%r13+120];
	ld.shared.u32 	%r894, [%r18+9200];
	add.s32 	%r895, %r894, %r893;
	min.s32 	%r896, %r866, %r895;
	ld.shared.u32 	%r897, [%r13+7620];
	add.s32 	%r898, %r886, %r897;
	min.s32 	%r899, %r869, %r898;
	st.shared.u32 	[%r22+7500], %r899;
	ld.shared.u32 	%r900, [%r13+7620];
	add.s32 	%r901, %r890, %r900;
	min.s32 	%r902, %r872, %r901;
	st.shared.u32 	[%r22+7600], %r902;
	ld.shared.u32 	%r903, [%r13+7620];
	add.s32 	%r904, %r894, %r903;
	min.s32 	%r905, %r875, %r904;
	ld.shared.u32 	%r906, [%r13+15120];
	add.s32 	%r907, %r886, %r906;
	min.s32 	%r908, %r878, %r907;
	st.shared.u32 	[%r22+15000], %r908;
	ld.shared.u32 	%r909, [%r13+15120];
	add.s32 	%r910, %r890, %r909;
	min.s32 	%r911, %r881, %r910;
	st.shared.u32 	[%r22+15100], %r911;
	ld.shared.u32 	%r912, [%r13+15120];
	add.s32 	%r913, %r894, %r912;
	min.s32 	%r914, %r884, %r913;
	ld.shared.u32 	%r915, [%r13+124];
	ld.shared.u32 	%r916, [%r18+9300];
	add.s32 	%r917, %r916, %r915;
	min.s32 	%r918, %r888, %r917;
	st.shared.u32 	[%r22], %r918;
	ld.shared.u32 	%r919, [%r13+124];
	ld.shared.u32 	%r920, [%r18+9400];
	add.s32 	%r921, %r920, %r919;
	min.s32 	%r922, %r892, %r921;
	st.shared.u32 	[%r22+100], %r922;
	ld.shared.u32 	%r923, [%r13+124];
	ld.shared.u32 	%r924, [%r18+9500];
	add.s32 	%r925, %r924, %r923;
	min.s32 	%r926, %r896, %r925;
	ld.shared.u32 	%r927, [%r13+7624];
	add.s32 	%r928, %r916, %r927;
	min.s32 	%r929, %r899, %r928;
	st.shared.u32 	[%r22+7500], %r929;
	ld.shared.u32 	%r930, [%r13+7624];
	add.s32 	%r931, %r920, %r930;
	min.s32 	%r932, %r902, %r931;
	st.shared.u32 	[%r22+7600], %r932;
	ld.shared.u32 	%r933, [%r13+7624];
	add.s32 	%r934, %r924, %r933;
	min.s32 	%r935, %r905, %r934;
	ld.shared.u32 	%r936, [%r13+15124];
	add.s32 	%r937, %r916, %r936;
	min.s32 	%r938, %r908, %r937;
	st.shared.u32 	[%r22+15000], %r938;
	ld.shared.u32 	%r939, [%r13+15124];
	add.s32 	%r940, %r920, %r939;
	min.s32 	%r941, %r911, %r940;
	st.shared.u32 	[%r22+15100], %r941;
	ld.shared.u32 	%r942, [%r13+15124];
	add.s32 	%r943, %r924, %r942;
	min.s32 	%r944, %r914, %r943;
	ld.shared.u32 	%r945, [%r13+128];
	ld.shared.u32 	%r946, [%r18+9600];
	add.s32 	%r947, %r946, %r945;
	min.s32 	%r948, %r918, %r947;
	st.shared.u32 	[%r22], %r948;
	ld.shared.u32 	%r949, [%r13+128];
	ld.shared.u32 	%r950, [%r18+9700];
	add.s32 	%r951, %r950, %r949;
	min.s32 	%r952, %r922, %r951;
	st.shared.u32 	[%r22+100], %r952;
	ld.shared.u32 	%r953, [%r13+128];
	ld.shared.u32 	%r954, [%r18+9800];
	add.s32 	%r955, %r954, %r953;
	min.s32 	%r956, %r926, %r955;
	ld.shared.u32 	%r957, [%r13+7628];
	add.s32 	%r958, %r946, %r957;
	min.s32 	%r959, %r929, %r958;
	st.shared.u32 	[%r22+7500], %r959;
	ld.shared.u32 	%r960, [%r13+7628];
	add.s32 	%r961, %r950, %r960;
	min.s32 	%r962, %r932, %r961;
	st.shared.u32 	[%r22+7600], %r962;
	ld.shared.u32 	%r963, [%r13+7628];
	add.s32 	%r964, %r954, %r963;
	min.s32 	%r965, %r935, %r964;
	ld.shared.u32 	%r966, [%r13+15128];
	add.s32 	%r967, %r946, %r966;
	min.s32 	%r968, %r938, %r967;
	st.shared.u32 	[%r22+15000], %r968;
	ld.shared.u32 	%r969, [%r13+15128];
	add.s32 	%r970, %r950, %r969;
	min.s32 	%r971, %r941, %r970;
	st.shared.u32 	[%r22+15100], %r971;
	ld.shared.u32 	%r972, [%r13+15128];
	add.s32 	%r973, %r954, %r972;
	min.s32 	%r974, %r944, %r973;
	ld.shared.u32 	%r975, [%r13+132];
	ld.shared.u32 	%r976, [%r18+9900];
	add.s32 	%r977, %r976, %r975;
	min.s32 	%r978, %r948, %r977;
	st.shared.u32 	[%r22], %r978;
	ld.shared.u32 	%r979, [%r13+132];
	ld.shared.u32 	%r980, [%r18+10000];
	add.s32 	%r981, %r980, %r979;
	min.s32 	%r982, %r952, %r981;
	st.shared.u32 	[%r22+100], %r982;
	ld.shared.u32 	%r983, [%r13+132];
	ld.shared.u32 	%r984, [%r18+10100];
	add.s32 	%r985, %r984, %r983;
	min.s32 	%r986, %r956, %r985;
	ld.shared.u32 	%r987, [%r13+7632];
	add.s32 	%r988, %r976, %r987;
	min.s32 	%r989, %r959, %r988;
	st.shared.u32 	[%r22+7500], %r989;
	ld.shared.u32 	%r990, [%r13+7632];
	add.s32 	%r991, %r980, %r990;
	min.s32 	%r992, %r962, %r991;
	st.shared.u32 	[%r22+7600], %r992;
	ld.shared.u32 	%r993, [%r13+7632];
	add.s32 	%r994, %r984, %r993;
	min.s32 	%r995, %r965, %r994;
	ld.shared.u32 	%r996, [%r13+15132];
	add.s32 	%r997, %r976, %r996;
	min.s32 	%r998, %r968, %r997;
	st.shared.u32 	[%r22+15000], %r998;
	ld.shared.u32 	%r999, [%r13+15132];
	add.s32 	%r1000, %r980, %r999;
	min.s32 	%r1001, %r971, %r1000;
	st.shared.u32 	[%r22+15100], %r1001;
	ld.shared.u32 	%r1002, [%r13+15132];
	add.s32 	%r1003, %r984, %r1002;
	min.s32 	%r1004, %r974, %r1003;
	ld.shared.u32 	%r1005, [%r13+136];
	ld.shared.u32 	%r1006, [%r18+10200];
	add.s32 	%r1007, %r1006, %r1005;
	min.s32 	%r1008, %r978, %r1007;
	st.shared.u32 	[%r22], %r1008;
	ld.shared.u32 	%r1009, [%r13+136];
	ld.shared.u32 	%r1010, [%r18+10300];
	add.s32 	%r1011, %r1010, %r1009;
	min.s32 	%r1012, %r982, %r1011;
	st.shared.u32 	[%r22+100], %r1012;
	ld.shared.u32 	%r1013, [%r13+136];
	ld.shared.u32 	%r1014, [%r18+10400];
	add.s32 	%r1015, %r1014, %r1013;
	min.s32 	%r1016, %r986, %r1015;
	ld.shared.u32 	%r1017, [%r13+7636];
	add.s32 	%r1018, %r1006, %r1017;
	min.s32 	%r1019, %r989, %r1018;
	st.shared.u32 	[%r22+7500], %r1019;
	ld.shared.u32 	%r1020, [%r13+7636];
	add.s32 	%r1021, %r1010, %r1020;
	min.s32 	%r1022, %r992, %r1021;
	st.shared.u32 	[%r22+7600], %r1022;
	ld.shared.u32 	%r1023, [%r13+7636];
	add.s32 	%r1024, %r1014, %r1023;
	min.s32 	%r1025, %r995, %r1024;
	ld.shared.u32 	%r1026, [%r13+15136];
	add.s32 	%r1027, %r1006, %r1026;
	min.s32 	%r1028, %r998, %r1027;
	st.shared.u32 	[%r22+15000], %r1028;
	ld.shared.u32 	%r1029, [%r13+15136];
	add.s32 	%r1030, %r1010, %r1029;
	min.s32 	%r1031, %r1001, %r1030;
	st.shared.u32 	[%r22+15100], %r1031;
	ld.shared.u32 	%r1032, [%r13+15136];
	add.s32 	%r1033, %r1014, %r1032;
	min.s32 	%r1034, %r1004, %r1033;
	ld.shared.u32 	%r1035, [%r13+140];
	ld.shared.u32 	%r1036, [%r18+10500];
	add.s32 	%r1037, %r1036, %r1035;
	min.s32 	%r1038, %r1008, %r1037;
	st.shared.u32 	[%r22], %r1038;
	ld.shared.u32 	%r1039, [%r13+140];
	ld.shared.u32 	%r1040, [%r18+10600];
	add.s32 	%r1041, %r1040, %r1039;
	min.s32 	%r1042, %r1012, %r1041;
	st.shared.u32 	[%r22+100], %r1042;
	ld.shared.u32 	%r1043, [%r13+140];
	ld.shared.u32 	%r1044, [%r18+10700];
	add.s32 	%r1045, %r1044, %r1043;
	min.s32 	%r1046, %r1016, %r1045;
	ld.shared.u32 	%r1047, [%r13+7640];
	add.s32 	%r1048, %r1036, %r1047;
	min.s32 	%r1049, %r1019, %r1048;
	st.shared.u32 	[%r22+7500], %r1049;
	ld.shared.u32 	%r1050, [%r13+7640];
	add.s32 	%r1051, %r1040, %r1050;
	min.s32 	%r1052, %r1022, %r1051;
	st.shared.u32 	[%r22+7600], %r1052;
	ld.shared.u32 	%r1053, [%r13+7640];
	add.s32 	%r1054, %r1044, %r1053;
	min.s32 	%r1055, %r1025, %r1054;
	ld.shared.u32 	%r1056, [%r13+15140];
	add.s32 	%r1057, %r1036, %r1056;
	min.s32 	%r1058, %r1028, %r1057;
	st.shared.u32 	[%r22+15000], %r1058;
	ld.shared.u32 	%r1059, [%r13+15140];
	add.s32 	%r1060, %r1040, %r1059;
	min.s32 	%r1061, %r1031, %r1060;
	st.shared.u32 	[%r22+15100], %r1061;
	ld.shared.u32 	%r1062, [%r13+15140];
	add.s32 	%r1063, %r1044, %r1062;
	min.s32 	%r1064, %r1034, %r1063;
	ld.shared.u32 	%r1065, [%r13+144];
	ld.shared.u32 	%r1066, [%r18+10800];
	add.s32 	%r1067, %r1066, %r1065;
	min.s32 	%r1068, %r1038, %r1067;
	st.shared.u32 	[%r22], %r1068;
	ld.shared.u32 	%r1069, [%r13+144];
	ld.shared.u32 	%r1070, [%r18+10900];
	add.s32 	%r1071, %r1070, %r1069;
	min.s32 	%r1072, %r1042, %r1071;
	st.shared.u32 	[%r22+100], %r1072;
	ld.shared.u32 	%r1073, [%r13+144];
	ld.shared.u32 	%r1074, [%r18+11000];
	add.s32 	%r1075, %r1074, %r1073;
	min.s32 	%r1076, %r1046, %r1075;
	ld.shared.u32 	%r1077, [%r13+7644];
	add.s32 	%r1078, %r1066, %r1077;
	min.s32 	%r1079, %r1049, %r1078;
	st.shared.u32 	[%r22+7500], %r1079;
	ld.shared.u32 	%r1080, [%r13+7644];
	add.s32 	%r1081, %r1070, %r1080;
	min.s32 	%r1082, %r1052, %r1081;
	st.shared.u32 	[%r22+7600], %r1082;
	ld.shared.u32 	%r1083, [%r13+7644];
	add.s32 	%r1084, %r1074, %r1083;
	min.s32 	%r1085, %r1055, %r1084;
	ld.shared.u32 	%r1086, [%r13+15144];
	add.s32 	%r1087, %r1066, %r1086;
	min.s32 	%r1088, %r1058, %r1087;
	st.shared.u32 	[%r22+15000], %r1088;
	ld.shared.u32 	%r1089, [%r13+15144];
	add.s32 	%r1090, %r1070, %r1089;
	min.s32 	%r1091, %r1061, %r1090;
	st.shared.u32 	[%r22+15100], %r1091;
	ld.shared.u32 	%r1092, [%r13+15144];
	add.s32 	%r1093, %r1074, %r1092;
	min.s32 	%r1094, %r1064, %r1093;
	ld.shared.u32 	%r1095, [%r13+148];
	ld.shared.u32 	%r1096, [%r18+11100];
	add.s32 	%r1097, %r1096, %r1095;
	min.s32 	%r1098, %r1068, %r1097;
	st.shared.u32 	[%r22], %r1098;
	ld.shared.u32 	%r1099, [%r13+148];
	ld.shared.u32 	%r1100, [%r18+11200];
	add.s32 	%r1101, %r1100, %r1099;
	min.s32 	%r1102, %r1072, %r1101;
	st.shared.u32 	[%r22+100], %r1102;
	ld.shared.u32 	%r1103, [%r13+148];
	ld.shared.u32 	%r1104, [%r18+11300];
	add.s32 	%r1105, %r1104, %r1103;
	min.s32 	%r1106, %r1076, %r1105;
	ld.shared.u32 	%r1107, [%r13+7648];
	add.s32 	%r1108, %r1096, %r1107;
	min.s32 	%r1109, %r1079, %r1108;
	st.shared.u32 	[%r22+7500], %r1109;
	ld.shared.u32 	%r1110, [%r13+7648];
	add.s32 	%r1111, %r1100, %r1110;
	min.s32 	%r1112, %r1082, %r1111;
	st.shared.u32 	[%r22+7600], %r1112;
	ld.shared.u32 	%r1113, [%r13+7648];
	add.s32 	%r1114, %r1104, %r1113;
	min.s32 	%r1115, %r1085, %r1114;
	ld.shared.u32 	%r1116, [%r13+15148];
	add.s32 	%r1117, %r1096, %r1116;
	min.s32 	%r1118, %r1088, %r1117;
	st.shared.u32 	[%r22+15000], %r1118;
	ld.shared.u32 	%r1119, [%r13+15148];
	add.s32 	%r1120, %r1100, %r1119;
	min.s32 	%r1121, %r1091, %r1120;
	st.shared.u32 	[%r22+15100], %r1121;
	ld.shared.u32 	%r1122, [%r13+15148];
	add.s32 	%r1123, %r1104, %r1122;
	min.s32 	%r1124, %r1094, %r1123;
	ld.shared.u32 	%r1125, [%r13+152];
	ld.shared.u32 	%r1126, [%r18+11400];
	add.s32 	%r1127, %r1126, %r1125;
	min.s32 	%r1128, %r1098, %r1127;
	st.shared.u32 	[%r22], %r1128;
	ld.shared.u32 	%r1129, [%r13+152];
	ld.shared.u32 	%r1130, [%r18+11500];
	add.s32 	%r1131, %r1130, %r1129;
	min.s32 	%r1132, %r1102, %r1131;
	st.shared.u32 	[%r22+100], %r1132;
	ld.shared.u32 	%r1133, [%r13+152];
	ld.shared.u32 	%r1134, [%r18+11600];
	add.s32 	%r1135, %r1134, %r1133;
	min.s32 	%r1136, %r1106, %r1135;
	ld.shared.u32 	%r1137, [%r13+7652];
	add.s32 	%r1138, %r1126, %r1137;
	min.s32 	%r1139, %r1109, %r1138;
	st.shared.u32 	[%r22+7500], %r1139;
	ld.shared.u32 	%r1140, [%r13+7652];
	add.s32 	%r1141, %r1130, %r1140;
	min.s32 	%r1142, %r1112, %r1141;
	st.shared.u32 	[%r22+7600], %r1142;
	ld.shared.u32 	%r1143, [%r13+7652];
	add.s32 	%r1144, %r1134, %r1143;
	min.s32 	%r1145, %r1115, %r1144;
	ld.shared.u32 	%r1146, [%r13+15152];
	add.s32 	%r1147, %r1126, %r1146;
	min.s32 	%r1148, %r1118, %r1147;
	st.shared.u32 	[%r22+15000], %r1148;
	ld.shared.u32 	%r1149, [%r13+15152];
	add.s32 	%r1150, %r1130, %r1149;
	min.s32 	%r1151, %r1121, %r1150;
	st.shared.u32 	[%r22+15100], %r1151;
	ld.shared.u32 	%r1152, [%r13+15152];
	add.s32 	%r1153, %r1134, %r1152;
	min.s32 	%r1154, %r1124, %r1153;
	ld.shared.u32 	%r1155, [%r13+156];
	ld.shared.u32 	%r1156, [%r18+11700];
	add.s32 	%r1157, %r1156, %r1155;
	min.s32 	%r1158, %r1128, %r1157;
	st.shared.u32 	[%r22], %r1158;
	ld.shared.u32 	%r1159, [%r13+156];
	ld.shared.u32 	%r1160, [%r18+11800];
	add.s32 	%r1161, %r1160, %r1159;
	min.s32 	%r1162, %r1132, %r1161;
	st.shared.u32 	[%r22+100], %r1162;
	ld.shared.u32 	%r1163, [%r13+156];
	ld.shared.u32 	%r1164, [%r18+11900];
	add.s32 	%r1165, %r1164, %r1163;
	min.s32 	%r1166, %r1136, %r1165;
	ld.shared.u32 	%r1167, [%r13+7656];
	add.s32 	%r1168, %r1156, %r1167;
	min.s32 	%r1169, %r1139, %r1168;
	st.shared.u32 	[%r22+7500], %r1169;
	ld.shared.u32 	%r1170, [%r13+7656];
	add.s32 	%r1171, %r1160, %r1170;
	min.s32 	%r1172, %r1142, %r1171;
	st.shared.u32 	[%r22+7600], %r1172;
	ld.shared.u32 	%r1173, [%r13+7656];
	add.s32 	%r1174, %r1164, %r1173;
	min.s32 	%r1175, %r1145, %r1174;
	ld.shared.u32 	%r1176, [%r13+15156];
	add.s32 	%r1177, %r1156, %r1176;
	min.s32 	%r1178, %r1148, %r1177;
	st.shared.u32 	[%r22+15000], %r1178;
	ld.shared.u32 	%r1179, [%r13+15156];
	add.s32 	%r1180, %r1160, %r1179;
	min.s32 	%r1181, %r1151, %r1180;
	st.shared.u32 	[%r22+15100], %r1181;
	ld.shared.u32 	%r1182, [%r13+15156];
	add.s32 	%r1183, %r1164, %r1182;
	min.s32 	%r1184, %r1154, %r1183;
	ld.shared.u32 	%r1185, [%r13+160];
	ld.shared.u32 	%r1186, [%r18+12000];
	add.s32 	%r1187, %r1186, %r1185;
	min.s32 	%r1188, %r1158, %r1187;
	st.shared.u32 	[%r22], %r1188;
	ld.shared.u32 	%r1189, [%r13+160];
	ld.shared.u32 	%r1190, [%r18+12100];
	add.s32 	%r1191, %r1190, %r1189;
	min.s32 	%r1192, %r1162, %r1191;
	st.shared.u32 	[%r22+100], %r1192;
	ld.shared.u32 	%r1193, [%r13+160];
	ld.shared.u32 	%r1194, [%r18+12200];
	add.s32 	%r1195, %r1194, %r1193;
	min.s32 	%r1196, %r1166, %r1195;
	ld.shared.u32 	%r1197, [%r13+7660];
	add.s32 	%r1198, %r1186, %r1197;
	min.s32 	%r1199, %r1169, %r1198;
	st.shared.u32 	[%r22+7500], %r1199;
	ld.shared.u32 	%r1200, [%r13+7660];
	add.s32 	%r1201, %r1190, %r1200;
	min.s32 	%r1202, %r1172, %r1201;
	st.shared.u32 	[%r22+7600], %r1202;
	ld.shared.u32 	%r1203, [%r13+7660];
	add.s32 	%r1204, %r1194, %r1203;
	min.s32 	%r1205, %r1175, %r1204;
	ld.shared.u32 	%r1206, [%r13+15160];
	add.s32 	%r1207, %r1186, %r1206;
	min.s32 	%r1208, %r1178, %r1207;
	st.shared.u32 	[%r22+15000], %r1208;
	ld.shared.u32 	%r1209, [%r13+15160];
	add.s32 	%r1210, %r1190, %r1209;
	min.s32 	%r1211, %r1181, %r1210;
	st.shared.u32 	[%r22+15100], %r1211;
	ld.shared.u32 	%r1212, [%r13+15160];
	add.s32 	%r1213, %r1194, %r1212;
	min.s32 	%r1214, %r1184, %r1213;
	ld.shared.u32 	%r1215, [%r13+164];
	ld.shared.u32 	%r1216, [%r18+12300];
	add.s32 	%r1217, %r1216, %r1215;
	min.s32 	%r1218, %r1188, %r1217;
	st.shared.u32 	[%r22], %r1218;
	ld.shared.u32 	%r1219, [%r13+164];
	ld.shared.u32 	%r1220, [%r18+12400];
	add.s32 	%r1221, %r1220, %r1219;
	min.s32 	%r1222, %r1192, %r1221;
	st.shared.u32 	[%r22+100], %r1222;
	ld.shared.u32 	%r1223, [%r13+164];
	ld.shared.u32 	%r1224, [%r18+12500];
	add.s32 	%r1225, %r1224, %r1223;
	min.s32 	%r1226, %r1196, %r1225;
	ld.shared.u32 	%r1227, [%r13+7664];
	add.s32 	%r1228, %r1216, %r1227;
	min.s32 	%r1229, %r1199, %r1228;
	st.shared.u32 	[%r22+7500], %r1229;
	ld.shared.u32 	%r1230, [%r13+7664];
	add.s32 	%r1231, %r1220, %r1230;
	min.s32 	%r1232, %r1202, %r1231;
	st.shared.u32 	[%r22+7600], %r1232;
	ld.shared.u32 	%r1233, [%r13+7664];
	add.s32 	%r1234, %r1224, %r1233;
	min.s32 	%r1235, %r1205, %r1234;
	ld.shared.u32 	%r1236, [%r13+15164];
	add.s32 	%r1237, %r1216, %r1236;
	min.s32 	%r1238, %r1208, %r1237;
	st.shared.u32 	[%r22+15000], %r1238;
	ld.shared.u32 	%r1239, [%r13+15164];
	add.s32 	%r1240, %r1220, %r1239;
	min.s32 	%r1241, %r1211, %r1240;
	st.shared.u32 	[%r22+15100], %r1241;
	ld.shared.u32 	%r1242, [%r13+15164];
	add.s32 	%r1243, %r1224, %r1242;
	min.s32 	%r1244, %r1214, %r1243;
	ld.shared.u32 	%r1245, [%r13+168];
	ld.shared.u32 	%r1246, [%r18+12600];
	add.s32 	%r1247, %r1246, %r1245;
	min.s32 	%r1248, %r1218, %r1247;
	st.shared.u32 	[%r22], %r1248;
	ld.shared.u32 	%r1249, [%r13+168];
	ld.shared.u32 	%r1250, [%r18+12700];
	add.s32 	%r1251, %r1250, %r1249;
	min.s32 	%r1252, %r1222, %r1251;
	st.shared.u32 	[%r22+100], %r1252;
	ld.shared.u32 	%r1253, [%r13+168];
	ld.shared.u32 	%r1254, [%r18+12800];
	add.s32 	%r1255, %r1254, %r1253;
	min.s32 	%r1256, %r1226, %r1255;
	ld.shared.u32 	%r1257, [%r13+7668];
	add.s32 	%r1258, %r1246, %r1257;
	min.s32 	%r1259, %r1229, %r1258;
	st.shared.u32 	[%r22+7500], %r1259;
	ld.shared.u32 	%r1260, [%r13+7668];
	add.s32 	%r1261, %r1250, %r1260;
	min.s32 	%r1262, %r1232, %r1261;
	st.shared.u32 	[%r22+7600], %r1262;
	ld.shared.u32 	%r1263, [%r13+7668];
	add.s32 	%r1264, %r1254, %r1263;
	min.s32 	%r1265, %r1235, %r1264;
	ld.shared.u32 	%r1266, [%r13+15168];
	add.s32 	%r1267, %r1246, %r1266;
	min.s32 	%r1268, %r1238, %r1267;
	st.shared.u32 	[%r22+15000], %r1268;
	ld.shared.u32 	%r1269, [%r13+15168];
	add.s32 	%r1270, %r1250, %r1269;
	min.s32 	%r1271, %r1241, %r1270;
	st.shared.u32 	[%r22+15100], %r1271;
	ld.shared.u32 	%r1272, [%r13+15168];
	add.s32 	%r1273, %r1254, %r1272;
	min.s32 	%r1274, %r1244, %r1273;
	ld.shared.u32 	%r1275, [%r13+172];
	ld.shared.u32 	%r1276, [%r18+12900];
	add.s32 	%r1277, %r1276, %r1275;
	min.s32 	%r1278, %r1248, %r1277;
	st.shared.u32 	[%r22], %r1278;
	ld.shared.u32 	%r1279, [%r13+172];
	ld.shared.u32 	%r1280, [%r18+13000];
	add.s32 	%r1281, %r1280, %r1279;
	min.s32 	%r1282, %r1252, %r1281;
	st.shared.u32 	[%r22+100], %r1282;
	ld.shared.u32 	%r1283, [%r13+172];
	ld.shared.u32 	%r1284, [%r18+13100];
	add.s32 	%r1285, %r1284, %r1283;
	min.s32 	%r1286, %r1256, %r1285;
	ld.shared.u32 	%r1287, [%r13+7672];
	add.s32 	%r1288, %r1276, %r1287;
	min.s32 	%r1289, %r1259, %r1288;
	st.shared.u32 	[%r22+7500], %r1289;
	ld.shared.u32 	%r1290, [%r13+7672];
	add.s32 	%r1291, %r1280, %r1290;
	min.s32 	%r1292, %r1262, %r1291;
	st.shared.u32 	[%r22+7600], %r1292;
	ld.shared.u32 	%r1293, [%r13+7672];
	add.s32 	%r1294, %r1284, %r1293;
	min.s32 	%r1295, %r1265, %r1294;
	ld.shared.u32 	%r1296, [%r13+15172];
	add.s32 	%r1297, %r1276, %r1296;
	min.s32 	%r1298, %r1268, %r1297;
	st.shared.u32 	[%r22+15000], %r1298;
	ld.shared.u32 	%r1299, [%r13+15172];
	add.s32 	%r1300, %r1280, %r1299;
	min.s32 	%r1301, %r1271, %r1300;
	st.shared.u32 	[%r22+15100], %r1301;
	ld.shared.u32 	%r1302, [%r13+15172];
	add.s32 	%r1303, %r1284, %r1302;
	min.s32 	%r1304, %r1274, %r1303;
	ld.shared.u32 	%r1305, [%r13+176];
	ld.shared.u32 	%r1306, [%r18+13200];
	add.s32 	%r1307, %r1306, %r1305;
	min.s32 	%r1308, %r1278, %r1307;
	st.shared.u32 	[%r22], %r1308;
	ld.shared.u32 	%r1309, [%r13+176];
	ld.shared.u32 	%r1310, [%r18+13300];
	add.s32 	%r1311, %r1310, %r1309;
	min.s32 	%r1312, %r1282, %r1311;
	st.shared.u32 	[%r22+100], %r1312;
	ld.shared.u32 	%r1313, [%r13+176];
	ld.shared.u32 	%r1314, [%r18+13400];
	add.s32 	%r1315, %r1314, %r1313;
	min.s32 	%r1316, %r1286, %r1315;
	ld.shared.u32 	%r1317, [%r13+7676];
	add.s32 	%r1318, %r1306, %r1317;
	min.s32 	%r1319, %r1289, %r1318;
	st.shared.u32 	[%r22+7500], %r1319;
	ld.shared.u32 	%r1320, [%r13+7676];
	add.s32 	%r1321, %r1310, %r1320;
	min.s32 	%r1322, %r1292, %r1321;
	st.shared.u32 	[%r22+7600], %r1322;
	ld.shared.u32 	%r1323, [%r13+7676];
	add.s32 	%r1324, %r1314, %r1323;
	min.s32 	%r1325, %r1295, %r1324;
	ld.shared.u32 	%r1326, [%r13+15176];
	add.s32 	%r1327, %r1306, %r1326;
	min.s32 	%r1328, %r1298, %r1327;
	st.shared.u32 	[%r22+15000], %r1328;
	ld.shared.u32 	%r1329, [%r13+15176];
	add.s32 	%r1330, %r1310, %r1329;
	min.s32 	%r1331, %r1301, %r1330;
	st.shared.u32 	[%r22+15100], %r1331;
	ld.shared.u32 	%r1332, [%r13+15176];
	add.s32 	%r1333, %r1314, %r1332;
	min.s32 	%r1334, %r1304, %r1333;
	ld.shared.u32 	%r1335, [%r13+180];
	ld.shared.u32 	%r1336, [%r18+13500];
	add.s32 	%r1337, %r1336, %r1335;
	min.s32 	%r1338, %r1308, %r1337;
	st.shared.u32 	[%r22], %r1338;
	ld.shared.u32 	%r1339, [%r13+180];
	ld.shared.u32 	%r1340, [%r18+13600];
	add.s32 	%r1341, %r1340, %r1339;
	min.s32 	%r1342, %r1312, %r1341;
	st.shared.u32 	[%r22+100], %r1342;
	ld.shared.u32 	%r1343, [%r13+180];
	ld.shared.u32 	%r1344, [%r18+13700];
	add.s32 	%r1345, %r1344, %r1343;
	min.s32 	%r1346, %r1316, %r1345;
	ld.shared.u32 	%r1347, [%r13+7680];
	add.s32 	%r1348, %r1336, %r1347;
	min.s32 	%r1349, %r1319, %r1348;
	st.shared.u32 	[%r22+7500], %r1349;
	ld.shared.u32 	%r1350, [%r13+7680];
	add.s32 	%r1351, %r1340, %r1350;
	min.s32 	%r1352, %r1322, %r1351;
	st.shared.u32 	[%r22+7600], %r1352;
	ld.shared.u32 	%r1353, [%r13+7680];
	add.s32 	%r1354, %r1344, %r1353;
	min.s32 	%r1355, %r1325, %r1354;
	ld.shared.u32 	%r1356, [%r13+15180];
	add.s32 	%r1357, %r1336, %r1356;
	min.s32 	%r1358, %r1328, %r1357;
	st.shared.u32 	[%r22+15000], %r1358;
	ld.shared.u32 	%r1359, [%r13+15180];
	add.s32 	%r1360, %r1340, %r1359;
	min.s32 	%r1361, %r1331, %r1360;
	st.shared.u32 	[%r22+15100], %r1361;
	ld.shared.u32 	%r1362, [%r13+15180];
	add.s32 	%r1363, %r1344, %r1362;
	min.s32 	%r1364, %r1334, %r1363;
	ld.shared.u32 	%r1365, [%r13+184];
	ld.shared.u32 	%r1366, [%r18+13800];
	add.s32 	%r1367, %r1366, %r1365;
	min.s32 	%r1368, %r1338, %r1367;
	st.shared.u32 	[%r22], %r1368;
	ld.shared.u32 	%r1369, [%r13+184];
	ld.shared.u32 	%r1370, [%r18+13900];
	add.s32 	%r1371, %r1370, %r1369;
	min.s32 	%r1372, %r1342, %r1371;
	st.shared.u32 	[%r22+100], %r1372;
	ld.shared.u32 	%r1373, [%r13+184];
	ld.shared.u32 	%r1374, [%r18+14000];
	add.s32 	%r1375, %r1374, %r1373;
	min.s32 	%r1376, %r1346, %r1375;
	ld.shared.u32 	%r1377, [%r13+7684];
	add.s32 	%r1378, %r1366, %r1377;
	min.s32 	%r1379, %r1349, %r1378;
	st.shared.u32 	[%r22+7500], %r1379;
	ld.shared.u32 	%r1380, [%r13+7684];
	add.s32 	%r1381, %r1370, %r1380;
	min.s32 	%r1382, %r1352, %r1381;
	st.shared.u32 	[%r22+7600], %r1382;
	ld.shared.u32 	%r1383, [%r13+7684];
	add.s32 	%r1384, %r1374, %r1383;
	min.s32 	%r1385, %r1355, %r1384;
	ld.shared.u32 	%r1386, [%r13+15184];
	add.s32 	%r1387, %r1366, %r1386;
	min.s32 	%r1388, %r1358, %r1387;
	st.shared.u32 	[%r22+15000], %r1388;
	ld.shared.u32 	%r1389, [%r13+15184];
	add.s32 	%r1390, %r1370, %r1389;
	min.s32 	%r1391, %r1361, %r1390;
	st.shared.u32 	[%r22+15100], %r1391;
	ld.shared.u32 	%r1392, [%r13+15184];
	add.s32 	%r1393, %r1374, %r1392;
	min.s32 	%r1394, %r1364, %r1393;
	ld.shared.u32 	%r1395, [%r13+188];
	ld.shared.u32 	%r1396, [%r18+14100];
	add.s32 	%r1397, %r1396, %r1395;
	min.s32 	%r1398, %r1368, %r1397;
	st.shared.u32 	[%r22], %r1398;
	ld.shared.u32 	%r1399, [%r13+188];
	ld.shared.u32 	%r1400, [%r18+14200];
	add.s32 	%r1401, %r1400, %r1399;
	min.s32 	%r1402, %r1372, %r1401;
	st.shared.u32 	[%r22+100], %r1402;
	ld.shared.u32 	%r1403, [%r13+188];
	ld.shared.u32 	%r1404, [%r18+14300];
	add.s32 	%r1405, %r1404, %r1403;
	min.s32 	%r1406, %r1376, %r1405;
	ld.shared.u32 	%r1407, [%r13+7688];
	add.s32 	%r1408, %r1396, %r1407;
	min.s32 	%r1409, %r1379, %r1408;
	st.shared.u32 	[%r22+7500], %r1409;
	ld.shared.u32 	%r1410, [%r13+7688];
	add.s32 	%r1411, %r1400, %r1410;
	min.s32 	%r1412, %r1382, %r1411;
	st.shared.u32 	[%r22+7600], %r1412;
	ld.shared.u32 	%r1413, [%r13+7688];
	add.s32 	%r1414, %r1404, %r1413;
	min.s32 	%r1415, %r1385, %r1414;
	ld.shared.u32 	%r1416, [%r13+15188];
	add.s32 	%r1417, %r1396, %r1416;
	min.s32 	%r1418, %r1388, %r1417;
	st.shared.u32 	[%r22+15000], %r1418;
	ld.shared.u32 	%r1419, [%r13+15188];
	add.s32 	%r1420, %r1400, %r1419;
	min.s32 	%r1421, %r1391, %r1420;
	st.shared.u32 	[%r22+15100], %r1421;
	ld.shared.u32 	%r1422, [%r13+15188];
	add.s32 	%r1423, %r1404, %r1422;
	min.s32 	%r1424, %r1394, %r1423;
	ld.shared.u32 	%r1425, [%r13+192];
	ld.shared.u32 	%r1426, [%r18+14400];
	add.s32 	%r1427, %r1426, %r1425;
	min.s32 	%r1428, %r1398, %r1427;
	st.shared.u32 	[%r22], %r1428;
	ld.shared.u32 	%r1429, [%r13+192];
	ld.shared.u32 	%r1430, [%r18+14500];
	add.s32 	%r1431, %r1430, %r1429;
	min.s32 	%r1432, %r1402, %r1431;
	st.shared.u32 	[%r22+100], %r1432;
	ld.shared.u32 	%r1433, [%r13+192];
	ld.shared.u32 	%r1434, [%r18+14600];
	add.s32 	%r1435, %r1434, %r1433;
	min.s32 	%r1436, %r1406, %r1435;
	ld.shared.u32 	%r1437, [%r13+7692];
	add.s32 	%r1438, %r1426, %r1437;
	min.s32 	%r1439, %r1409, %r1438;
	st.shared.u32 	[%r22+7500], %r1439;
	ld.shared.u32 	%r1440, [%r13+7692];
	add.s32 	%r1441, %r1430, %r1440;
	min.s32 	%r1442, %r1412, %r1441;
	st.shared.u32 	[%r22+7600], %r1442;
	ld.shared.u32 	%r1443, [%r13+7692];
	add.s32 	%r1444, %r1434, %r1443;
	min.s32 	%r1445, %r1415, %r1444;
	ld.shared.u32 	%r1446, [%r13+15192];
	add.s32 	%r1447, %r1426, %r1446;
	min.s32 	%r1448, %r1418, %r1447;
	st.shared.u32 	[%r22+15000], %r1448;
	ld.shared.u32 	%r1449, [%r13+15192];
	add.s32 	%r1450, %r1430, %r1449;
	min.s32 	%r1451, %r1421, %r1450;
	st.shared.u32 	[%r22+15100], %r1451;
	ld.shared.u32 	%r1452, [%r13+15192];
	add.s32 	%r1453, %r1434, %r1452;
	min.s32 	%r1454, %r1424, %r1453;
	ld.shared.u32 	%r1455, [%r13+196];
	ld.shared.u32 	%r1456, [%r18+14700];
	add.s32 	%r1457, %r1456, %r1455;
	min.s32 	%r1458, %r1428, %r1457;
	st.shared.u32 	[%r22], %r1458;
	ld.shared.u32 	%r1459, [%r13+196];
	ld.shared.u32 	%r1460, [%r18+14800];
	add.s32 	%r1461, %r1460, %r1459;
	min.s32 	%r1462, %r1432, %r1461;
	st.shared.u32 	[%r22+100], %r1462;
	ld.shared.u32 	%r1463, [%r13+196];
	ld.shared.u32 	%r1464, [%r18+14900];
	add.s32 	%r1465, %r1464, %r1463;
	min.s32 	%r1466, %r1436, %r1465;
	st.shared.u32 	[%r22+200], %r1466;
	ld.shared.u32 	%r1467, [%r13+7696];
	add.s32 	%r1468, %r1456, %r1467;
	min.s32 	%r1469, %r1439, %r1468;
	st.shared.u32 	[%r22+7500], %r1469;
	ld.shared.u32 	%r1470, [%r13+7696];
	add.s32 	%r1471, %r1460, %r1470;
	min.s32 	%r1472, %r1442, %r1471;
	st.shared.u32 	[%r22+7600], %r1472;
	ld.shared.u32 	%r1473, [%r13+7696];
	add.s32 	%r1474, %r1464, %r1473;
	min.s32 	%r1475, %r1445, %r1474;
	st.shared.u32 	[%r22+7700], %r1475;
	ld.shared.u32 	%r1476, [%r13+15196];
	add.s32 	%r1477, %r1456, %r1476;
	min.s32 	%r1478, %r1448, %r1477;
	st.shared.u32 	[%r22+15000], %r1478;
	ld.shared.u32 	%r1479, [%r13+15196];
	add.s32 	%r1480, %r1460, %r1479;
	min.s32 	%r1481, %r1451, %r1480;
	st.shared.u32 	[%r22+15100], %r1481;
	ld.shared.u32 	%r1482, [%r13+15196];
	add.s32 	%r1483, %r1464, %r1482;
	min.s32 	%r1484, %r1454, %r1483;
	st.shared.u32 	[%r22+15200], %r1484;
	ld.shared.u32 	%r1485, [%r13+200];
	ld.shared.u32 	%r1486, [%r18+15000];
	add.s32 	%r1487, %r1486, %r1485;
	min.s32 	%r1488, %r1458, %r1487;
	st.shared.u32 	[%r22], %r1488;
	ld.shared.u32 	%r1489, [%r13+200];
	ld.shared.u32 	%r1490, [%r18+15100];
	add.s32 	%r1491, %r1490, %r1489;
	min.s32 	%r1492, %r1462, %r1491;
	st.shared.u32 	[%r22+100], %r1492;
	ld.shared.u32 	%r1493, [%r13+200];
	ld.shared.u32 	%r1494, [%r18+15200];
	add.s32 	%r1495, %r1494, %r1493;
	min.s32 	%r1496, %r1466, %r1495;
	st.shared.u32 	[%r22+200], %r1496;
	ld.shared.u32 	%r1497, [%r13+7700];
	add.s32 	%r1498, %r1486, %r1497;
	min.s32 	%r1499, %r1469, %r1498;
	st.shared.u32 	[%r22+7500], %r1499;
	ld.shared.u32 	%r1500, [%r13+7700];
	add.s32 	%r1501, %r1490, %r1500;
	min.s32 	%r1502, %r1472, %r1501;
	st.shared.u32 	[%r22+7600], %r1502;
	ld.shared.u32 	%r1503, [%r13+7700];
	add.s32 	%r1504, %r1494, %r1503;
	min.s32 	%r1505, %r1475, %r1504;
	st.shared.u32 	[%r22+7700], %r1505;
	ld.shared.u32 	%r1506, [%r13+15200];
	add.s32 	%r1507, %r1486, %r1506;
	min.s32 	%r1508, %r1478, %r1507;
	st.shared.u32 	[%r22+15000], %r1508;
	ld.shared.u32 	%r1509, [%r13+15200];
	add.s32 	%r1510, %r1490, %r1509;
	min.s32 	%r1511, %r1481, %r1510;
	st.shared.u32 	[%r22+15100], %r1511;
	ld.shared.u32 	%r1512, [%r13+15200];
	add.s32 	%r1513, %r1494, %r1512;
	min.s32 	%r1514, %r1484, %r1513;
	st.shared.u32 	[%r22+15200], %r1514;
	ld.shared.u32 	%r1515, [%r13+204];
	ld.shared.u32 	%r1516, [%r18+15300];
	add.s32 	%r1517, %r1516, %r1515;
	min.s32 	%r1518, %r1488, %r1517;
	st.shared.u32 	[%r22], %r1518;
	ld.shared.u32 	%r1519, [%r13+204];
	ld.shared.u32 	%r1520, [%r18+15400];
	add.s32 	%r1521, %r1520, %r1519;
	min.s32 	%r1522, %r1492, %r1521;
	st.shared.u32 	[%r22+100], %r1522;
	ld.shared.u32 	%r1523, [%r13+204];
	ld.shared.u32 	%r1524, [%r18+15500];
	add.s32 	%r1525, %r1524, %r1523;
	min.s32 	%r1526, %r1496, %r1525;
	st.shared.u32 	[%r22+200], %r1526;
	ld.shared.u32 	%r1527, [%r13+7704];
	add.s32 	%r1528, %r1516, %r1527;
	min.s32 	%r1529, %r1499, %r1528;
	st.shared.u32 	[%r22+7500], %r1529;
	ld.shared.u32 	%r1530, [%r13+7704];
	add.s32 	%r1531, %r1520, %r1530;
	min.s32 	%r1532, %r1502, %r1531;
	st.shared.u32 	[%r22+7600], %r1532;
	ld.shared.u32 	%r1533, [%r13+7704];
	add.s32 	%r1534, %r1524, %r1533;
	min.s32 	%r1535, %r1505, %r1534;
	st.shared.u32 	[%r22+7700], %r1535;
	ld.shared.u32 	%r1536, [%r13+15204];
	add.s32 	%r1537, %r1516, %r1536;
	min.s32 	%r1538, %r1508, %r1537;
	st.shared.u32 	[%r22+15000], %r1538;
	ld.shared.u32 	%r1539, [%r13+15204];
	add.s32 	%r1540, %r1520, %r1539;
	min.s32 	%r1541, %r1511, %r1540;
	st.shared.u32 	[%r22+15100], %r1541;
	ld.shared.u32 	%r1542, [%r13+15204];
	add.s32 	%r1543, %r1524, %r1542;
	min.s32 	%r1544, %r1514, %r1543;
	st.shared.u32 	[%r22+15200], %r1544;
	ld.shared.u32 	%r1545, [%r13+208];
	ld.shared.u32 	%r1546, [%r18+15600];
	add.s32 	%r1547, %r1546, %r1545;
	min.s32 	%r1548, %r1518, %r1547;
	st.shared.u32 	[%r22], %r1548;
	ld.shared.u32 	%r1549, [%r13+208];
	ld.shared.u32 	%r1550, [%r18+15700];
	add.s32 	%r1551, %r1550, %r1549;
	min.s32 	%r1552, %r1522, %r1551;
	st.shared.u32 	[%r22+100], %r1552;
	ld.shared.u32 	%r1553, [%r13+208];
	ld.shared.u32 	%r1554, [%r18+15800];
	add.s32 	%r1555, %r1554, %r1553;
	min.s32 	%r1556, %r1526, %r1555;
	st.shared.u32 	[%r22+200], %r1556;
	ld.shared.u32 	%r1557, [%r13+7708];
	add.s32 	%r1558, %r1546, %r1557;
	min.s32 	%r1559, %r1529, %r1558;
	st.shared.u32 	[%r22+7500], %r1559;
	ld.shared.u32 	%r1560, [%r13+7708];
	add.s32 	%r1561, %r1550, %r1560;
	min.s32 	%r1562, %r1532, %r1561;
	st.shared.u32 	[%r22+7600], %r1562;
	ld.shared.u32 	%r1563, [%r13+7708];
	add.s32 	%r1564, %r1554, %r1563;
	min.s32 	%r1565, %r1535, %r1564;
	st.shared.u32 	[%r22+7700], %r1565;
	ld.shared.u32 	%r1566, [%r13+15208];
	add.s32 	%r1567, %r1546, %r1566;
	min.s32 	%r1568, %r1538, %r1567;
	st.shared.u32 	[%r22+15000], %r1568;
	ld.shared.u32 	%r1569, [%r13+15208];
	add.s32 	%r1570, %r1550, %r1569;
	min.s32 	%r1571, %r1541, %r1570;
	st.shared.u32 	[%r22+15100], %r1571;
	ld.shared.u32 	%r1572, [%r13+15208];
	add.s32 	%r1573, %r1554, %r1572;
	min.s32 	%r1574, %r1544, %r1573;
	st.shared.u32 	[%r22+15200], %r1574;
	ld.shared.u32 	%r1575, [%r13+212];
	ld.shared.u32 	%r1576, [%r18+15900];
	add.s32 	%r1577, %r1576, %r1575;
	min.s32 	%r1578, %r1548, %r1577;
	st.shared.u32 	[%r22], %r1578;
	ld.shared.u32 	%r1579, [%r13+212];
	ld.shared.u32 	%r1580, [%r18+16000];
	add.s32 	%r1581, %r1580, %r1579;
	min.s32 	%r1582, %r1552, %r1581;
	st.shared.u32 	[%r22+100], %r1582;
	ld.shared.u32 	%r1583, [%r13+212];
	ld.shared.u32 	%r1584, [%r18+16100];
	add.s32 	%r1585, %r1584, %r1583;
	min.s32 	%r1586, %r1556, %r1585;
	st.shared.u32 	[%r22+200], %r1586;
	ld.shared.u32 	%r1587, [%r13+7712];
	add.s32 	%r1588, %r1576, %r1587;
	min.s32 	%r1589, %r1559, %r1588;
	st.shared.u32 	[%r22+7500], %r1589;
	ld.shared.u32 	%r1590, [%r13+7712];
	add.s32 	%r1591, %r1580, %r1590;
	min.s32 	%r1592, %r1562, %r1591;
	st.shared.u32 	[%r22+7600], %r1592;
	ld.shared.u32 	%r1593, [%r13+7712];
	add.s32 	%r1594, %r1584, %r1593;
	min.s32 	%r1595, %r1565, %r1594;
	st.shared.u32 	[%r22+7700], %r1595;
	ld.shared.u32 	%r1596, [%r13+15212];
	add.s32 	%r1597, %r1576, %r1596;
	min.s32 	%r1598, %r1568, %r1597;
	st.shared.u32 	[%r22+15000], %r1598;
	ld.shared.u32 	%r1599, [%r13+15212];
	add.s32 	%r1600, %r1580, %r1599;
	min.s32 	%r1601, %r1571, %r1600;
	st.shared.u32 	[%r22+15100], %r1601;
	ld.shared.u32 	%r1602, [%r13+15212];
	add.s32 	%r1603, %r1584, %r1602;
	min.s32 	%r1604, %r1574, %r1603;
	st.shared.u32 	[%r22+15200], %r1604;
	ld.shared.u32 	%r1605, [%r13+216];
	ld.shared.u32 	%r1606, [%r18+16200];
	add.s32 	%r1607, %r1606, %r1605;
	min.s32 	%r1608, %r1578, %r1607;
	st.shared.u32 	[%r22], %r1608;
	ld.shared.u32 	%r1609, [%r13+216];
	ld.shared.u32 	%r1610, [%r18+16300];
	add.s32 	%r1611, %r1610, %r1609;
	min.s32 	%r1612, %r1582, %r1611;
	st.shared.u32 	[%r22+100], %r1612;
	ld.shared.u32 	%r1613, [%r13+216];
	ld.shared.u32 	%r1614, [%r18+16400];
	add.s32 	%r1615, %r1614, %r1613;
	min.s32 	%r1616, %r1586, %r1615;
	st.shared.u32 	[%r22+200], %r1616;
	ld.shared.u32 	%r1617, [%r13+7716];
	add.s32 	%r1618, %r1606, %r1617;
	min.s32 	%r1619, %r1589, %r1618;
	st.shared.u32 	[%r22+7500], %r1619;
	ld.shared.u32 	%r1620, [%r13+7716];
	add.s32 	%r1621, %r1610, %r1620;
	min.s32 	%r1622, %r1592, %r1621;
	st.shared.u32 	[%r22+7600], %r1622;
	ld.shared.u32 	%r1623, [%r13+7716];
	add.s32 	%r1624, %r1614, %r1623;
	min.s32 	%r1625, %r1595, %r1624;
	st.shared.u32 	[%r22+7700], %r1625;
	ld.shared.u32 	%r1626, [%r13+15216];
	add.s32 	%r1627, %r1606, %r1626;
	min.s32 	%r1628, %r1598, %r1627;
	st.shared.u32 	[%r22+15000], %r1628;
	ld.shared.u32 	%r1629, [%r13+15216];
	add.s32 	%r1630, %r1610, %r1629;
	min.s32 	%r1631, %r1601, %r1630;
	st.shared.u32 	[%r22+15100], %r1631;
	ld.shared.u32 	%r1632, [%r13+15216];
	add.s32 	%r1633, %r1614, %r1632;
	min.s32 	%r1634, %r1604, %r1633;
	st.shared.u32 	[%r22+15200], %r1634;
	ld.shared.u32 	%r1635, [%r13+220];
	ld.shared.u32 	%r1636, [%r18+16500];
	add.s32 	%r1637, %r1636, %r1635;
	min.s32 	%r1638, %r1608, %r1637;
	st.shared.u32 	[%r22], %r1638;
	ld.shared.u32 	%r1639, [%r13+220];
	ld.shared.u32 	%r1640, [%r18+16600];
	add.s32 	%r1641, %r1640, %r1639;
	min.s32 	%r1642, %r1612, %r1641;
	st.shared.u32 	[%r22+100], %r1642;
	ld.shared.u32 	%r1643, [%r13+220];
	ld.shared.u32 	%r1644, [%r18+16700];
	add.s32 	%r1645, %r1644, %r1643;
	min.s32 	%r1646, %r1616, %r1645;
	st.shared.u32 	[%r22+200], %r1646;
	ld.shared.u32 	%r1647, [%r13+7720];
	add.s32 	%r1648, %r1636, %r1647;
	min.s32 	%r1649, %r1619, %r1648;
	st.shared.u32 	[%r22+7500], %r1649;
	ld.shared.u32 	%r1650, [%r13+7720];
	add.s32 	%r1651, %r1640, %r1650;
	min.s32 	%r1652, %r1622, %r1651;
	st.shared.u32 	[%r22+7600], %r1652;
	ld.shared.u32 	%r1653, [%r13+7720];
	add.s32 	%r1654, %r1644, %r1653;
	min.s32 	%r1655, %r1625, %r1654;
	st.shared.u32 	[%r22+7700], %r1655;
	ld.shared.u32 	%r1656, [%r13+15220];
	add.s32 	%r1657, %r1636, %r1656;
	min.s32 	%r1658, %r1628, %r1657;
	st.shared.u32 	[%r22+15000], %r1658;
	ld.shared.u32 	%r1659, [%r13+15220];
	add.s32 	%r1660, %r1640, %r1659;
	min.s32 	%r1661, %r1631, %r1660;
	st.shared.u32 	[%r22+15100], %r1661;
	ld.shared.u32 	%r1662, [%r13+15220];
	add.s32 	%r1663, %r1644, %r1662;
	min.s32 	%r1664, %r1634, %r1663;
	st.shared.u32 	[%r22+15200], %r1664;
	ld.shared.u32 	%r1665, [%r13+224];
	ld.shared.u32 	%r1666, [%r18+16800];
	add.s32 	%r1667, %r1666, %r1665;
	min.s32 	%r1668, %r1638, %r1667;
	st.shared.u32 	[%r22], %r1668;
	ld.shared.u32 	%r1669, [%r13+224];
	ld.shared.u32 	%r1670, [%r18+16900];
	add.s32 	%r1671, %r1670, %r1669;
	min.s32 	%r1672, %r1642, %r1671;
	st.shared.u32 	[%r22+100], %r1672;
	ld.shared.u32 	%r1673, [%r13+224];
	ld.shared.u32 	%r1674, [%r18+17000];
	add.s32 	%r1675, %r1674, %r1673;
	min.s32 	%r1676, %r1646, %r1675;
	st.shared.u32 	[%r22+200], %r1676;
	ld.shared.u32 	%r1677, [%r13+7724];
	add.s32 	%r1678, %r1666, %r1677;
	min.s32 	%r1679, %r1649, %r1678;
	st.shared.u32 	[%r22+7500], %r1679;
	ld.shared.u32 	%r1680, [%r13+7724];
	add.s32 	%r1681, %r1670, %r1680;
	min.s32 	%r1682, %r1652, %r1681;
	st.shared.u32 	[%r22+7600], %r1682;
	ld.shared.u32 	%r1683, [%r13+7724];
	add.s32 	%r1684, %r1674, %r1683;
	min.s32 	%r1685, %r1655, %r1684;
	st.shared.u32 	[%r22+7700], %r1685;
	ld.shared.u32 	%r1686, [%r13+15224];
	add.s32 	%r1687, %r1666, %r1686;
	min.s32 	%r1688, %r1658, %r1687;
	st.shared.u32 	[%r22+15000], %r1688;
	ld.shared.u32 	%r1689, [%r13+15224];
	add.s32 	%r1690, %r1670, %r1689;
	min.s32 	%r1691, %r1661, %r1690;
	st.shared.u32 	[%r22+15100], %r1691;
	ld.shared.u32 	%r1692, [%r13+15224];
	add.s32 	%r1693, %r1674, %r1692;
	min.s32 	%r1694, %r1664, %r1693;
	st.shared.u32 	[%r22+15200], %r1694;
	ld.shared.u32 	%r1695, [%r13+228];
	ld.shared.u32 	%r1696, [%r18+17100];
	add.s32 	%r1697, %r1696, %r1695;
	min.s32 	%r1698, %r1668, %r1697;
	st.shared.u32 	[%r22], %r1698;
	ld.shared.u32 	%r1699, [%r13+228];
	ld.shared.u32 	%r1700, [%r18+17200];
	add.s32 	%r1701, %r1700, %r1699;
	min.s32 	%r1702, %r1672, %r1701;
	st.shared.u32 	[%r22+100], %r1702;
	ld.shared.u32 	%r1703, [%r13+228];
	ld.shared.u32 	%r1704, [%r18+17300];
	add.s32 	%r1705, %r1704, %r1703;
	min.s32 	%r1706, %r1676, %r1705;
	st.shared.u32 	[%r22+200], %r1706;
	ld.shared.u32 	%r1707, [%r13+7728];
	add.s32 	%r1708, %r1696, %r1707;
	min.s32 	%r1709, %r1679, %r1708;
	st.shared.u32 	[%r22+7500], %r1709;
	ld.shared.u32 	%r1710, [%r13+7728];
	add.s32 	%r1711, %r1700, %r1710;
	min.s32 	%r1712, %r1682, %r1711;
	st.shared.u32 	[%r22+7600], %r1712;
	ld.shared.u32 	%r1713, [%r13+7728];
	add.s32 	%r1714, %r1704, %r1713;
	min.s32 	%r1715, %r1685, %r1714;
	st.shared.u32 	[%r22+7700], %r1715;
	ld.shared.u32 	%r1716, [%r13+15228];
	add.s32 	%r1717, %r1696, %r1716;
	min.s32 	%r1718, %r1688, %r1717;
	st.shared.u32 	[%r22+15000], %r1718;
	ld.shared.u32 	%r1719, [%r13+15228];
	add.s32 	%r1720, %r1700, %r1719;
	min.s32 	%r1721, %r1691, %r1720;
	st.shared.u32 	[%r22+15100], %r1721;
	ld.shared.u32 	%r1722, [%r13+15228];
	add.s32 	%r1723, %r1704, %r1722;
	min.s32 	%r1724, %r1694, %r1723;
	st.shared.u32 	[%r22+15200], %r1724;
	ld.shared.u32 	%r1725, [%r13+232];
	ld.shared.u32 	%r1726, [%r18+17400];
	add.s32 	%r1727, %r1726, %r1725;
	min.s32 	%r1728, %r1698, %r1727;
	st.shared.u32 	[%r22], %r1728;
	ld.shared.u32 	%r1729, [%r13+232];
	ld.shared.u32 	%r1730, [%r18+17500];
	add.s32 	%r1731, %r1730, %r1729;
	min.s32 	%r1732, %r1702, %r1731;
	st.shared.u32 	[%r22+100], %r1732;
	ld.shared.u32 	%r1733, [%r13+232];
	ld.shared.u32 	%r1734, [%r18+17600];
	add.s32 	%r1735, %r1734, %r1733;
	min.s32 	%r1736, %r1706, %r1735;
	st.shared.u32 	[%r22+200], %r1736;
	ld.shared.u32 	%r1737, [%r13+7732];
	add.s32 	%r1738, %r1726, %r1737;
	min.s32 	%r1739, %r1709, %r1738;
	st.shared.u32 	[%r22+7500], %r1739;
	ld.shared.u32 	%r1740, [%r13+7732];
	add.s32 	%r1741, %r1730, %r1740;
	min.s32 	%r1742, %r1712, %r1741;
	st.shared.u32 	[%r22+7600], %r1742;
	ld.shared.u32 	%r1743, [%r13+7732];
	add.s32 	%r1744, %r1734, %r1743;
	min.s32 	%r1745, %r1715, %r1744;
	st.shared.u32 	[%r22+7700], %r1745;
	ld.shared.u32 	%r1746, [%r13+15232];
	add.s32 	%r1747, %r1726, %r1746;
	min.s32 	%r1748, %r1718, %r1747;
	st.shared.u32 	[%r22+15000], %r1748;
	ld.shared.u32 	%r1749, [%r13+15232];
	add.s32 	%r1750, %r1730, %r1749;
	min.s32 	%r1751, %r1721, %r1750;
	st.shared.u32 	[%r22+15100], %r1751;
	ld.shared.u32 	%r1752, [%r13+15232];
	add.s32 	%r1753, %r1734, %r1752;
	min.s32 	%r1754, %r1724, %r1753;
	st.shared.u32 	[%r22+15200], %r1754;
	ld.shared.u32 	%r1755, [%r13+236];
	ld.shared.u32 	%r1756, [%r18+17700];
	add.s32 	%r1757, %r1756, %r1755;
	min.s32 	%r1758, %r1728, %r1757;
	st.shared.u32 	[%r22], %r1758;
	ld.shared.u32 	%r1759, [%r13+236];
	ld.shared.u32 	%r1760, [%r18+17800];
	add.s32 	%r1761, %r1760, %r1759;
	min.s32 	%r1762, %r1732, %r1761;
	st.shared.u32 	[%r22+100], %r1762;
	ld.shared.u32 	%r1763, [%r13+236];
	ld.shared.u32 	%r1764, [%r18+17900];
	add.s32 	%r1765, %r1764, %r1763;
	min.s32 	%r1766, %r1736, %r1765;
	st.shared.u32 	[%r22+200], %r1766;
	ld.shared.u32 	%r1767, [%r13+7736];
	add.s32 	%r1768, %r1756, %r1767;
	min.s32 	%r1769, %r1739, %r1768;
	st.shared.u32 	[%r22+7500], %r1769;
	ld.shared.u32 	%r1770, [%r13+7736];
	add.s32 	%r1771, %r1760, %r1770;
	min.s32 	%r1772, %r1742, %r1771;
	st.shared.u32 	[%r22+7600], %r1772;
	ld.shared.u32 	%r1773, [%r13+7736];
	add.s32 	%r1774, %r1764, %r1773;
	min.s32 	%r1775, %r1745, %r1774;
	st.shared.u32 	[%r22+7700], %r1775;
	ld.shared.u32 	%r1776, [%r13+15236];
	add.s32 	%r1777, %r1756, %r1776;
	min.s32 	%r1778, %r1748, %r1777;
	st.shared.u32 	[%r22+15000], %r1778;
	ld.shared.u32 	%r1779, [%r13+15236];
	add.s32 	%r1780, %r1760, %r1779;
	min.s32 	%r1781, %r1751, %r1780;
	st.shared.u32 	[%r22+15100], %r1781;
	ld.shared.u32 	%r1782, [%r13+15236];
	add.s32 	%r1783, %r1764, %r1782;
	min.s32 	%r1784, %r1754, %r1783;
	st.shared.u32 	[%r22+15200], %r1784;
	ld.shared.u32 	%r1785, [%r13+240];
	ld.shared.u32 	%r1786, [%r18+18000];
	add.s32 	%r1787, %r1786, %r1785;
	min.s32 	%r1788, %r1758, %r1787;
	st.shared.u32 	[%r22], %r1788;
	ld.shared.u32 	%r1789, [%r13+240];
	ld.shared.u32 	%r1790, [%r18+18100];
	add.s32 	%r1791, %r1790, %r1789;
	min.s32 	%r1792, %r1762, %r1791;
	st.shared.u32 	[%r22+100], %r1792;
	ld.shared.u32 	%r1793, [%r13+240];
	ld.shared.u32 	%r1794, [%r18+18200];
	add.s32 	%r1795, %r1794, %r1793;
	min.s32 	%r1796, %r1766, %r1795;
	st.shared.u32 	[%r22+200], %r1796;
	ld.shared.u32 	%r1797, [%r13+7740];
	add.s32 	%r1798, %r1786, %r1797;
	min.s32 	%r1799, %r1769, %r1798;
	st.shared.u32 	[%r22+7500], %r1799;
	ld.shared.u32 	%r1800, [%r13+7740];
	add.s32 	%r1801, %r1790, %r1800;
	min.s32 	%r1802, %r1772, %r1801;
	st.shared.u32 	[%r22+7600], %r1802;
	ld.shared.u32 	%r1803, [%r13+7740];
	add.s32 	%r1804, %r1794, %r1803;
	min.s32 	%r1805, %r1775, %r1804;
	st.shared.u32 	[%r22+7700], %r1805;
	ld.shared.u32 	%r1806, [%r13+15240];
	add.s32 	%r1807, %r1786, %r1806;
	min.s32 	%r1808, %r1778, %r1807;
	st.shared.u32 	[%r22+15000], %r1808;
	ld.shared.u32 	%r1809, [%r13+15240];
	add.s32 	%r1810, %r1790, %r1809;
	min.s32 	%r1811, %r1781, %r1810;
	st.shared.u32 	[%r22+15100], %r1811;
	ld.shared.u32 	%r1812, [%r13+15240];
	add.s32 	%r1813, %r1794, %r1812;
	min.s32 	%r1814, %r1784, %r1813;
	st.shared.u32 	[%r22+15200], %r1814;
	ld.shared.u32 	%r1815, [%r13+244];
	ld.shared.u32 	%r1816, [%r18+18300];
	add.s32 	%r1817, %r1816, %r1815;
	min.s32 	%r1818, %r1788, %r1817;
	st.shared.u32 	[%r22], %r1818;
	ld.shared.u32 	%r1819, [%r13+244];
	ld.shared.u32 	%r1820, [%r18+18400];
	add.s32 	%r1821, %r1820, %r1819;
	min.s32 	%r1822, %r1792, %r1821;
	st.shared.u32 	[%r22+100], %r1822;
	ld.shared.u32 	%r1823, [%r13+244];
	ld.shared.u32 	%r1824, [%r18+18500];
	add.s32 	%r1825, %r1824, %r1823;
	min.s32 	%r1826, %r1796, %r1825;
	st.shared.u32 	[%r22+200], %r1826;
	ld.shared.u32 	%r1827, [%r13+7744];
	add.s32 	%r1828, %r1816, %r1827;
	min.s32 	%r1829, %r1799, %r1828;
	st.shared.u32 	[%r22+7500], %r1829;
	ld.shared.u32 	%r1830, [%r13+7744];
	add.s32 	%r1831, %r1820, %r1830;
	min.s32 	%r1832, %r1802, %r1831;
	st.shared.u32 	[%r22+7600], %r1832;
	ld.shared.u32 	%r1833, [%r13+7744];
	add.s32 	%r1834, %r1824, %r1833;
	min.s32 	%r1835, %r1805, %r1834;
	st.shared.u32 	[%r22+7700], %r1835;
	ld.shared.u32 	%r1836, [%r13+15244];
	add.s32 	%r1837, %r1816, %r1836;
	min.s32 	%r1838, %r1808, %r1837;
	st.shared.u32 	[%r22+15000], %r1838;
	ld.shared.u32 	%r1839, [%r13+15244];
	add.s32 	%r1840, %r1820, %r1839;
	min.s32 	%r1841, %r1811, %r1840;
	st.shared.u32 	[%r22+15100], %r1841;
	ld.shared.u32 	%r1842, [%r13+15244];
	add.s32 	%r1843, %r1824, %r1842;
	min.s32 	%r1844, %r1814, %r1843;
	st.shared.u32 	[%r22+15200], %r1844;
	ld.shared.u32 	%r1845, [%r13+248];
	ld.shared.u32 	%r1846, [%r18+18600];
	add.s32 	%r1847, %r1846, %r1845;
	min.s32 	%r1848, %r1818, %r1847;
	st.shared.u32 	[%r22], %r1848;
	ld.shared.u32 	%r1849, [%r13+248];
	ld.shared.u32 	%r1850, [%r18+18700];
	add.s32 	%r1851, %r1850, %r1849;
	min.s32 	%r1852, %r1822, %r1851;
	st.shared.u32 	[%r22+100], %r1852;
	ld.shared.u32 	%r1853, [%r13+248];
	ld.shared.u32 	%r1854, [%r18+18800];
	add.s32 	%r1855, %r1854, %r1853;
	min.s32 	%r1856, %r1826, %r1855;
	st.shared.u32 	[%r22+200], %r1856;
	ld.shared.u32 	%r1857, [%r13+7748];
	add.s32 	%r1858, %r1846, %r1857;
	min.s32 	%r1859, %r1829, %r1858;
	st.shared.u32 	[%r22+7500], %r1859;
	ld.shared.u32 	%r1860, [%r13+7748];
	add.s32 	%r1861, %r1850, %r1860;
	min.s32 	%r1862, %r1832, %r1861;
	st.shared.u32 	[%r22+7600], %r1862;
	ld.shared.u32 	%r1863, [%r13+7748];
	add.s32 	%r1864, %r1854, %r1863;
	min.s32 	%r1865, %r1835, %r1864;
	st.shared.u32 	[%r22+7700], %r1865;
	ld.shared.u32 	%r1866, [%r13+15248];
	add.s32 	%r1867, %r1846, %r1866;
	min.s32 	%r1868, %r1838, %r1867;
	st.shared.u32 	[%r22+15000], %r1868;
	ld.shared.u32 	%r1869, [%r13+15248];
	add.s32 	%r1870, %r1850, %r1869;
	min.s32 	%r1871, %r1841, %r1870;
	st.shared.u32 	[%r22+15100], %r1871;
	ld.shared.u32 	%r1872, [%r13+15248];
	add.s32 	%r1873, %r1854, %r1872;
	min.s32 	%r1874, %r1844, %r1873;
	st.shared.u32 	[%r22+15200], %r1874;
	ld.shared.u32 	%r1875, [%r13+252];
	ld.shared.u32 	%r1876, [%r18+18900];
	add.s32 	%r1877, %r1876, %r1875;
	min.s32 	%r1878, %r1848, %r1877;
	st.shared.u32 	[%r22], %r1878;
	ld.shared.u32 	%r1879, [%r13+252];
	ld.shared.u32 	%r1880, [%r18+19000];
	add.s32 	%r1881, %r1880, %r1879;
	min.s32 	%r1882, %r1852, %r1881;
	st.shared.u32 	[%r22+100], %r1882;
	ld.shared.u32 	%r1883, [%r13+252];
	ld.shared.u32 	%r1884, [%r18+19100];
	add.s32 	%r1885, %r1884, %r1883;
	min.s32 	%r1886, %r1856, %r1885;
	st.shared.u32 	[%r22+200], %r1886;
	ld.shared.u32 	%r1887, [%r13+7752];
	add.s32 	%r1888, %r1876, %r1887;
	min.s32 	%r1889, %r1859, %r1888;
	st.shared.u32 	[%r22+7500], %r1889;
	ld.shared.u32 	%r1890, [%r13+7752];
	add.s32 	%r1891, %r1880, %r1890;
	min.s32 	%r1892, %r1862, %r1891;
	st.shared.u32 	[%r22+7600], %r1892;
	ld.shared.u32 	%r1893, [%r13+7752];
	add.s32 	%r1894, %r1884, %r1893;
	min.s32 	%r1895, %r1865, %r1894;
	st.shared.u32 	[%r22+7700], %r1895;
	ld.shared.u32 	%r1896, [%r13+15252];
	add.s32 	%r1897, %r1876, %r1896;
	min.s32 	%r1898, %r1868, %r1897;
	st.shared.u32 	[%r22+15000], %r1898;
	ld.shared.u32 	%r1899, [%r13+15252];
	add.s32 	%r1900, %r1880, %r1899;
	min.s32 	%r1901, %r1871, %r1900;
	st.shared.u32 	[%r22+15100], %r1901;
	ld.shared.u32 	%r1902, [%r13+15252];
	add.s32 	%r1903, %r1884, %r1902;
	min.s32 	%r1904, %r1874, %r1903;
	st.shared.u32 	[%r22+15200], %r1904;
	ld.shared.u32 	%r1905, [%r13+256];
	ld.shared.u32 	%r1906, [%r18+19200];
	add.s32 	%r1907, %r1906, %r1905;
	min.s32 	%r1908, %r1878, %r1907;
	st.shared.u32 	[%r22], %r1908;
	ld.shared.u32 	%r1909, [%r13+256];
	ld.shared.u32 	%r1910, [%r18+19300];
	add.s32 	%r1911, %r1910, %r1909;
	min.s32 	%r1912, %r1882, %r1911;
	st.shared.u32 	[%r22+100], %r1912;
	ld.shared.u32 	%r1913, [%r13+256];
	ld.shared.u32 	%r1914, [%r18+19400];
	add.s32 	%r1915, %r1914, %r1913;
	min.s32 	%r1916, %r1886, %r1915;
	st.shared.u32 	[%r22+200], %r1916;
	ld.shared.u32 	%r1917, [%r13+7756];
	add.s32 	%r1918, %r1906, %r1917;
	min.s32 	%r1919, %r1889, %r1918;
	st.shared.u32 	[%r22+7500], %r1919;
	ld.shared.u32 	%r1920, [%r13+7756];
	add.s32 	%r1921, %r1910, %r1920;
	min.s32 	%r1922, %r1892, %r1921;
	st.shared.u32 	[%r22+7600], %r1922;
	ld.shared.u32 	%r1923, [%r13+7756];
	add.s32 	%r1924, %r1914, %r1923;
	min.s32 	%r1925, %r1895, %r1924;
	st.shared.u32 	[%r22+7700], %r1925;
	ld.shared.u32 	%r1926, [%r13+15256];
	add.s32 	%r1927, %r1906, %r1926;
	min.s32 	%r1928, %r1898, %r1927;
	st.shared.u32 	[%r22+15000], %r1928;
	ld.shared.u32 	%r1929, [%r13+15256];
	add.s32 	%r1930, %r1910, %r1929;
	min.s32 	%r1931, %r1901, %r1930;
	st.shared.u32 	[%r22+15100], %r1931;
	ld.shared.u32 	%r1932, [%r13+15256];
	add.s32 	%r1933, %r1914, %r1932;
	min.s32 	%r1934, %r1904, %r1933;
	st.shared.u32 	[%r22+15200], %r1934;
	ld.shared.u32 	%r1935, [%r13+260];
	ld.shared.u32 	%r1936, [%r18+19500];
	add.s32 	%r1937, %r1936, %r1935;
	min.s32 	%r1938, %r1908, %r1937;
	st.shared.u32 	[%r22], %r1938;
	ld.shared.u32 	%r1939, [%r13+260];
	ld.shared.u32 	%r1940, [%r18+19600];
	add.s32 	%r1941, %r1940, %r1939;
	min.s32 	%r1942, %r1912, %r1941;
	st.shared.u32 	[%r22+100], %r1942;
	ld.shared.u32 	%r1943, [%r13+260];
	ld.shared.u32 	%r1944, [%r18+19700];
	add.s32 	%r1945, %r1944, %r1943;
	min.s32 	%r1946, %r1916, %r1945;
	st.shared.u32 	[%r22+200], %r1946;
	ld.shared.u32 	%r1947, [%r13+7760];
	add.s32 	%r1948, %r1936, %r1947;
	min.s32 	%r1949, %r1919, %r1948;
	st.shared.u32 	[%r22+7500], %r1949;
	ld.shared.u32 	%r1950, [%r13+7760];
	add.s32 	%r1951, %r1940, %r1950;
	min.s32 	%r1952, %r1922, %r1951;
	st.shared.u32 	[%r22+7600], %r1952;
	ld.shared.u32 	%r1953, [%r13+7760];
	add.s32 	%r1954, %r1944, %r1953;
	min.s32 	%r1955, %r1925, %r1954;
	st.shared.u32 	[%r22+7700], %r1955;
	ld.shared.u32 	%r1956, [%r13+15260];
	add.s32 	%r1957, %r1936, %r1956;
	min.s32 	%r1958, %r1928, %r1957;
	st.shared.u32 	[%r22+15000], %r1958;
	ld.shared.u32 	%r1959, [%r13+15260];
	add.s32 	%r1960, %r1940, %r1959;
	min.s32 	%r1961, %r1931, %r1960;
	st.shared.u32 	[%r22+15100], %r1961;
	ld.shared.u32 	%r1962, [%r13+15260];
	add.s32 	%r1963, %r1944, %r1962;
	min.s32 	%r1964, %r1934, %r1963;
	st.shared.u32 	[%r22+15200], %r1964;
	ld.shared.u32 	%r1965, [%r13+264];
	ld.shared.u32 	%r1966, [%r18+19800];
	add.s32 	%r1967, %r1966, %r1965;
	min.s32 	%r1968, %r1938, %r1967;
	st.shared.u32 	[%r22], %r1968;
	ld.shared.u32 	%r1969, [%r13+264];
	ld.shared.u32 	%r1970, [%r18+19900];
	add.s32 	%r1971, %r1970, %r1969;
	min.s32 	%r1972, %r1942, %r1971;
	st.shared.u32 	[%r22+100], %r1972;
	ld.shared.u32 	%r1973, [%r13+264];
	ld.shared.u32 	%r1974, [%r18+20000];
	add.s32 	%r1975, %r1974, %r1973;
	min.s32 	%r1976, %r1946, %r1975;
	st.shared.u32 	[%r22+200], %r1976;
	ld.shared.u32 	%r1977, [%r13+7764];
	add.s32 	%r1978, %r1966, %r1977;
	min.s32 	%r1979, %r1949, %r1978;
	st.shared.u32 	[%r22+7500], %r1979;
	ld.shared.u32 	%r1980, [%r13+7764];
	add.s32 	%r1981, %r1970, %r1980;
	min.s32 	%r1982, %r1952, %r1981;
	st.shared.u32 	[%r22+7600], %r1982;
	ld.shared.u32 	%r1983, [%r13+7764];
	add.s32 	%r1984, %r1974, %r1983;
	min.s32 	%r1985, %r1955, %r1984;
	st.shared.u32 	[%r22+7700], %r1985;
	ld.shared.u32 	%r1986, [%r13+15264];
	add.s32 	%r1987, %r1966, %r1986;
	min.s32 	%r1988, %r1958, %r1987;
	st.shared.u32 	[%r22+15000], %r1988;
	ld.shared.u32 	%r1989, [%r13+15264];
	add.s32 	%r1990, %r1970, %r1989;
	min.s32 	%r1991, %r1961, %r1990;
	st.shared.u32 	[%r22+15100], %r1991;
	ld.shared.u32 	%r1992, [%r13+15264];
	add.s32 	%r1993, %r1974, %r1992;
	min.s32 	%r1994, %r1964, %r1993;
	st.shared.u32 	[%r22+15200], %r1994;
	ld.shared.u32 	%r1995, [%r13+268];
	ld.shared.u32 	%r1996, [%r18+20100];
	add.s32 	%r1997, %r1996, %r1995;
	min.s32 	%r1998, %r1968, %r1997;
	st.shared.u32 	[%r22], %r1998;
	ld.shared.u32 	%r1999, [%r13+268];
	ld.shared.u32 	%r2000, [%r18+20200];
	add.s32 	%r2001, %r2000, %r1999;
	min.s32 	%r2002, %r1972, %r2001;
	st.shared.u32 	[%r22+100], %r2002;
	ld.shared.u32 	%r2003, [%r13+268];
	ld.shared.u32 	%r2004, [%r18+20300];
	add.s32 	%r2005, %r2004, %r2003;
	min.s32 	%r2006, %r1976, %r2005;
	st.shared.u32 	[%r22+200], %r2006;
	ld.shared.u32 	%r2007, [%r13+7768];
	add.s32 	%r2008, %r1996, %r2007;
	min.s32 	%r2009, %r1979, %r2008;
	st.shared.u32 	[%r22+7500], %r2009;
	ld.shared.u32 	%r2010, [%r13+7768];
	add.s32 	%r2011, %r2000, %r2010;
	min.s32 	%r2012, %r1982, %r2011;
	st.shared.u32 	[%r22+7600], %r2012;
	ld.shared.u32 	%r2013, [%r13+7768];
	add.s32 	%r2014, %r2004, %r2013;
	min.s32 	%r2015, %r1985, %r2014;
	st.shared.u32 	[%r22+7700], %r2015;
	ld.shared.u32 	%r2016, [%r13+15268];
	add.s32 	%r2017, %r1996, %r2016;
	min.s32 	%r2018, %r1988, %r2017;
	st.shared.u32 	[%r22+15000], %r2018;
	ld.shared.u32 	%r2019, [%r13+15268];
	add.s32 	%r2020, %r2000, %r2019;
	min.s32 	%r2021, %r1991, %r2020;
	st.shared.u32 	[%r22+15100], %r2021;
	ld.shared.u32 	%r2022, [%r13+15268];
	add.s32 	%r2023, %r2004, %r2022;
	min.s32 	%r2024, %r1994, %r2023;
	st.shared.u32 	[%r22+15200], %r2024;
	ld.shared.u32 	%r2025, [%r13+272];
	ld.shared.u32 	%r2026, [%r18+20400];
	add.s32 	%r2027, %r2026, %r2025;
	min.s32 	%r2028, %r1998, %r2027;
	st.shared.u32 	[%r22], %r2028;
	ld.shared.u32 	%r2029, [%r13+272];
	ld.shared.u32 	%r2030, [%r18+20500];
	add.s32 	%r2031, %r2030, %r2029;
	min.s32 	%r2032, %r2002, %r2031;
	st.shared.u32 	[%r22+100], %r2032;
	ld.shared.u32 	%r2033, [%r13+272];
	ld.shared.u32 	%r2034, [%r18+20600];
	add.s32 	%r2035, %r2034, %r2033;
	min.s32 	%r2036, %r2006, %r2035;
	st.shared.u32 	[%r22+200], %r2036;
	ld.shared.u32 	%r2037, [%r13+7772];
	add.s32 	%r2038, %r2026, %r2037;
	min.s32 	%r2039, %r2009, %r2038;
	st.shared.u32 	[%r22+7500], %r2039;
	ld.shared.u32 	%r2040, [%r13+7772];
	add.s32 	%r2041, %r2030, %r2040;
	min.s32 	%r2042, %r2012, %r2041;
	st.shared.u32 	[%r22+7600], %r2042;
	ld.shared.u32 	%r2043, [%r13+7772];
	add.s32 	%r2044, %r2034, %r2043;
	min.s32 	%r2045, %r2015, %r2044;
	st.shared.u32 	[%r22+7700], %r2045;
	ld.shared.u32 	%r2046, [%r13+15272];
	add.s32 	%r2047, %r2026, %r2046;
	min.s32 	%r2048, %r2018, %r2047;
	st.shared.u32 	[%r22+15000], %r2048;
	ld.shared.u32 	%r2049, [%r13+15272];
	add.s32 	%r2050, %r2030, %r2049;
	min.s32 	%r2051, %r2021, %r2050;
	st.shared.u32 	[%r22+15100], %r2051;
	ld.shared.u32 	%r2052, [%r13+15272];
	add.s32 	%r2053, %r2034, %r2052;
	min.s32 	%r2054, %r2024, %r2053;
	st.shared.u32 	[%r22+15200], %r2054;
	ld.shared.u32 	%r2055, [%r13+276];
	ld.shared.u32 	%r2056, [%r18+20700];
	add.s32 	%r2057, %r2056, %r2055;
	min.s32 	%r2058, %r2028, %r2057;
	st.shared.u32 	[%r22], %r2058;
	ld.shared.u32 	%r2059, [%r13+276];
	ld.shared.u32 	%r2060, [%r18+20800];
	add.s32 	%r2061, %r2060, %r2059;
	min.s32 	%r2062, %r2032, %r2061;
	st.shared.u32 	[%r22+100], %r2062;
	ld.shared.u32 	%r2063, [%r13+276];
	ld.shared.u32 	%r2064, [%r18+20900];
	add.s32 	%r2065, %r2064, %r2063;
	min.s32 	%r2066, %r2036, %r2065;
	st.shared.u32 	[%r22+200], %r2066;
	ld.shared.u32 	%r2067, [%r13+7776];
	add.s32 	%r2068, %r2056, %r2067;
	min.s32 	%r2069, %r2039, %r2068;
	st.shared.u32 	[%r22+7500], %r2069;
	ld.shared.u32 	%r2070, [%r13+7776];
	add.s32 	%r2071, %r2060, %r2070;
	min.s32 	%r2072, %r2042, %r2071;
	st.shared.u32 	[%r22+7600], %r2072;
	ld.shared.u32 	%r2073, [%r13+7776];
	add.s32 	%r2074, %r2064, %r2073;
	min.s32 	%r2075, %r2045, %r2074;
	st.shared.u32 	[%r22+7700], %r2075;
	ld.shared.u32 	%r2076, [%r13+15276];
	add.s32 	%r2077, %r2056, %r2076;
	min.s32 	%r2078, %r2048, %r2077;
	st.shared.u32 	[%r22+15000], %r2078;
	ld.shared.u32 	%r2079, [%r13+15276];
	add.s32 	%r2080, %r2060, %r2079;
	min.s32 	%r2081, %r2051, %r2080;
	st.shared.u32 	[%r22+15100], %r2081;
	ld.shared.u32 	%r2082, [%r13+15276];
	add.s32 	%r2083, %r2064, %r2082;
	min.s32 	%r2084, %r2054, %r2083;
	st.shared.u32 	[%r22+15200], %r2084;
	ld.shared.u32 	%r2085, [%r13+280];
	ld.shared.u32 	%r2086, [%r18+21000];
	add.s32 	%r2087, %r2086, %r2085;
	min.s32 	%r2088, %r2058, %r2087;
	st.shared.u32 	[%r22], %r2088;
	ld.shared.u32 	%r2089, [%r13+280];
	ld.shared.u32 	%r2090, [%r18+21100];
	add.s32 	%r2091, %r2090, %r2089;
	min.s32 	%r2092, %r2062, %r2091;
	st.shared.u32 	[%r22+100], %r2092;
	ld.shared.u32 	%r2093, [%r13+280];
	ld.shared.u32 	%r2094, [%r18+21200];
	add.s32 	%r2095, %r2094, %r2093;
	min.s32 	%r2096, %r2066, %r2095;
	st.shared.u32 	[%r22+200], %r2096;
	ld.shared.u32 	%r2097, [%r13+7780];
	add.s32 	%r2098, %r2086, %r2097;
	min.s32 	%r2099, %r2069, %r2098;
	st.shared.u32 	[%r22+7500], %r2099;
	ld.shared.u32 	%r2100, [%r13+7780];
	add.s32 	%r2101, %r2090, %r2100;
	min.s32 	%r2102, %r2072, %r2101;
	st.shared.u32 	[%r22+7600], %r2102;
	ld.shared.u32 	%r2103, [%r13+7780];
	add.s32 	%r2104, %r2094, %r2103;
	min.s32 	%r2105, %r2075, %r2104;
	st.shared.u32 	[%r22+7700], %r2105;
	ld.shared.u32 	%r2106, [%r13+15280];
	add.s32 	%r2107, %r2086, %r2106;
	min.s32 	%r2108, %r2078, %r2107;
	st.shared.u32 	[%r22+15000], %r2108;
	ld.shared.u32 	%r2109, [%r13+15280];
	add.s32 	%r2110, %r2090, %r2109;
	min.s32 	%r2111, %r2081, %r2110;
	st.shared.u32 	[%r22+15100], %r2111;
	ld.shared.u32 	%r2112, [%r13+15280];
	add.s32 	%r2113, %r2094, %r2112;
	min.s32 	%r2114, %r2084, %r2113;
	st.shared.u32 	[%r22+15200], %r2114;
	ld.shared.u32 	%r2115, [%r13+284];
	ld.shared.u32 	%r2116, [%r18+21300];
	add.s32 	%r2117, %r2116, %r2115;
	min.s32 	%r2118, %r2088, %r2117;
	st.shared.u32 	[%r22], %r2118;
	ld.shared.u32 	%r2119, [%r13+284];
	ld.shared.u32 	%r2120, [%r18+21400];
	add.s32 	%r2121, %r2120, %r2119;
	min.s32 	%r2122, %r2092, %r2121;
	st.shared.u32 	[%r22+100], %r2122;
	ld.shared.u32 	%r2123, [%r13+284];
	ld.shared.u32 	%r2124, [%r18+21500];
	add.s32 	%r2125, %r2124, %r2123;
	min.s32 	%r2126, %r2096, %r2125;
	st.shared.u32 	[%r22+200], %r2126;
	ld.shared.u32 	%r2127, [%r13+7784];
	add.s32 	%r2128, %r2116, %r2127;
	min.s32 	%r2129, %r2099, %r2128;
	st.shared.u32 	[%r22+7500], %r2129;
	ld.shared.u32 	%r2130, [%r13+7784];
	add.s32 	%r2131, %r2120, %r2130;
	min.s32 	%r2132, %r2102, %r2131;
	st.shared.u32 	[%r22+7600], %r2132;
	ld.shared.u32 	%r2133, [%r13+7784];
	add.s32 	%r2134, %r2124, %r2133;
	min.s32 	%r2135, %r2105, %r2134;
	st.shared.u32 	[%r22+7700], %r2135;
	ld.shared.u32 	%r2136, [%r13+15284];
	add.s32 	%r2137, %r2116, %r2136;
	min.s32 	%r2138, %r2108, %r2137;
	st.shared.u32 	[%r22+15000], %r2138;
	ld.shared.u32 	%r2139, [%r13+15284];
	add.s32 	%r2140, %r2120, %r2139;
	min.s32 	%r2141, %r2111, %r2140;
	st.shared.u32 	[%r22+15100], %r2141;
	ld.shared.u32 	%r2142, [%r13+15284];
	add.s32 	%r2143, %r2124, %r2142;
	min.s32 	%r2144, %r2114, %r2143;
	st.shared.u32 	[%r22+15200], %r2144;
	ld.shared.u32 	%r2145, [%r13+288];
	ld.shared.u32 	%r2146, [%r18+21600];
	add.s32 	%r2147, %r2146, %r2145;
	min.s32 	%r2148, %r2118, %r2147;
	st.shared.u32 	[%r22], %r2148;
	ld.shared.u32 	%r2149, [%r13+288];
	ld.shared.u32 	%r2150, [%r18+21700];
	add.s32 	%r2151, %r2150, %r2149;
	min.s32 	%r2152, %r2122, %r2151;
	st.shared.u32 	[%r22+100], %r2152;
	ld.shared.u32 	%r2153, [%r13+288];
	ld.shared.u32 	%r2154, [%r18+21800];
	add.s32 	%r2155, %r2154, %r2153;
	min.s32 	%r2156, %r2126, %r2155;
	st.shared.u32 	[%r22+200], %r2156;
	ld.shared.u32 	%r2157, [%r13+7788];
	add.s32 	%r2158, %r2146, %r2157;
	min.s32 	%r2159, %r2129, %r2158;
	st.shared.u32 	[%r22+7500], %r2159;
	ld.shared.u32 	%r2160, [%r13+7788];
	add.s32 	%r2161, %r2150, %r2160;
	min.s32 	%r2162, %r2132, %r2161;
	st.shared.u32 	[%r22+7600], %r2162;
	ld.shared.u32 	%r2163, [%r13+7788];
	add.s32 	%r2164, %r2154, %r2163;
	min.s32 	%r2165, %r2135, %r2164;
	st.shared.u32 	[%r22+7700], %r2165;
	ld.shared.u32 	%r2166, [%r13+15288];
	add.s32 	%r2167, %r2146, %r2166;
	min.s32 	%r2168, %r2138, %r2167;
	st.shared.u32 	[%r22+15000], %r2168;
	ld.shared.u32 	%r2169, [%r13+15288];
	add.s32 	%r2170, %r2150, %r2169;
	min.s32 	%r2171, %r2141, %r2170;
	st.shared.u32 	[%r22+15100], %r2171;
	ld.shared.u32 	%r2172, [%r13+15288];
	add.s32 	%r2173, %r2154, %r2172;
	min.s32 	%r2174, %r2144, %r2173;
	st.shared.u32 	[%r22+15200], %r2174;
	ld.shared.u32 	%r2175, [%r13+292];
	ld.shared.u32 	%r2176, [%r18+21900];
	add.s32 	%r2177, %r2176, %r2175;
	min.s32 	%r2178, %r2148, %r2177;
	st.shared.u32 	[%r22], %r2178;
	ld.shared.u32 	%r2179, [%r13+292];
	ld.shared.u32 	%r2180, [%r18+22000];
	add.s32 	%r2181, %r2180, %r2179;
	min.s32 	%r2182, %r2152, %r2181;
	st.shared.u32 	[%r22+100], %r2182;
	ld.shared.u32 	%r2183, [%r13+292];
	ld.shared.u32 	%r2184, [%r18+22100];
	add.s32 	%r2185, %r2184, %r2183;
	min.s32 	%r2186, %r2156, %r2185;
	st.shared.u32 	[%r22+200], %r2186;
	ld.shared.u32 	%r2187, [%r13+7792];
	add.s32 	%r2188, %r2176, %r2187;
	min.s32 	%r2189, %r2159, %r2188;
	st.shared.u32 	[%r22+7500], %r2189;
	ld.shared.u32 	%r2190, [%r13+7792];
	add.s32 	%r2191, %r2180, %r2190;
	min.s32 	%r2192, %r2162, %r2191;
	st.shared.u32 	[%r22+7600], %r2192;
	ld.shared.u32 	%r2193, [%r13+7792];
	add.s32 	%r2194, %r2184, %r2193;
	min.s32 	%r2195, %r2165, %r2194;
	st.shared.u32 	[%r22+7700], %r2195;
	ld.shared.u32 	%r2196, [%r13+15292];
	add.s32 	%r2197, %r2176, %r2196;
	min.s32 	%r2198, %r2168, %r2197;
	st.shared.u32 	[%r22+15000], %r2198;
	ld.shared.u32 	%r2199, [%r13+15292];
	add.s32 	%r2200, %r2180, %r2199;
	min.s32 	%r2201, %r2171, %r2200;
	st.shared.u32 	[%r22+15100], %r2201;
	ld.shared.u32 	%r2202, [%r13+15292];
	add.s32 	%r2203, %r2184, %r2202;
	min.s32 	%r2204, %r2174, %r2203;
	st.shared.u32 	[%r22+15200], %r2204;
	ld.shared.u32 	%r2205, [%r13+296];
	ld.shared.u32 	%r2206, [%r18+22200];
	add.s32 	%r2207, %r2206, %r2205;
	min.s32 	%r2208, %r2178, %r2207;
	st.shared.u32 	[%r22], %r2208;
	ld.shared.u32 	%r2209, [%r13+296];
	ld.shared.u32 	%r2210, [%r18+22300];
	add.s32 	%r2211, %r2210, %r2209;
	min.s32 	%r2212, %r2182, %r2211;
	st.shared.u32 	[%r22+100], %r2212;
	ld.shared.u32 	%r2213, [%r13+296];
	ld.shared.u32 	%r2214, [%r18+22400];
	add.s32 	%r2215, %r2214, %r2213;
	min.s32 	%r2216, %r2186, %r2215;
	st.shared.u32 	[%r22+200], %r2216;
	ld.shared.u32 	%r2217, [%r13+7796];
	add.s32 	%r2218, %r2206, %r2217;
	min.s32 	%r2219, %r2189, %r2218;
	st.shared.u32 	[%r22+7500], %r2219;
	ld.shared.u32 	%r2220, [%r13+7796];
	add.s32 	%r2221, %r2210, %r2220;
	min.s32 	%r2222, %r2192, %r2221;
	st.shared.u32 	[%r22+7600], %r2222;
	ld.shared.u32 	%r2223, [%r13+7796];
	add.s32 	%r2224, %r2214, %r2223;
	min.s32 	%r2225, %r2195, %r2224;
	st.shared.u32 	[%r22+7700], %r2225;
	ld.shared.u32 	%r2226, [%r13+15296];
	add.s32 	%r2227, %r2206, %r2226;
	min.s32 	%r2228, %r2198, %r2227;
	st.shared.u32 	[%r22+15000], %r2228;
	ld.shared.u32 	%r2229, [%r13+15296];
	add.s32 	%r2230, %r2210, %r2229;
	min.s32 	%r2231, %r2201, %r2230;
	st.shared.u32 	[%r22+15100], %r2231;
	ld.shared.u32 	%r2232, [%r13+15296];
	add.s32 	%r2233, %r2214, %r2232;
	min.s32 	%r2234, %r2204, %r2233;
	st.shared.u32 	[%r22+15200], %r2234;
	st.global.u32 	[%rd6], %r2208;
	st.global.u32 	[%rd6+100], %r2212;
	st.global.u32 	[%rd6+200], %r2216;
	st.global.u32 	[%rd10], %r2219;
	st.global.u32 	[%rd10+100], %r2222;
	st.global.u32 	[%rd10+200], %r2225;
	st.global.u32 	[%rd14], %r2228;
	st.global.u32 	[%rd14+100], %r2231;
	st.global.u32 	[%rd14+200], %r2234;
	ret;

}
	// .globl	_Z17phase2_col_kernelPiii
.visible .entry _Z17phase2_col_kernelPiii(
	.param .u64 .ptr .align 1 _Z17phase2_col_kernelPiii_param_0,
	.param .u32 _Z17phase2_col_kernelPiii_param_1,
	.param .u32 _Z17phase2_col_kernelPiii_param_2
)
{
	.reg .b32 	%r<2236>;
	.reg .b64 	%rd<15>;
	// demoted variable
	.shared .align 4 .b8 _ZZ17phase2_col_kernelPiiiE7s_pivot[22500];
	// demoted variable
	.shared .align 4 .b8 _ZZ17phase2_col_kernelPiiiE5s_col[22500];
	ld.param.u64 	%rd1, [_Z17phase2_col_kernelPiii_param_0];
	ld.param.u32 	%r1, [_Z17phase2_col_kernelPiii_param_1];
	ld.param.u32 	%r2, [_Z17phase2_col_kernelPiii_param_2];
	cvta.to.global.u64 	%rd2, %rd1;
	mul.lo.s32 	%r3, %r2, 75;
	mov.u32 	%r4, %tid.y;
	mov.u32 	%r5, %tid.x;
	mov.u32 	%r6, %ctaid.x;
	mul.lo.s32 	%r7, %r6, 75;
	add.s32 	%r8, %r4, %r3;
	mul.lo.s32 	%r9, %r8, %r1;
	add.s32 	%r10, %r9, %r3;
	add.s32 	%r11, %r9, %r7;
	mul.lo.s32 	%r12, %r4, 300;
	mov.u32 	%r13, _ZZ17phase2_col_kernelPiiiE5s_col;
	mov.u32 	%r14, _ZZ17phase2_col_kernelPiiiE7s_pivot;
	add.s32 	%r15, %r14, %r12;
	add.s32 	%r16, %r10, %r5;
	mul.wide.s32 	%rd3, %r16, 4;
	add.s64 	%rd4, %rd2, %rd3;
	ld.global.u32 	%r17, [%rd4];
	shl.b32 	%r18, %r5, 2;
	add.s32 	%r19, %r15, %r18;
	st.shared.u32 	[%r19], %r17;
	add.s32 	%r20, %r11, %r5;
	mul.wide.s32 	%rd5, %r20, 4;
	add.s64 	%rd6, %rd2, %rd5;
	ld.global.u32 	%r21, [%rd6];
	add.s32 	%r22, %r13, %r18;
	add.s32 	%r23, %r22, %r12;
	st.shared.u32 	[%r23], %r21;
	ld.global.u32 	%r24, [%rd4+100];
	st.shared.u32 	[%r19+100], %r24;
	ld.global.u32 	%r25, [%rd6+100];
	st.shared.u32 	[%r23+100], %r25;
	ld.global.u32 	%r26, [%rd4+200];
	st.shared.u32 	[%r19+200], %r26;
	ld.global.u32 	%r27, [%rd6+200];
	st.shared.u32 	[%r23+200], %r27;
	add.s32 	%r28, %r8, 25;
	mul.lo.s32 	%r29, %r28, %r1;
	add.s32 	%r30, %r29, %r3;
	add.s32 	%r31, %r29, %r7;
	add.s32 	%r32, %r30, %r5;
	mul.wide.s32 	%rd7, %r32, 4;
	add.s64 	%rd8, %rd2, %rd7;
	ld.global.u32 	%r33, [%rd8];
	st.shared.u32 	[%r19+7500], %r33;
	add.s32 	%r34, %r31, %r5;
	mul.wide.s32 	%rd9, %r34, 4;
	add.s64 	%rd10, %rd2, %rd9;
	ld.global.u32 	%r35, [%rd10];
	st.shared.u32 	[%r23+7500], %r35;
	ld.global.u32 	%r36, [%rd8+100];
	st.shared.u32 	[%r19+7600], %r36;
	ld.global.u32 	%r37, [%rd10+100];
	st.shared.u32 	[%r23+7600], %r37;
	ld.global.u32 	%r38, [%rd8+200];
	st.shared.u32 	[%r19+7700], %r38;
	ld.global.u32 	%r39, [%rd10+200];
	st.shared.u32 	[%r23+7700], %r39;
	add.s32 	%r40, %r8, 50;
	mul.lo.s32 	%r41, %r40, %r1;
	add.s32 	%r42, %r41, %r3;
	add.s32 	%r43, %r41, %r7;
	add.s32 	%r44, %r42, %r5;
	mul.wide.s32 	%rd11, %r44, 4;
	add.s64 	%rd12, %rd2, %rd11;
	ld.global.u32 	%r45, [%rd12];
	st.shared.u32 	[%r19+15000], %r45;
	add.s32 	%r46, %r43, %r5;
	mul.wide.s32 	%rd13, %r46, 4;
	add.s64 	%rd14, %rd2, %rd13;
	ld.global.u32 	%r47, [%rd14];
	st.shared.u32 	[%r23+15000], %r47;
	ld.global.u32 	%r48, [%rd12+100];
	st.shared.u32 	[%r19+15100], %r48;
	ld.global.u32 	%r49, [%rd14+100];
	st.shared.u32 	[%r23+15100], %r49;
	ld.global.u32 	%r50, [%rd12+200];
	st.shared.u32 	[%r19+15200], %r50;
	ld.global.u32 	%r51, [%rd14+200];
	st.shared.u32 	[%r23+15200], %r51;
	bar.sync 	0;
	ld.shared.u32 	%r52, [%r15];
	ld.shared.u32 	%r53, [%r23];
	ld.shared.u32 	%r54, [%r22];
	add.s32 	%r55, %r54, %r52;
	min.s32 	%r56, %r53, %r55;
	st.shared.u32 	[%r23], %r56;
	ld.shared.u32 	%r57, [%r23+100];
	ld.shared.u32 	%r58, [%r22+100];
	add.s32 	%r59, %r58, %r52;
	min.s32 	%r60, %r57, %r59;
	st.shared.u32 	[%r23+100], %r60;
	ld.shared.u32 	%r61, [%r23+200];
	ld.shared.u32 	%r62, [%r22+200];
	add.s32 	%r63, %r62, %r52;
	min.s32 	%r64, %r61, %r63;
	st.shared.u32 	[%r23+200], %r64;
	ld.shared.u32 	%r65, [%r15+7500];
	ld.shared.u32 	%r66, [%r23+7500];
	ld.shared.u32 	%r67, [%r22];
	add.s32 	%r68, %r67, %r65;
	min.s32 	%r69, %r66, %r68;
	ld.shared.u32 	%r70, [%r23+7600];
	ld.shared.u32 	%r71, [%r22+100];
	add.s32 	%r72, %r71, %r65;
	min.s32 	%r73, %r70, %r72;
	ld.shared.u32 	%r74, [%r23+7700];
	ld.shared.u32 	%r75, [%r22+200];
	add.s32 	%r76, %r75, %r65;
	min.s32 	%r77, %r74, %r76;
	ld.shared.u32 	%r78, [%r15+15000];
	ld.shared.u32 	%r79, [%r23+15000];
	add.s32 	%r80, %r67, %r78;
	min.s32 	%r81, %r79, %r80;
	ld.shared.u32 	%r82, [%r23+15100];
	add.s32 	%r83, %r71, %r78;
	min.s32 	%r84, %r82, %r83;
	ld.shared.u32 	%r85, [%r23+15200];
	add.s32 	%r86, %r75, %r78;
	min.s32 	%r87, %r85, %r86;
	ld.shared.u32 	%r88, [%r15+4];
	ld.shared.u32 	%r89, [%r22+300];
	add.s32 	%r90, %r89, %r88;
	min.s32 	%r91, %r56, %r90;
	st.shared.u32 	[%r23], %r91;
	ld.shared.u32 	%r92, [%r22+400];
	add.s32 	%r93, %r92, %r88;
	min.s32 	%r94, %r60, %r93;
	st.shared.u32 	[%r23+100], %r94;
	ld.shared.u32 	%r95, [%r22+500];
	add.s32 	%r96, %r95, %r88;
	min.s32 	%r97, %r64, %r96;
	st.shared.u32 	[%r23+200], %r97;
	ld.shared.u32 	%r98, [%r15+7504];
	ld.shared.u32 	%r99, [%r22+300];
	add.s32 	%r100, %r99, %r98;
	min.s32 	%r101, %r69, %r100;
	ld.shared.u32 	%r102, [%r22+400];
	add.s32 	%r103, %r102, %r98;
	min.s32 	%r104, %r73, %r103;
	ld.shared.u32 	%r105, [%r22+500];
	add.s32 	%r106, %r105, %r98;
	min.s32 	%r107, %r77, %r106;
	ld.shared.u32 	%r108, [%r15+15004];
	add.s32 	%r109, %r99, %r108;
	min.s32 	%r110, %r81, %r109;
	add.s32 	%r111, %r102, %r108;
	min.s32 	%r112, %r84, %r111;
	add.s32 	%r113, %r105, %r108;
	min.s32 	%r114, %r87, %r113;
	ld.shared.u32 	%r115, [%r15+8];
	ld.shared.u32 	%r116, [%r22+600];
	add.s32 	%r117, %r116, %r115;
	min.s32 	%r118, %r91, %r117;
	st.shared.u32 	[%r23], %r118;
	ld.shared.u32 	%r119, [%r22+700];
	add.s32 	%r120, %r119, %r115;
	min.s32 	%r121, %r94, %r120;
	st.shared.u32 	[%r23+100], %r121;
	ld.shared.u32 	%r122, [%r22+800];
	add.s32 	%r123, %r122, %r115;
	min.s32 	%r124, %r97, %r123;
	st.shared.u32 	[%r23+200], %r124;
	ld.shared.u32 	%r125, [%r15+7508];
	ld.shared.u32 	%r126, [%r22+600];
	add.s32 	%r127, %r126, %r125;
	min.s32 	%r128, %r101, %r127;
	ld.shared.u32 	%r129, [%r22+700];
	add.s32 	%r130, %r129, %r125;
	min.s32 	%r131, %r104, %r130;
	ld.shared.u32 	%r132, [%r22+800];
	add.s32 	%r133, %r132, %r125;
	min.s32 	%r134, %r107, %r133;
	ld.shared.u32 	%r135, [%r15+15008];
	add.s32 	%r136, %r126, %r135;
	min.s32 	%r137, %r110, %r136;
	add.s32 	%r138, %r129, %r135;
	min.s32 	%r139, %r112, %r138;
	add.s32 	%r140, %r132, %r135;
	min.s32 	%r141, %r114, %r140;
	ld.shared.u32 	%r142, [%r15+12];
	ld.shared.u32 	%r143, [%r22+900];
	add.s32 	%r144, %r143, %r142;
	min.s32 	%r145, %r118, %r144;
	st.shared.u32 	[%r23], %r145;
	ld.shared.u32 	%r146, [%r22+1000];
	add.s32 	%r147, %r146, %r142;
	min.s32 	%r148, %r121, %r147;
	st.shared.u32 	[%r23+100], %r148;
	ld.shared.u32 	%r149, [%r22+1100];
	add.s32 	%r150, %r149, %r142;
	min.s32 	%r151, %r124, %r150;
	st.shared.u32 	[%r23+200], %r151;
	ld.shared.u32 	%r152, [%r15+7512];
	ld.shared.u32 	%r153, [%r22+900];
	add.s32 	%r154, %r153, %r152;
	min.s32 	%r155, %r128, %r154;
	ld.shared.u32 	%r156, [%r22+1000];
	add.s32 	%r157, %r156, %r152;
	min.s32 	%r158, %r131, %r157;
	ld.shared.u32 	%r159, [%r22+1100];
	add.s32 	%r160, %r159, %r152;
	min.s32 	%r161, %r134, %r160;
	ld.shared.u32 	%r162, [%r15+15012];
	add.s32 	%r163, %r153, %r162;
	min.s32 	%r164, %r137, %r163;
	add.s32 	%r165, %r156, %r162;
	min.s32 	%r166, %r139, %r165;
	add.s32 	%r167, %r159, %r162;
	min.s32 	%r168, %r141, %r167;
	ld.shared.u32 	%r169, [%r15+16];
	ld.shared.u32 	%r170, [%r22+1200];
	add.s32 	%r171, %r170, %r169;
	min.s32 	%r172, %r145, %r171;
	st.shared.u32 	[%r23], %r172;
	ld.shared.u32 	%r173, [%r22+1300];
	add.s32 	%r174, %r173, %r169;
	min.s32 	%r175, %r148, %r174;
	st.shared.u32 	[%r23+100], %r175;
	ld.shared.u32 	%r176, [%r22+1400];
	add.s32 	%r177, %r176, %r169;
	min.s32 	%r178, %r151, %r177;
	st.shared.u32 	[%r23+200], %r178;
	ld.shared.u32 	%r179, [%r15+7516];
	ld.shared.u32 	%r180, [%r22+1200];
	add.s32 	%r181, %r180, %r179;
	min.s32 	%r182, %r155, %r181;
	ld.shared.u32 	%r183, [%r22+1300];
	add.s32 	%r184, %r183, %r179;
	min.s32 	%r185, %r158, %r184;
	ld.shared.u32 	%r186, [%r22+1400];
	add.s32 	%r187, %r186, %r179;
	min.s32 	%r188, %r161, %r187;
	ld.shared.u32 	%r189, [%r15+15016];
	add.s32 	%r190, %r180, %r189;
	min.s32 	%r191, %r164, %r190;
	add.s32 	%r192, %r183, %r189;
	min.s32 	%r193, %r166, %r192;
	add.s32 	%r194, %r186, %r189;
	min.s32 	%r195, %r168, %r194;
	ld.shared.u32 	%r196, [%r15+20];
	ld.shared.u32 	%r197, [%r22+1500];
	add.s32 	%r198, %r197, %r196;
	min.s32 	%r199, %r172, %r198;
	st.shared.u32 	[%r23], %r199;
	ld.shared.u32 	%r200, [%r22+1600];
	add.s32 	%r201, %r200, %r196;
	min.s32 	%r202, %r175, %r201;
	st.shared.u32 	[%r23+100], %r202;
	ld.shared.u32 	%r203, [%r22+1700];
	add.s32 	%r204, %r203, %r196;
	min.s32 	%r205, %r178, %r204;
	st.shared.u32 	[%r23+200], %r205;
	ld.shared.u32 	%r206, [%r15+7520];
	ld.shared.u32 	%r207, [%r22+1500];
	add.s32 	%r208, %r207, %r206;
	min.s32 	%r209, %r182, %r208;
	ld.shared.u32 	%r210, [%r22+1600];
	add.s32 	%r211, %r210, %r206;
	min.s32 	%r212, %r185, %r211;
	ld.shared.u32 	%r213, [%r22+1700];
	add.s32 	%r214, %r213, %r206;
	min.s32 	%r215, %r188, %r214;
	ld.shared.u32 	%r216, [%r15+15020];
	add.s32 	%r217, %r207, %r216;
	min.s32 	%r218, %r191, %r217;
	add.s32 	%r219, %r210, %r216;
	min.s32 	%r220, %r193, %r219;
	add.s32 	%r221, %r213, %r216;
	min.s32 	%r222, %r195, %r221;
	ld.shared.u32 	%r223, [%r15+24];
	ld.shared.u32 	%r224, [%r22+1800];
	add.s32 	%r225, %r224, %r223;
	min.s32 	%r226, %r199, %r225;
	st.shared.u32 	[%r23], %r226;
	ld.shared.u32 	%r227, [%r22+1900];
	add.s32 	%r228, %r227, %r223;
	min.s32 	%r229, %r202, %r228;
	st.shared.u32 	[%r23+100], %r229;
	ld.shared.u32 	%r230, [%r22+2000];
	add.s32 	%r231, %r230, %r223;
	min.s32 	%r232, %r205, %r231;
	st.shared.u32 	[%r23+200], %r232;
	ld.shared.u32 	%r233, [%r15+7524];
	ld.shared.u32 	%r234, [%r22+1800];
	add.s32 	%r235, %r234, %r233;
	min.s32 	%r236, %r209, %r235;
	ld.shared.u32 	%r237, [%r22+1900];
	add.s32 	%r238, %r237, %r233;
	min.s32 	%r239, %r212, %r238;
	ld.shared.u32 	%r240, [%r22+2000];
	add.s32 	%r241, %r240, %r233;
	min.s32 	%r242, %r215, %r241;
	ld.shared.u32 	%r243, [%r15+15024];
	add.s32 	%r244, %r234, %r243;
	min.s32 	%r245, %r218, %r244;
	add.s32 	%r246, %r237, %r243;
	min.s32 	%r247, %r220, %r246;
	add.s32 	%r248, %r240, %r243;
	min.s32 	%r249, %r222, %r248;
	ld.shared.u32 	%r250, [%r15+28];
	ld.shared.u32 	%r251, [%r22+2100];
	add.s32 	%r252, %r251, %r250;
	min.s32 	%r253, %r226, %r252;
	st.shared.u32 	[%r23], %r253;
	ld.shared.u32 	%r254, [%r22+2200];
	add.s32 	%r255, %r254, %r250;
	min.s32 	%r256, %r229, %r255;
	st.shared.u32 	[%r23+100], %r256;
	ld.shared.u32 	%r257, [%r22+2300];
	add.s32 	%r258, %r257, %r250;
	min.s32 	%r259, %r232, %r258;
	st.shared.u32 	[%r23+200], %r259;
	ld.shared.u32 	%r260, [%r15+7528];
	ld.shared.u32 	%r261, [%r22+2100];
	add.s32 	%r262, %r261, %r260;
	min.s32 	%r263, %r236, %r262;
	ld.shared.u32 	%r264, [%r22+2200];
	add.s32 	%r265, %r264, %r260;
	min.s32 	%r266, %r239, %r265;
	ld.shared.u32 	%r267, [%r22+2300];
	add.s32 	%r268, %r267, %r260;
	min.s32 	%r269, %r242, %r268;
	ld.shared.u32 	%r270, [%r15+15028];
	add.s32 	%r271, %r261, %r270;
	min.s32 	%r272, %r245, %r271;
	add.s32 	%r273, %r264, %r270;
	min.s32 	%r274, %r247, %r273;
	add.s32 	%r275, %r267, %r270;
	min.s32 	%r276, %r249, %r275;
	ld.shared.u32 	%r277, [%r15+32];
	ld.shared.u32 	%r278, [%r22+2400];
	add.s32 	%r279, %r278, %r277;
	min.s32 	%r280, %r253, %r279;
	st.shared.u32 	[%r23], %r280;
	ld.shared.u32 	%r281, [%r22+2500];
	add.s32 	%r282, %r281, %r277;
	min.s32 	%r283, %r256, %r282;
	st.shared.u32 	[%r23+100], %r283;
	ld.shared.u32 	%r284, [%r22+2600];
	add.s32 	%r285, %r284, %r277;
	min.s32 	%r286, %r259, %r285;
	st.shared.u32 	[%r23+200], %r286;
	ld.shared.u32 	%r287, [%r15+7532];
	ld.shared.u32 	%r288, [%r22+2400];
	add.s32 	%r289, %r288, %r287;
	min.s32 	%r290, %r263, %r289;
	ld.shared.u32 	%r291, [%r22+2500];
	add.s32 	%r292, %r291, %r287;
	min.s32 	%r293, %r266, %r292;
	ld.shared.u32 	%r294, [%r22+2600];
	add.s32 	%r295, %r294, %r287;
	min.s32 	%r296, %r269, %r295;
	ld.shared.u32 	%r297, [%r15+15032];
	add.s32 	%r298, %r288, %r297;
	min.s32 	%r299, %r272, %r298;
	add.s32 	%r300, %r291, %r297;
	min.s32 	%r301, %r274, %r300;
	add.s32 	%r302, %r294, %r297;
	min.s32 	%r303, %r276, %r302;
	ld.shared.u32 	%r304, [%r15+36];
	ld.shared.u32 	%r305, [%r22+2700];
	add.s32 	%r306, %r305, %r304;
	min.s32 	%r307, %r280, %r306;
	st.shared.u32 	[%r23], %r307;
	ld.shared.u32 	%r308, [%r22+2800];
	add.s32 	%r309, %r308, %r304;
	min.s32 	%r310, %r283, %r309;
	st.shared.u32 	[%r23+100], %r310;
	ld.shared.u32 	%r311, [%r22+2900];
	add.s32 	%r312, %r311, %r304;
	min.s32 	%r313, %r286, %r312;
	st.shared.u32 	[%r23+200], %r313;
	ld.shared.u32 	%r314, [%r15+7536];
	ld.shared.u32 	%r315, [%r22+2700];
	add.s32 	%r316, %r315, %r314;
	min.s32 	%r317, %r290, %r316;
	ld.shared.u32 	%r318, [%r22+2800];
	add.s32 	%r319, %r318, %r314;
	min.s32 	%r320, %r293, %r319;
	ld.shared.u32 	%r321, [%r22+2900];
	add.s32 	%r322, %r321, %r314;
	min.s32 	%r323, %r296, %r322;
	ld.shared.u32 	%r324, [%r15+15036];
	add.s32 	%r325, %r315, %r324;
	min.s32 	%r326, %r299, %r325;
	add.s32 	%r327, %r318, %r324;
	min.s32 	%r328, %r301, %r327;
	add.s32 	%r329, %r321, %r324;
	min.s32 	%r330, %r303, %r329;
	ld.shared.u32 	%r331, [%r15+40];
	ld.shared.u32 	%r332, [%r22+3000];
	add.s32 	%r333, %r332, %r331;
	min.s32 	%r334, %r307, %r333;
	st.shared.u32 	[%r23], %r334;
	ld.shared.u32 	%r335, [%r22+3100];
	add.s32 	%r336, %r335, %r331;
	min.s32 	%r337, %r310, %r336;
	st.shared.u32 	[%r23+100], %r337;
	ld.shared.u32 	%r338, [%r22+3200];
	add.s32 	%r339, %r338, %r331;
	min.s32 	%r340, %r313, %r339;
	st.shared.u32 	[%r23+200], %r340;
	ld.shared.u32 	%r341, [%r15+7540];
	ld.shared.u32 	%r342, [%r22+3000];
	add.s32 	%r343, %r342, %r341;
	min.s32 	%r344, %r317, %r343;
	ld.shared.u32 	%r345, [%r22+3100];
	add.s32 	%r346, %r345, %r341;
	min.s32 	%r347, %r320, %r346;
	ld.shared.u32 	%r348, [%r22+3200];
	add.s32 	%r349, %r348, %r341;
	min.s32 	%r350, %r323, %r349;
	ld.shared.u32 	%r351, [%r15+15040];
	add.s32 	%r352, %r342, %r351;
	min.s32 	%r353, %r326, %r352;
	add.s32 	%r354, %r345, %r351;
	min.s32 	%r355, %r328, %r354;
	add.s32 	%r356, %r348, %r351;
	min.s32 	%r357, %r330, %r356;
	ld.shared.u32 	%r358, [%r15+44];
	ld.shared.u32 	%r359, [%r22+3300];
	add.s32 	%r360, %r359, %r358;
	min.s32 	%r361, %r334, %r360;
	st.shared.u32 	[%r23], %r361;
	ld.shared.u32 	%r362, [%r22+3400];
	add.s32 	%r363, %r362, %r358;
	min.s32 	%r364, %r337, %r363;
	st.shared.u32 	[%r23+100], %r364;
	ld.shared.u32 	%r365, [%r22+3500];
	add.s32 	%r366, %r365, %r358;
	min.s32 	%r367, %r340, %r366;
	st.shared.u32 	[%r23+200], %r367;
	ld.shared.u32 	%r368, [%r15+7544];
	ld.shared.u32 	%r369, [%r22+3300];
	add.s32 	%r370, %r369, %r368;
	min.s32 	%r371, %r344, %r370;
	ld.shared.u32 	%r372, [%r22+3400];
	add.s32 	%r373, %r372, %r368;
	min.s32 	%r374, %r347, %r373;
	ld.shared.u32 	%r375, [%r22+3500];
	add.s32 	%r376, %r375, %r368;
	min.s32 	%r377, %r350, %r376;
	ld.shared.u32 	%r378, [%r15+15044];
	add.s32 	%r379, %r369, %r378;
	min.s32 	%r380, %r353, %r379;
	add.s32 	%r381, %r372, %r378;
	min.s32 	%r382, %r355, %r381;
	add.s32 	%r383, %r375, %r378;
	min.s32 	%r384, %r357, %r383;
	ld.shared.u32 	%r385, [%r15+48];
	ld.shared.u32 	%r386, [%r22+3600];
	add.s32 	%r387, %r386, %r385;
	min.s32 	%r388, %r361, %r387;
	st.shared.u32 	[%r23], %r388;
	ld.shared.u32 	%r389, [%r22+3700];
	add.s32 	%r390, %r389, %r385;
	min.s32 	%r391, %r364, %r390;
	st.shared.u32 	[%r23+100], %r391;
	ld.shared.u32 	%r392, [%r22+3800];
	add.s32 	%r393, %r392, %r385;
	min.s32 	%r394, %r367, %r393;
	st.shared.u32 	[%r23+200], %r394;
	ld.shared.u32 	%r395, [%r15+7548];
	ld.shared.u32 	%r396, [%r22+3600];
	add.s32 	%r397, %r396, %r395;
	min.s32 	%r398, %r371, %r397;
	ld.shared.u32 	%r399, [%r22+3700];
	add.s32 	%r400, %r399, %r395;
	min.s32 	%r401, %r374, %r400;
	ld.shared.u32 	%r402, [%r22+3800];
	add.s32 	%r403, %r402, %r395;
	min.s32 	%r404, %r377, %r403;
	ld.shared.u32 	%r405, [%r15+15048];
	add.s32 	%r406, %r396, %r405;
	min.s32 	%r407, %r380, %r406;
	add.s32 	%r408, %r399, %r405;
	min.s32 	%r409, %r382, %r408;
	add.s32 	%r410, %r402, %r405;
	min.s32 	%r411, %r384, %r410;
	ld.shared.u32 	%r412, [%r15+52];
	ld.shared.u32 	%r413, [%r22+3900];
	add.s32 	%r414, %r413, %r412;
	min.s32 	%r415, %r388, %r414;
	st.shared.u32 	[%r23], %r415;
	ld.shared.u32 	%r416, [%r22+4000];
	add.s32 	%r417, %r416, %r412;
	min.s32 	%r418, %r391, %r417;
	st.shared.u32 	[%r23+100], %r418;
	ld.shared.u32 	%r419, [%r22+4100];
	add.s32 	%r420, %r419, %r412;
	min.s32 	%r421, %r394, %r420;
	st.shared.u32 	[%r23+200], %r421;
	ld.shared.u32 	%r422, [%r15+7552];
	ld.shared.u32 	%r423, [%r22+3900];
	add.s32 	%r424, %r423, %r422;
	min.s32 	%r425, %r398, %r424;
	ld.shared.u32 	%r426, [%r22+4000];
	add.s32 	%r427, %r426, %r422;
	min.s32 	%r428, %r401, %r427;
	ld.shared.u32 	%r429, [%r22+4100];
	add.s32 	%r430, %r429, %r422;
	min.s32 	%r431, %r404, %r430;
	ld.shared.u32 	%r432, [%r15+15052];
	add.s32 	%r433, %r423, %r432;
	min.s32 	%r434, %r407, %r433;
	add.s32 	%r435, %r426, %r432;
	min.s32 	%r436, %r409, %r435;
	add.s32 	%r437, %r429, %r432;
	min.s32 	%r438, %r411, %r437;
	ld.shared.u32 	%r439, [%r15+56];
	ld.shared.u32 	%r440, [%r22+4200];
	add.s32 	%r441, %r440, %r439;
	min.s32 	%r442, %r415, %r441;
	st.shared.u32 	[%r23], %r442;
	ld.shared.u32 	%r443, [%r22+4300];
	add.s32 	%r444, %r443, %r439;
	min.s32 	%r445, %r418, %r444;
	st.shared.u32 	[%r23+100], %r445;
	ld.shared.u32 	%r446, [%r22+4400];
	add.s32 	%r447, %r446, %r439;
	min.s32 	%r448, %r421, %r447;
	st.shared.u32 	[%r23+200], %r448;
	ld.shared.u32 	%r449, [%r15+7556];
	ld.shared.u32 	%r450, [%r22+4200];
	add.s32 	%r451, %r450, %r449;
	min.s32 	%r452, %r425, %r451;
	ld.shared.u32 	%r453, [%r22+4300];
	add.s32 	%r454, %r453, %r449;
	min.s32 	%r455, %r428, %r454;
	ld.shared.u32 	%r456, [%r22+4400];
	add.s32 	%r457, %r456, %r449;
	min.s32 	%r458, %r431, %r457;
	ld.shared.u32 	%r459, [%r15+15056];
	add.s32 	%r460, %r450, %r459;
	min.s32 	%r461, %r434, %r460;
	add.s32 	%r462, %r453, %r459;
	min.s32 	%r463, %r436, %r462;
	add.s32 	%r464, %r456, %r459;
	min.s32 	%r465, %r438, %r464;
	ld.shared.u32 	%r466, [%r15+60];
	ld.shared.u32 	%r467, [%r22+4500];
	add.s32 	%r468, %r467, %r466;
	min.s32 	%r469, %r442, %r468;
	st.shared.u32 	[%r23], %r469;
	ld.shared.u32 	%r470, [%r22+4600];
	add.s32 	%r471, %r470, %r466;
	min.s32 	%r472, %r445, %r471;
	st.shared.u32 	[%r23+100], %r472;
	ld.shared.u32 	%r473, [%r22+4700];
	add.s32 	%r474, %r473, %r466;
	min.s32 	%r475, %r448, %r474;
	st.shared.u32 	[%r23+200], %r475;
	ld.shared.u32 	%r476, [%r15+7560];
	ld.shared.u32 	%r477, [%r22+4500];
	add.s32 	%r478, %r477, %r476;
	min.s32 	%r479, %r452, %r478;
	ld.shared.u32 	%r480, [%r22+4600];
	add.s32 	%r481, %r480, %r476;
	min.s32 	%r482, %r455, %r481;
	ld.shared.u32 	%r483, [%r22+4700];
	add.s32 	%r484, %r483, %r476;
	min.s32 	%r485, %r458, %r484;
	ld.shared.u32 	%r486, [%r15+15060];
	add.s32 	%r487, %r477, %r486;
	min.s32 	%r488, %r461, %r487;
	add.s32 	%r489, %r480, %r486;
	min.s32 	%r490, %r463, %r489;
	add.s32 	%r491, %r483, %r486;
	min.s32 	%r492, %r465, %r491;
	ld.shared.u32 	%r493, [%r15+64];
	ld.shared.u32 	%r494, [%r22+4800];
	add.s32 	%r495, %r494, %r493;
	min.s32 	%r496, %r469, %r495;
	st.shared.u32 	[%r23], %r496;
	ld.shared.u32 	%r497, [%r22+4900];
	add.s32 	%r498, %r497, %r493;
	min.s32 	%r499, %r472, %r498;
	st.shared.u32 	[%r23+100], %r499;
	ld.shared.u32 	%r500, [%r22+5000];
	add.s32 	%r501, %r500, %r493;
	min.s32 	%r502, %r475, %r501;
	st.shared.u32 	[%r23+200], %r502;
	ld.shared.u32 	%r503, [%r15+7564];
	ld.shared.u32 	%r504, [%r22+4800];
	add.s32 	%r505, %r504, %r503;
	min.s32 	%r506, %r479, %r505;
	ld.shared.u32 	%r507, [%r22+4900];
	add.s32 	%r508, %r507, %r503;
	min.s32 	%r509, %r482, %r508;
	ld.shared.u32 	%r510, [%r22+5000];
	add.s32 	%r511, %r510, %r503;
	min.s32 	%r512, %r485, %r511;
	ld.shared.u32 	%r513, [%r15+15064];
	add.s32 	%r514, %r504, %r513;
	min.s32 	%r515, %r488, %r514;
	add.s32 	%r516, %r507, %r513;
	min.s32 	%r517, %r490, %r516;
	add.s32 	%r518, %r510, %r513;
	min.s32 	%r519, %r492, %r518;
	ld.shared.u32 	%r520, [%r15+68];
	ld.shared.u32 	%r521, [%r22+5100];
	add.s32 	%r522, %r521, %r520;
	min.s32 	%r523, %r496, %r522;
	st.shared.u32 	[%r23], %r523;
	ld.shared.u32 	%r524, [%r22+5200];
	add.s32 	%r525, %r524, %r520;
	min.s32 	%r526, %r499, %r525;
	st.shared.u32 	[%r23+100], %r526;
	ld.shared.u32 	%r527, [%r22+5300];
	add.s32 	%r528, %r527, %r520;
	min.s32 	%r529, %r502, %r528;
	st.shared.u32 	[%r23+200], %r529;
	ld.shared.u32 	%r530, [%r15+7568];
	ld.shared.u32 	%r531, [%r22+5100];
	add.s32 	%r532, %r531, %r530;
	min.s32 	%r533, %r506, %r532;
	ld.shared.u32 	%r534, [%r22+5200];
	add.s32 	%r535, %r534, %r530;
	min.s32 	%r536, %r509, %r535;
	ld.shared.u32 	%r537, [%r22+5300];
	add.s32 	%r538, %r537, %r530;
	min.s32 	%r539, %r512, %r538;
	ld.shared.u32 	%r540, [%r15+15068];
	add.s32 	%r541, %r531, %r540;
	min.s32 	%r542, %r515, %r541;
	add.s32 	%r543, %r534, %r540;
	min.s32 	%r544, %r517, %r543;
	add.s32 	%r545, %r537, %r540;
	min.s32 	%r546, %r519, %r545;
	ld.shared.u32 	%r547, [%r15+72];
	ld.shared.u32 	%r548, [%r22+5400];
	add.s32 	%r549, %r548, %r547;
	min.s32 	%r550, %r523, %r549;
	st.shared.u32 	[%r23], %r550;
	ld.shared.u32 	%r551, [%r22+5500];
	add.s32 	%r552, %r551, %r547;
	min.s32 	%r553, %r526, %r552;
	st.shared.u32 	[%r23+100], %r553;
	ld.shared.u32 	%r554, [%r22+5600];
	add.s32 	%r555, %r554, %r547;
	min.s32 	%r556, %r529, %r555;
	st.shared.u32 	[%r23+200], %r556;
	ld.shared.u32 	%r557, [%r15+7572];
	ld.shared.u32 	%r558, [%r22+5400];
	add.s32 	%r559, %r558, %r557;
	min.s32 	%r560, %r533, %r559;
	ld.shared.u32 	%r561, [%r22+5500];
	add.s32 	%r562, %r561, %r557;
	min.s32 	%r563, %r536, %r562;
	ld.shared.u32 	%r564, [%r22+5600];
	add.s32 	%r565, %r564, %r557;
	min.s32 	%r566, %r539, %r565;
	ld.shared.u32 	%r567, [%r15+15072];
	add.s32 	%r568, %r558, %r567;
	min.s32 	%r569, %r542, %r568;
	add.s32 	%r570, %r561, %r567;
	min.s32 	%r571, %r544, %r570;
	add.s32 	%r572, %r564, %r567;
	min.s32 	%r573, %r546, %r572;
	ld.shared.u32 	%r574, [%r15+76];
	ld.shared.u32 	%r575, [%r22+5700];
	add.s32 	%r576, %r575, %r574;
	min.s32 	%r577, %r550, %r576;
	st.shared.u32 	[%r23], %r577;
	ld.shared.u32 	%r578, [%r22+5800];
	add.s32 	%r579, %r578, %r574;
	min.s32 	%r580, %r553, %r579;
	st.shared.u32 	[%r23+100], %r580;
	ld.shared.u32 	%r581, [%r22+5900];
	add.s32 	%r582, %r581, %r574;
	min.s32 	%r583, %r556, %r582;
	st.shared.u32 	[%r23+200], %r583;
	ld.shared.u32 	%r584, [%r15+7576];
	ld.shared.u32 	%r585, [%r22+5700];
	add.s32 	%r586, %r585, %r584;
	min.s32 	%r587, %r560, %r586;
	ld.shared.u32 	%r588, [%r22+5800];
	add.s32 	%r589, %r588, %r584;
	min.s32 	%r590, %r563, %r589;
	ld.shared.u32 	%r591, [%r22+5900];
	add.s32 	%r592, %r591, %r584;
	min.s32 	%r593, %r566, %r592;
	ld.shared.u32 	%r594, [%r15+15076];
	add.s32 	%r595, %r585, %r594;
	min.s32 	%r596, %r569, %r595;
	add.s32 	%r597, %r588, %r594;
	min.s32 	%r598, %r571, %r597;
	add.s32 	%r599, %r591, %r594;
	min.s32 	%r600, %r573, %r599;
	ld.shared.u32 	%r601, [%r15+80];
	ld.shared.u32 	%r602, [%r22+6000];
	add.s32 	%r603, %r602, %r601;
	min.s32 	%r604, %r577, %r603;
	st.shared.u32 	[%r23], %r604;
	ld.shared.u32 	%r605, [%r22+6100];
	add.s32 	%r606, %r605, %r601;
	min.s32 	%r607, %r580, %r606;
	st.shared.u32 	[%r23+100], %r607;
	ld.shared.u32 	%r608, [%r22+6200];
	add.s32 	%r609, %r608, %r601;
	min.s32 	%r610, %r583, %r609;
	st.shared.u32 	[%r23+200], %r610;
	ld.shared.u32 	%r611, [%r15+7580];
	ld.shared.u32 	%r612, [%r22+6000];
	add.s32 	%r613, %r612, %r611;
	min.s32 	%r614, %r587, %r613;
	ld.shared.u32 	%r615, [%r22+6100];
	add.s32 	%r616, %r615, %r611;
	min.s32 	%r617, %r590, %r616;
	ld.shared.u32 	%r618, [%r22+6200];
	add.s32 	%r619, %r618, %r611;
	min.s32 	%r620, %r593, %r619;
	ld.shared.u32 	%r621, [%r15+15080];
	add.s32 	%r622, %r612, %r621;
	min.s32 	%r623, %r596, %r622;
	add.s32 	%r624, %r615, %r621;
	min.s32 	%r625, %r598, %r624;
	add.s32 	%r626, %r618, %r621;
	min.s32 	%r627, %r600, %r626;
	ld.shared.u32 	%r628, [%r15+84];
	ld.shared.u32 	%r629, [%r22+6300];
	add.s32 	%r630, %r629, %r628;
	min.s32 	%r631, %r604, %r630;
	st.shared.u32 	[%r23], %r631;
	ld.shared.u32 	%r632, [%r22+6400];
	add.s32 	%r633, %r632, %r628;
	min.s32 	%r634, %r607, %r633;
	st.shared.u32 	[%r23+100], %r634;
	ld.shared.u32 	%r635, [%r22+6500];
	add.s32 	%r636, %r635, %r628;
	min.s32 	%r637, %r610, %r636;
	st.shared.u32 	[%r23+200], %r637;
	ld.shared.u32 	%r638, [%r15+7584];
	ld.shared.u32 	%r639, [%r22+6300];
	add.s32 	%r640, %r639, %r638;
	min.s32 	%r641, %r614, %r640;
	ld.shared.u32 	%r642, [%r22+6400];
	add.s32 	%r643, %r642, %r638;
	min.s32 	%r644, %r617, %r643;
	ld.shared.u32 	%r645, [%r22+6500];
	add.s32 	%r646, %r645, %r638;
	min.s32 	%r647, %r620, %r646;
	ld.shared.u32 	%r648, [%r15+15084];
	add.s32 	%r649, %r639, %r648;
	min.s32 	%r650, %r623, %r649;
	add.s32 	%r651, %r642, %r648;
	min.s32 	%r652, %r625, %r651;
	add.s32 	%r653, %r645, %r648;
	min.s32 	%r654, %r627, %r653;
	ld.shared.u32 	%r655, [%r15+88];
	ld.shared.u32 	%r656, [%r22+6600];
	add.s32 	%r657, %r656, %r655;
	min.s32 	%r658, %r631, %r657;
	st.shared.u32 	[%r23], %r658;
	ld.shared.u32 	%r659, [%r22+6700];
	add.s32 	%r660, %r659, %r655;
	min.s32 	%r661, %r634, %r660;
	st.shared.u32 	[%r23+100], %r661;
	ld.shared.u32 	%r662, [%r22+6800];
	add.s32 	%r663, %r662, %r655;
	min.s32 	%r664, %r637, %r663;
	st.shared.u32 	[%r23+200], %r664;
	ld.shared.u32 	%r665, [%r15+7588];
	ld.shared.u32 	%r666, [%r22+6600];
	add.s32 	%r667, %r666, %r665;
	min.s32 	%r668, %r641, %r667;
	ld.shared.u32 	%r669, [%r22+6700];
	add.s32 	%r670, %r669, %r665;
	min.s32 	%r671, %r644, %r670;
	ld.shared.u32 	%r672, [%r22+6800];
	add.s32 	%r673, %r672, %r665;
	min.s32 	%r674, %r647, %r673;
	ld.shared.u32 	%r675, [%r15+15088];
	add.s32 	%r676, %r666, %r675;
	min.s32 	%r677, %r650, %r676;
	add.s32 	%r678, %r669, %r675;
	min.s32 	%r679, %r652, %r678;
	add.s32 	%r680, %r672, %r675;
	min.s32 	%r681, %r654, %r680;
	ld.shared.u32 	%r682, [%r15+92];
	ld.shared.u32 	%r683, [%r22+6900];
	add.s32 	%r684, %r683, %r682;
	min.s32 	%r685, %r658, %r684;
	st.shared.u32 	[%r23], %r685;
	ld.shared.u32 	%r686, [%r22+7000];
	add.s32 	%r687, %r686, %r682;
	min.s32 	%r688, %r661, %r687;
	st.shared.u32 	[%r23+100], %r688;
	ld.shared.u32 	%r689, [%r22+7100];
	add.s32 	%r690, %r689, %r682;
	min.s32 	%r691, %r664, %r690;
	st.shared.u32 	[%r23+200], %r691;
	ld.shared.u32 	%r692, [%r15+7592];
	ld.shared.u32 	%r693, [%r22+6900];
	add.s32 	%r694, %r693, %r692;
	min.s32 	%r695, %r668, %r694;
	ld.shared.u32 	%r696, [%r22+7000];
	add.s32 	%r697, %r696, %r692;
	min.s32 	%r698, %r671, %r697;
	ld.shared.u32 	%r699, [%r22+7100];
	add.s32 	%r700, %r699, %r692;
	min.s32 	%r701, %r674, %r700;
	ld.shared.u32 	%r702, [%r15+15092];
	add.s32 	%r703, %r693, %r702;
	min.s32 	%r704, %r677, %r703;
	add.s32 	%r705, %r696, %r702;
	min.s32 	%r706, %r679, %r705;
	add.s32 	%r707, %r699, %r702;
	min.s32 	%r708, %r681, %r707;
	ld.shared.u32 	%r709, [%r15+96];
	ld.shared.u32 	%r710, [%r22+7200];
	add.s32 	%r711, %r710, %r709;
	min.s32 	%r712, %r685, %r711;
	st.shared.u32 	[%r23], %r712;
	ld.shared.u32 	%r713, [%r22+7300];
	add.s32 	%r714, %r713, %r709;
	min.s32 	%r715, %r688, %r714;
	st.shared.u32 	[%r23+100], %r715;
	ld.shared.u32 	%r716, [%r22+7400];
	add.s32 	%r717, %r716, %r709;
	min.s32 	%r718, %r691, %r717;
	st.shared.u32 	[%r23+200], %r718;
	ld.shared.u32 	%r719, [%r15+7596];
	ld.shared.u32 	%r720, [%r22+7200];
	add.s32 	%r721, %r720, %r719;
	min.s32 	%r722, %r695, %r721;
	st.shared.u32 	[%r23+7500], %r722;
	ld.shared.u32 	%r723, [%r22+7300];
	add.s32 	%r724, %r723, %r719;
	min.s32 	%r725, %r698, %r724;
	st.shared.u32 	[%r23+7600], %r725;
	ld.shared.u32 	%r726, [%r22+7400];
	add.s32 	%r727, %r726, %r719;
	min.s32 	%r728, %r701, %r727;
	st.shared.u32 	[%r23+7700], %r728;
	ld.shared.u32 	%r729, [%r15+15096];
	add.s32 	%r730, %r720, %r729;
	min.s32 	%r731, %r704, %r730;
	add.s32 	%r732, %r723, %r729;
	min.s32 	%r733, %r706, %r732;
	add.s32 	%r734, %r726, %r729;
	min.s32 	%r735, %r708, %r734;
	ld.shared.u32 	%r736, [%r15+100];
	ld.shared.u32 	%r737, [%r22+7500];
	add.s32 	%r738, %r737, %r736;
	min.s32 	%r739, %r712, %r738;
	st.shared.u32 	[%r23], %r739;
	ld.shared.u32 	%r740, [%r22+7600];
	add.s32 	%r741, %r740, %r736;
	min.s32 	%r742, %r715, %r741;
	st.shared.u32 	[%r23+100], %r742;
	ld.shared.u32 	%r743, [%r22+7700];
	add.s32 	%r744, %r743, %r736;
	min.s32 	%r745, %r718, %r744;
	st.shared.u32 	[%r23+200], %r745;
	ld.shared.u32 	%r746, [%r15+7600];
	ld.shared.u32 	%r747, [%r22+7500];
	add.s32 	%r748, %r747, %r746;
	min.s32 	%r749, %r722, %r748;
	st.shared.u32 	[%r23+7500], %r749;
	ld.shared.u32 	%r750, [%r22+7600];
	add.s32 	%r751, %r750, %r746;
	min.s32 	%r752, %r725, %r751;
	st.shared.u32 	[%r23+7600], %r752;
	ld.shared.u32 	%r753, [%r22+7700];
	add.s32 	%r754, %r753, %r746;
	min.s32 	%r755, %r728, %r754;
	st.shared.u32 	[%r23+7700], %r755;
	ld.shared.u32 	%r756, [%r15+15100];
	ld.shared.u32 	%r757, [%r22+7500];
	add.s32 	%r758, %r757, %r756;
	min.s32 	%r759, %r731, %r758;
	ld.shared.u32 	%r760, [%r22+7600];
	add.s32 	%r761, %r760, %r756;
	min.s32 	%r762, %r733, %r761;
	ld.shared.u32 	%r763, [%r22+7700];
	add.s32 	%r764, %r763, %r756;
	min.s32 	%r765, %r735, %r764;
	ld.shared.u32 	%r766, [%r15+104];
	ld.shared.u32 	%r767, [%r22+7800];
	add.s32 	%r768, %r767, %r766;
	min.s32 	%r769, %r739, %r768;
	st.shared.u32 	[%r23], %r769;
	ld.shared.u32 	%r770, [%r22+7900];
	add.s32 	%r771, %r770, %r766;
	min.s32 	%r772, %r742, %r771;
	st.shared.u32 	[%r23+100], %r772;
	ld.shared.u32 	%r773, [%r22+8000];
	add.s32 	%r774, %r773, %r766;
	min.s32 	%r775, %r745, %r774;
	st.shared.u32 	[%r23+200], %r775;
	ld.shared.u32 	%r776, [%r15+7604];
	ld.shared.u32 	%r777, [%r22+7800];
	add.s32 	%r778, %r777, %r776;
	min.s32 	%r779, %r749, %r778;
	st.shared.u32 	[%r23+7500], %r779;
	ld.shared.u32 	%r780, [%r22+7900];
	add.s32 	%r781, %r780, %r776;
	min.s32 	%r782, %r752, %r781;
	st.shared.u32 	[%r23+7600], %r782;
	ld.shared.u32 	%r783, [%r22+8000];
	add.s32 	%r784, %r783, %r776;
	min.s32 	%r785, %r755, %r784;
	st.shared.u32 	[%r23+7700], %r785;
	ld.shared.u32 	%r786, [%r15+15104];
	ld.shared.u32 	%r787, [%r22+7800];
	add.s32 	%r788, %r787, %r786;
	min.s32 	%r789, %r759, %r788;
	ld.shared.u32 	%r790, [%r22+7900];
	add.s32 	%r791, %r790, %r786;
	min.s32 	%r792, %r762, %r791;
	ld.shared.u32 	%r793, [%r22+8000];
	add.s32 	%r794, %r793, %r786;
	min.s32 	%r795, %r765, %r794;
	ld.shared.u32 	%r796, [%r15+108];
	ld.shared.u32 	%r797, [%r22+8100];
	add.s32 	%r798, %r797, %r796;
	min.s32 	%r799, %r769, %r798;
	st.shared.u32 	[%r23], %r799;
	ld.shared.u32 	%r800, [%r22+8200];
	add.s32 	%r801, %r800, %r796;
	min.s32 	%r802, %r772, %r801;
	st.shared.u32 	[%r23+100], %r802;
	ld.shared.u32 	%r803, [%r22+8300];
	add.s32 	%r804, %r803, %r796;
	min.s32 	%r805, %r775, %r804;
	st.shared.u32 	[%r23+200], %r805;
	ld.shared.u32 	%r806, [%r15+7608];
	ld.shared.u32 	%r807, [%r22+8100];
	add.s32 	%r808, %r807, %r806;
	min.s32 	%r809, %r779, %r808;
	st.shared.u32 	[%r23+7500], %r809;
	ld.shared.u32 	%r810, [%r22+8200];
	add.s32 	%r811, %r810, %r806;
	min.s32 	%r812, %r782, %r811;
	st.shared.u32 	[%r23+7600], %r812;
	ld.shared.u32 	%r813, [%r22+8300];
	add.s32 	%r814, %r813, %r806;
	min.s32 	%r815, %r785, %r814;
	st.shared.u32 	[%r23+7700], %r815;
	ld.shared.u32 	%r816, [%r15+15108];
	ld.shared.u32 	%r817, [%r22+8100];
	add.s32 	%r818, %r817, %r816;
	min.s32 	%r819, %r789, %r818;
	ld.shared.u32 	%r820, [%r22+8200];
	add.s32 	%r821, %r820, %r816;
	min.s32 	%r822, %r792, %r821;
	ld.shared.u32 	%r823, [%r22+8300];
	add.s32 	%r824, %r823, %r816;
	min.s32 	%r825, %r795, %r824;
	ld.shared.u32 	%r826, [%r15+112];
	ld.shared.u32 	%r827, [%r22+8400];
	add.s32 	%r828, %r827, %r826;
	min.s32 	%r829, %r799, %r828;
	st.shared.u32 	[%r23], %r829;
	ld.shared.u32 	%r830, [%r22+8500];
	add.s32 	%r831, %r830, %r826;
	min.s32 	%r832, %r802, %r831;
	st.shared.u32 	[%r23+100], %r832;
	ld.shared.u32 	%r833, [%r22+8600];
	add.s32 	%r834, %r833, %r826;
	min.s32 	%r835, %r805, %r834;
	st.shared.u32 	[%r23+200], %r835;
	ld.shared.u32 	%r836, [%r15+7612];
	ld.shared.u32 	%r837, [%r22+8400];
	add.s32 	%r838, %r837, %r836;
	min.s32 	%r839, %r809, %r838;
	st.shared.u32 	[%r23+7500], %r839;
	ld.shared.u32 	%r840, [%r22+8500];
	add.s32 	%r841, %r840, %r836;
	min.s32 	%r842, %r812, %r841;
	st.shared.u32 	[%r23+7600], %r842;
	ld.shared.u32 	%r843, [%r22+8600];
	add.s32 	%r844, %r843, %r836;
	min.s32 	%r845, %r815, %r844;
	st.shared.u32 	[%r23+7700], %r845;
	ld.shared.u32 	%r846, [%r15+15112];
	ld.shared.u32 	%r847, [%r22+8400];
	add.s32 	%r848, %r847, %r846;
	min.s32 	%r849, %r819, %r848;
	ld.shared.u32 	%r850, [%r22+8500];
	add.s32 	%r851, %r850, %r846;
	min.s32 	%r852, %r822, %r851;
	ld.shared.u32 	%r853, [%r22+8600];
	add.s32 	%r854, %r853, %r846;
	min.s32 	%r855, %r825, %r854;
	ld.shared.u32 	%r856, [%r15+116];
	ld.shared.u32 	%r857, [%r22+8700];
	add.s32 	%r858, %r857, %r856;
	min.s32 	%r859, %r829, %r858;
	st.shared.u32 	[%r23], %r859;
	ld.shared.u32 	%r860, [%r22+8800];
	add.s32 	%r861, %r860, %r856;
	min.s32 	%r862, %r832, %r861;
	st.shared.u32 	[%r23+100], %r862;
	ld.shared.u32 	%r863, [%r22+8900];
	add.s32 	%r864, %r863, %r856;
	min.s32 	%r865, %r835, %r864;
	st.shared.u32 	[%r23+200], %r865;
	ld.shared.u32 	%r866, [%r15+7616];
	ld.shared.u32 	%r867, [%r22+8700];
	add.s32 	%r868, %r867, %r866;
	min.s32 	%r869, %r839, %r868;
	st.shared.u32 	[%r23+7500], %r869;
	ld.shared.u32 	%r870, [%r22+8800];
	add.s32 	%r871, %r870, %r866;
	min.s32 	%r872, %r842, %r871;
	st.shared.u32 	[%r23+7600], %r872;
	ld.shared.u32 	%r873, [%r22+8900];
	add.s32 	%r874, %r873, %r866;
	min.s32 	%r875, %r845, %r874;
	st.shared.u32 	[%r23+7700], %r875;
	ld.shared.u32 	%r876, [%r15+15116];
	ld.shared.u32 	%r877, [%r22+8700];
	add.s32 	%r878, %r877, %r876;
	min.s32 	%r879, %r849, %r878;
	ld.shared.u32 	%r880, [%r22+8800];
	add.s32 	%r881, %r880, %r876;
	min.s32 	%r882, %r852, %r881;
	ld.shared.u32 	%r883, [%r22+8900];
	add.s32 	%r884, %r883, %r876;
	min.s32 	%r885, %r855, %r884;
	ld.shared.u32 	%r886, [%r15+120];
	ld.shared.u32 	%r887, [%r22+9000];
	add.s32 	%r888, %r887, %r886;
	min.s32 	%r889, %r859, %r888;
	st.shared.u32 	[%r23], %r889;
	ld.shared.u32 	%r890, [%r22+9100];
	add.s32 	%r891, %r890, %r886;
	min.s32 	%r892, %r862, %r891;
	st.shared.u32 	[%r23+100], %r892;
	ld.shared.u32 	%r893, [%r22+9200];
	add.s32 	%r894, %r893, %r886;
	min.s32 	%r895, %r865, %r894;
	st.shared.u32 	[%r23+200], %r895;
	ld.shared.u32 	%r896, [%r15+7620];
	ld.shared.u32 	%r897, [%r22+9000];
	add.s32 	%r898, %r897, %r896;
	min.s32 	%r899, %r869, %r898;
	st.shared.u32 	[%r23+7500], %r899;
	ld.shared.u32 	%r900, [%r22+9100];
	add.s32 	%r901, %r900, %r896;
	min.s32 	%r902, %r872, %r901;
	st.shared.u32 	[%r23+7600], %r902;
	ld.shared.u32 	%r903, [%r22+9200];
	add.s32 	%r904, %r903, %r896;
	min.s32 	%r905, %r875, %r904;
	st.shared.u32 	[%r23+7700], %r905;
	ld.shared.u32 	%r906, [%r15+15120];
	ld.shared.u32 	%r907, [%r22+9000];
	add.s32 	%r908, %r907, %r906;
	min.s32 	%r909, %r879, %r908;
	ld.shared.u32 	%r910, [%r22+9100];
	add.s32 	%r911, %r910, %r906;
	min.s32 	%r912, %r882, %r911;
	ld.shared.u32 	%r913, [%r22+9200];
	add.s32 	%r914, %r913, %r906;
	min.s32 	%r915, %r885, %r914;
	ld.shared.u32 	%r916, [%r15+124];
	ld.shared.u32 	%r917, [%r22+9300];
	add.s32 	%r918, %r917, %r916;
	min.s32 	%r919, %r889, %r918;
	st.shared.u32 	[%r23], %r919;
	ld.shared.u32 	%r920, [%r22+9400];
	add.s32 	%r921, %r920, %r916;
	min.s32 	%r922, %r892, %r921;
	st.shared.u32 	[%r23+100], %r922;
	ld.shared.u32 	%r923, [%r22+9500];
	add.s32 	%r924, %r923, %r916;
	min.s32 	%r925, %r895, %r924;
	st.shared.u32 	[%r23+200], %r925;
	ld.shared.u32 	%r926, [%r15+7624];
	ld.shared.u32 	%r927, [%r22+9300];
	add.s32 	%r928, %r927, %r926;
	min.s32 	%r929, %r899, %r928;
	st.shared.u32 	[%r23+7500], %r929;
	ld.shared.u32 	%r930, [%r22+9400];
	add.s32 	%r931, %r930, %r926;
	min.s32 	%r932, %r902, %r931;
	st.shared.u32 	[%r23+7600], %r932;
	ld.shared.u32 	%r933, [%r22+9500];
	add.s32 	%r934, %r933, %r926;
	min.s32 	%r935, %r905, %r934;
	st.shared.u32 	[%r23+7700], %r935;
	ld.shared.u32 	%r936, [%r15+15124];
	ld.shared.u32 	%r937, [%r22+9300];
	add.s32 	%r938, %r937, %r936;
	min.s32 	%r939, %r909, %r938;
	ld.shared.u32 	%r940, [%r22+9400];
	add.s32 	%r941, %r940, %r936;
	min.s32 	%r942, %r912, %r941;
	ld.shared.u32 	%r943, [%r22+9500];
	add.s32 	%r944, %r943, %r936;
	min.s32 	%r945, %r915, %r944;
	ld.shared.u32 	%r946, [%r15+128];
	ld.shared.u32 	%r947, [%r22+9600];
	add.s32 	%r948, %r947, %r946;
	min.s32 	%r949, %r919, %r948;
	st.shared.u32 	[%r23], %r949;
	ld.shared.u32 	%r950, [%r22+9700];
	add.s32 	%r951, %r950, %r946;
	min.s32 	%r952, %r922, %r951;
	st.shared.u32 	[%r23+100], %r952;
	ld.shared.u32 	%r953, [%r22+9800];
	add.s32 	%r954, %r953, %r946;
	min.s32 	%r955, %r925, %r954;
	st.shared.u32 	[%r23+200], %r955;
	ld.shared.u32 	%r956, [%r15+7628];
	ld.shared.u32 	%r957, [%r22+9600];
	add.s32 	%r958, %r957, %r956;
	min.s32 	%r959, %r929, %r958;
	st.shared.u32 	[%r23+7500], %r959;
	ld.shared.u32 	%r960, [%r22+9700];
	add.s32 	%r961, %r960, %r956;
	min.s32 	%r962, %r932, %r961;
	st.shared.u32 	[%r23+7600], %r962;
	ld.shared.u32 	%r963, [%r22+9800];
	add.s32 	%r964, %r963, %r956;
	min.s32 	%r965, %r935, %r964;
	st.shared.u32 	[%r23+7700], %r965;
	ld.shared.u32 	%r966, [%r15+15128];
	ld.shared.u32 	%r967, [%r22+9600];
	add.s32 	%r968, %r967, %r966;
	min.s32 	%r969, %r939, %r968;
	ld.shared.u32 	%r970, [%r22+9700];
	add.s32 	%r971, %r970, %r966;
	min.s32 	%r972, %r942, %r971;
	ld.shared.u32 	%r973, [%r22+9800];
	add.s32 	%r974, %r973, %r966;
	min.s32 	%r975, %r945, %r974;
	ld.shared.u32 	%r976, [%r15+132];
	ld.shared.u32 	%r977, [%r22+9900];
	add.s32 	%r978, %r977, %r976;
	min.s32 	%r979, %r949, %r978;
	st.shared.u32 	[%r23], %r979;
	ld.shared.u32 	%r980, [%r22+10000];
	add.s32 	%r981, %r980, %r976;
	min.s32 	%r982, %r952, %r981;
	st.shared.u32 	[%r23+100], %r982;
	ld.shared.u32 	%r983, [%r22+10100];
	add.s32 	%r984, %r983, %r976;
	min.s32 	%r985, %r955, %r984;
	st.shared.u32 	[%r23+200], %r985;
	ld.shared.u32 	%r986, [%r15+7632];
	ld.shared.u32 	%r987, [%r22+9900];
	add.s32 	%r988, %r987, %r986;
	min.s32 	%r989, %r959, %r988;
	st.shared.u32 	[%r23+7500], %r989;
	ld.shared.u32 	%r990, [%r22+10000];
	add.s32 	%r991, %r990, %r986;
	min.s32 	%r992, %r962, %r991;
	st.shared.u32 	[%r23+7600], %r992;
	ld.shared.u32 	%r993, [%r22+10100];
	add.s32 	%r994, %r993, %r986;
	min.s32 	%r995, %r965, %r994;
	st.shared.u32 	[%r23+7700], %r995;
	ld.shared.u32 	%r996, [%r15+15132];
	ld.shared.u32 	%r997, [%r22+9900];
	add.s32 	%r998, %r997, %r996;
	min.s32 	%r999, %r969, %r998;
	ld.shared.u32 	%r1000, [%r22+10000];
	add.s32 	%r1001, %r1000, %r996;
	min.s32 	%r1002, %r972, %r1001;
	ld.shared.u32 	%r1003, [%r22+10100];
	add.s32 	%r1004, %r1003, %r996;
	min.s32 	%r1005, %r975, %r1004;
	ld.shared.u32 	%r1006, [%r15+136];
	ld.shared.u32 	%r1007, [%r22+10200];
	add.s32 	%r1008, %r1007, %r1006;
	min.s32 	%r1009, %r979, %r1008;
	st.shared.u32 	[%r23], %r1009;
	ld.shared.u32 	%r1010, [%r22+10300];
	add.s32 	%r1011, %r1010, %r1006;
	min.s32 	%r1012, %r982, %r1011;
	st.shared.u32 	[%r23+100], %r1012;
	ld.shared.u32 	%r1013, [%r22+10400];
	add.s32 	%r1014, %r1013, %r1006;
	min.s32 	%r1015, %r985, %r1014;
	st.shared.u32 	[%r23+200], %r1015;
	ld.shared.u32 	%r1016, [%r15+7636];
	ld.shared.u32 	%r1017, [%r22+10200];
	add.s32 	%r1018, %r1017, %r1016;
	min.s32 	%r1019, %r989, %r1018;
	st.shared.u32 	[%r23+7500], %r1019;
	ld.shared.u32 	%r1020, [%r22+10300];
	add.s32 	%r1021, %r1020, %r1016;
	min.s32 	%r1022, %r992, %r1021;
	st.shared.u32 	[%r23+7600], %r1022;
	ld.shared.u32 	%r1023, [%r22+10400];
	add.s32 	%r1024, %r1023, %r1016;
	min.s32 	%r1025, %r995, %r1024;
	st.shared.u32 	[%r23+7700], %r1025;
	ld.shared.u32 	%r1026, [%r15+15136];
	ld.shared.u32 	%r1027, [%r22+10200];
	add.s32 	%r1028, %r1027, %r1026;
	min.s32 	%r1029, %r999, %r1028;
	ld.shared.u32 	%r1030, [%r22+10300];
	add.s32 	%r1031, %r1030, %r1026;
	min.s32 	%r1032, %r1002, %r1031;
	ld.shared.u32 	%r1033, [%r22+10400];
	add.s32 	%r1034, %r1033, %r1026;
	min.s32 	%r1035, %r1005, %r1034;
	ld.shared.u32 	%r1036, [%r15+140];
	ld.shared.u32 	%r1037, [%r22+10500];
	add.s32 	%r1038, %r1037, %r1036;
	min.s32 	%r1039, %r1009, %r1038;
	st.shared.u32 	[%r23], %r1039;
	ld.shared.u32 	%r1040, [%r22+10600];
	add.s32 	%r1041, %r1040, %r1036;
	min.s32 	%r1042, %r1012, %r1041;
	st.shared.u32 	[%r23+100], %r1042;
	ld.shared.u32 	%r1043, [%r22+10700];
	add.s32 	%r1044, %r1043, %r1036;
	min.s32 	%r1045, %r1015, %r1044;
	st.shared.u32 	[%r23+200], %r1045;
	ld.shared.u32 	%r1046, [%r15+7640];
	ld.shared.u32 	%r1047, [%r22+10500];
	add.s32 	%r1048, %r1047, %r1046;
	min.s32 	%r1049, %r1019, %r1048;
	st.shared.u32 	[%r23+7500], %r1049;
	ld.shared.u32 	%r1050, [%r22+10600];
	add.s32 	%r1051, %r1050, %r1046;
	min.s32 	%r1052, %r1022, %r1051;
	st.shared.u32 	[%r23+7600], %r1052;
	ld.shared.u32 	%r1053, [%r22+10700];
	add.s32 	%r1054, %r1053, %r1046;
	min.s32 	%r1055, %r1025, %r1054;
	st.shared.u32 	[%r23+7700], %r1055;
	ld.shared.u32 	%r1056, [%r15+15140];
	ld.shared.u32 	%r1057, [%r22+10500];
	add.s32 	%r1058, %r1057, %r1056;
	min.s32 	%r1059, %r1029, %r1058;
	ld.shared.u32 	%r1060, [%r22+10600];
	add.s32 	%r1061, %r1060, %r1056;
	min.s32 	%r1062, %r1032, %r1061;
	ld.shared.u32 	%r1063, [%r22+10700];
	add.s32 	%r1064, %r1063, %r1056;
	min.s32 	%r1065, %r1035, %r1064;
	ld.shared.u32 	%r1066, [%r15+144];
	ld.shared.u32 	%r1067, [%r22+10800];
	add.s32 	%r1068, %r1067, %r1066;
	min.s32 	%r1069, %r1039, %r1068;
	st.shared.u32 	[%r23], %r1069;
	ld.shared.u32 	%r1070, [%r22+10900];
	add.s32 	%r1071, %r1070, %r1066;
	min.s32 	%r1072, %r1042, %r1071;
	st.shared.u32 	[%r23+100], %r1072;
	ld.shared.u32 	%r1073, [%r22+11000];
	add.s32 	%r1074, %r1073, %r1066;
	min.s32 	%r1075, %r1045, %r1074;
	st.shared.u32 	[%r23+200], %r1075;
	ld.shared.u32 	%r1076, [%r15+7644];
	ld.shared.u32 	%r1077, [%r22+10800];
	add.s32 	%r1078, %r1077, %r1076;
	min.s32 	%r1079, %r1049, %r1078;
	st.shared.u32 	[%r23+7500], %r1079;
	ld.shared.u32 	%r1080, [%r22+10900];
	add.s32 	%r1081, %r1080, %r1076;
	min.s32 	%r1082, %r1052, %r1081;
	st.shared.u32 	[%r23+7600], %r1082;
	ld.shared.u32 	%r1083, [%r22+11000];
	add.s32 	%r1084, %r1083, %r1076;
	min.s32 	%r1085, %r1055, %r1084;
	st.shared.u32 	[%r23+7700], %r1085;
	ld.shared.u32 	%r1086, [%r15+15144];
	ld.shared.u32 	%r1087, [%r22+10800];
	add.s32 	%r1088, %r1087, %r1086;
	min.s32 	%r1089, %r1059, %r1088;
	ld.shared.u32 	%r1090, [%r22+10900];
	add.s32 	%r1091, %r1090, %r1086;
	min.s32 	%r1092, %r1062, %r1091;
	ld.shared.u32 	%r1093, [%r22+11000];
	add.s32 	%r1094, %r1093, %r1086;
	min.s32 	%r1095, %r1065, %r1094;
	ld.shared.u32 	%r1096, [%r15+148];
	ld.shared.u32 	%r1097, [%r22+11100];
	add.s32 	%r1098, %r1097, %r1096;
	min.s32 	%r1099, %r1069, %r1098;
	st.shared.u32 	[%r23], %r1099;
	ld.shared.u32 	%r1100, [%r22+11200];
	add.s32 	%r1101, %r1100, %r1096;
	min.s32 	%r1102, %r1072, %r1101;
	st.shared.u32 	[%r23+100], %r1102;
	ld.shared.u32 	%r1103, [%r22+11300];
	add.s32 	%r1104, %r1103, %r1096;
	min.s32 	%r1105, %r1075, %r1104;
	st.shared.u32 	[%r23+200], %r1105;
	ld.shared.u32 	%r1106, [%r15+7648];
	ld.shared.u32 	%r1107, [%r22+11100];
	add.s32 	%r1108, %r1107, %r1106;
	min.s32 	%r1109, %r1079, %r1108;
	st.shared.u32 	[%r23+7500], %r1109;
	ld.shared.u32 	%r1110, [%r22+11200];
	add.s32 	%r1111, %r1110, %r1106;
	min.s32 	%r1112, %r1082, %r1111;
	st.shared.u32 	[%r23+7600], %r1112;
	ld.shared.u32 	%r1113, [%r22+11300];
	add.s32 	%r1114, %r1113, %r1106;
	min.s32 	%r1115, %r1085, %r1114;
	st.shared.u32 	[%r23+7700], %r1115;
	ld.shared.u32 	%r1116, [%r15+15148];
	ld.shared.u32 	%r1117, [%r22+11100];
	add.s32 	%r1118, %r1117, %r1116;
	min.s32 	%r1119, %r1089, %r1118;
	ld.shared.u32 	%r1120, [%r22+11200];
	add.s32 	%r1121, %r1120, %r1116;
	min.s32 	%r1122, %r1092, %r1121;
	ld.shared.u32 	%r1123, [%r22+11300];
	add.s32 	%r1124, %r1123, %r1116;
	min.s32 	%r1125, %r1095, %r1124;
	ld.shared.u32 	%r1126, [%r15+152];
	ld.shared.u32 	%r1127, [%r22+11400];
	add.s32 	%r1128, %r1127, %r1126;
	min.s32 	%r1129, %r1099, %r1128;
	st.shared.u32 	[%r23], %r1129;
	ld.shared.u32 	%r1130, [%r22+11500];
	add.s32 	%r1131, %r1130, %r1126;
	min.s32 	%r1132, %r1102, %r1131;
	st.shared.u32 	[%r23+100], %r1132;
	ld.shared.u32 	%r1133, [%r22+11600];
	add.s32 	%r1134, %r1133, %r1126;
	min.s32 	%r1135, %r1105, %r1134;
	st.shared.u32 	[%r23+200], %r1135;
	ld.shared.u32 	%r1136, [%r15+7652];
	ld.shared.u32 	%r1137, [%r22+11400];
	add.s32 	%r1138, %r1137, %r1136;
	min.s32 	%r1139, %r1109, %r1138;
	st.shared.u32 	[%r23+7500], %r1139;
	ld.shared.u32 	%r1140, [%r22+11500];
	add.s32 	%r1141, %r1140, %r1136;
	min.s32 	%r1142, %r1112, %r1141;
	st.shared.u32 	[%r23+7600], %r1142;
	ld.shared.u32 	%r1143, [%r22+11600];
	add.s32 	%r1144, %r1143, %r1136;
	min.s32 	%r1145, %r1115, %r1144;
	st.shared.u32 	[%r23+7700], %r1145;
	ld.shared.u32 	%r1146, [%r15+15152];
	ld.shared.u32 	%r1147, [%r22+11400];
	add.s32 	%r1148, %r1147, %r1146;
	min.s32 	%r1149, %r1119, %r1148;
	ld.shared.u32 	%r1150, [%r22+11500];
	add.s32 	%r1151, %r1150, %r1146;
	min.s32 	%r1152, %r1122, %r1151;
	ld.shared.u32 	%r1153, [%r22+11600];
	add.s32 	%r1154, %r1153, %r1146;
	min.s32 	%r1155, %r1125, %r1154;
	ld.shared.u32 	%r1156, [%r15+156];
	ld.shared.u32 	%r1157, [%r22+11700];
	add.s32 	%r1158, %r1157, %r1156;
	min.s32 	%r1159, %r1129, %r1158;
	st.shared.u32 	[%r23], %r1159;
	ld.shared.u32 	%r1160, [%r22+11800];
	add.s32 	%r1161, %r1160, %r1156;
	min.s32 	%r1162, %r1132, %r1161;
	st.shared.u32 	[%r23+100], %r1162;
	ld.shared.u32 	%r1163, [%r22+11900];
	add.s32 	%r1164, %r1163, %r1156;
	min.s32 	%r1165, %r1135, %r1164;
	st.shared.u32 	[%r23+200], %r1165;
	ld.shared.u32 	%r1166, [%r15+7656];
	ld.shared.u32 	%r1167, [%r22+11700];
	add.s32 	%r1168, %r1167, %r1166;
	min.s32 	%r1169, %r1139, %r1168;
	st.shared.u32 	[%r23+7500], %r1169;
	ld.shared.u32 	%r1170, [%r22+11800];
	add.s32 	%r1171, %r1170, %r1166;
	min.s32 	%r1172, %r1142, %r1171;
	st.shared.u32 	[%r23+7600], %r1172;
	ld.shared.u32 	%r1173, [%r22+11900];
	add.s32 	%r1174, %r1173, %r1166;
	min.s32 	%r1175, %r1145, %r1174;
	st.shared.u32 	[%r23+7700], %r1175;
	ld.shared.u32 	%r1176, [%r15+15156];
	ld.shared.u32 	%r1177, [%r22+11700];
	add.s32 	%r1178, %r1177, %r1176;
	min.s32 	%r1179, %r1149, %r1178;
	ld.shared.u32 	%r1180, [%r22+11800];
	add.s32 	%r1181, %r1180, %r1176;
	min.s32 	%r1182, %r1152, %r1181;
	ld.shared.u32 	%r1183, [%r22+11900];
	add.s32 	%r1184, %r1183, %r1176;
	min.s32 	%r1185, %r1155, %r1184;
	ld.shared.u32 	%r1186, [%r15+160];
	ld.shared.u32 	%r1187, [%r22+12000];
	add.s32 	%r1188, %r1187, %r1186;
	min.s32 	%r1189, %r1159, %r1188;
	st.shared.u32 	[%r23], %r1189;
	ld.shared.u32 	%r1190, [%r22+12100];
	add.s32 	%r1191, %r1190, %r1186;
	min.s32 	%r1192, %r1162, %r1191;
	st.shared.u32 	[%r23+100], %r1192;
	ld.shared.u32 	%r1193, [%r22+12200];
	add.s32 	%r1194, %r1193, %r1186;
	min.s32 	%r1195, %r1165, %r1194;
	st.shared.u32 	[%r23+200], %r1195;
	ld.shared.u32 	%r1196, [%r15+7660];
	ld.shared.u32 	%r1197, [%r22+12000];
	add.s32 	%r1198, %r1197, %r1196;
	min.s32 	%r1199, %r1169, %r1198;
	st.shared.u32 	[%r23+7500], %r1199;
	ld.shared.u32 	%r1200, [%r22+12100];
	add.s32 	%r1201, %r1200, %r1196;
	min.s32 	%r1202, %r1172, %r1201;
	st.shared.u32 	[%r23+7600], %r1202;
	ld.shared.u32 	%r1203, [%r22+12200];
	add.s32 	%r1204, %r1203, %r1196;
	min.s32 	%r1205, %r1175, %r1204;
	st.shared.u32 	[%r23+7700], %r1205;
	ld.shared.u32 	%r1206, [%r15+15160];
	ld.shared.u32 	%r1207, [%r22+12000];
	add.s32 	%r1208, %r1207, %r1206;
	min.s32 	%r1209, %r1179, %r1208;
	ld.shared.u32 	%r1210, [%r22+12100];
	add.s32 	%r1211, %r1210, %r1206;
	min.s32 	%r1212, %r1182, %r1211;
	ld.shared.u32 	%r1213, [%r22+12200];
	add.s32 	%r1214, %r1213, %r1206;
	min.s32 	%r1215, %r1185, %r1214;
	ld.shared.u32 	%r1216, [%r15+164];
	ld.shared.u32 	%r1217, [%r22+12300];
	add.s32 	%r1218, %r1217, %r1216;
	min.s32 	%r1219, %r1189, %r1218;
	st.shared.u32 	[%r23], %r1219;
	ld.shared.u32 	%r1220, [%r22+12400];
	add.s32 	%r1221, %r1220, %r1216;
	min.s32 	%r1222, %r1192, %r1221;
	st.shared.u32 	[%r23+100], %r1222;
	ld.shared.u32 	%r1223, [%r22+12500];
	add.s32 	%r1224, %r1223, %r1216;
	min.s32 	%r1225, %r1195, %r1224;
	st.shared.u32 	[%r23+200], %r1225;
	ld.shared.u32 	%r1226, [%r15+7664];
	ld.shared.u32 	%r1227, [%r22+12300];
	add.s32 	%r1228, %r1227, %r1226;
	min.s32 	%r1229, %r1199, %r1228;
	st.shared.u32 	[%r23+7500], %r1229;
	ld.shared.u32 	%r1230, [%r22+12400];
	add.s32 	%r1231, %r1230, %r1226;
	min.s32 	%r1232, %r1202, %r1231;
	st.shared.u32 	[%r23+7600], %r1232;
	ld.shared.u32 	%r1233, [%r22+12500];
	add.s32 	%r1234, %r1233, %r1226;
	min.s32 	%r1235, %r1205, %r1234;
	st.shared.u32 	[%r23+7700], %r1235;
	ld.shared.u32 	%r1236, [%r15+15164];
	ld.shared.u32 	%r1237, [%r22+12300];
	add.s32 	%r1238, %r1237, %r1236;
	min.s32 	%r1239, %r1209, %r1238;
	ld.shared.u32 	%r1240, [%r22+12400];
	add.s32 	%r1241, %r1240, %r1236;
	min.s32 	%r1242, %r1212, %r1241;
	ld.shared.u32 	%r1243, [%r22+12500];
	add.s32 	%r1244, %r1243, %r1236;
	min.s32 	%r1245, %r1215, %r1244;
	ld.shared.u32 	%r1246, [%r15+168];
	ld.shared.u32 	%r1247, [%r22+12600];
	add.s32 	%r1248, %r1247, %r1246;
	min.s32 	%r1249, %r1219, %r1248;
	st.shared.u32 	[%r23], %r1249;
	ld.shared.u32 	%r1250, [%r22+12700];
	add.s32 	%r1251, %r1250, %r1246;
	min.s32 	%r1252, %r1222, %r1251;
	st.shared.u32 	[%r23+100], %r1252;
	ld.shared.u32 	%r1253, [%r22+12800];
	add.s32 	%r1254, %r1253, %r1246;
	min.s32 	%r1255, %r1225, %r1254;
	st.shared.u32 	[%r23+200], %r1255;
	ld.shared.u32 	%r1256, [%r15+7668];
	ld.shared.u32 	%r1257, [%r22+12600];
	add.s32 	%r1258, %r1257, %r1256;
	min.s32 	%r1259, %r1229, %r1258;
	st.shared.u32 	[%r23+7500], %r1259;
	ld.shared.u32 	%r1260, [%r22+12700];
	add.s32 	%r1261, %r1260, %r1256;
	min.s32 	%r1262, %r1232, %r1261;
	st.shared.u32 	[%r23+7600], %r1262;
	ld.shared.u32 	%r1263, [%r22+12800];
	add.s32 	%r1264, %r1263, %r1256;
	min.s32 	%r1265, %r1235, %r1264;
	st.shared.u32 	[%r23+7700], %r1265;
	ld.shared.u32 	%r1266, [%r15+15168];
	ld.shared.u32 	%r1267, [%r22+12600];
	add.s32 	%r1268, %r1267, %r1266;
	min.s32 	%r1269, %r1239, %r1268;
	ld.shared.u32 	%r1270, [%r22+12700];
	add.s32 	%r1271, %r1270, %r1266;
	min.s32 	%r1272, %r1242, %r1271;
	ld.shared.u32 	%r1273, [%r22+12800];
	add.s32 	%r1274, %r1273, %r1266;
	min.s32 	%r1275, %r1245, %r1274;
	ld.shared.u32 	%r1276, [%r15+172];
	ld.shared.u32 	%r1277, [%r22+12900];
	add.s32 	%r1278, %r1277, %r1276;
	min.s32 	%r1279, %r1249, %r1278;
	st.shared.u32 	[%r23], %r1279;
	ld.shared.u32 	%r1280, [%r22+13000];
	add.s32 	%r1281, %r1280, %r1276;
	min.s32 	%r1282, %r1252, %r1281;
	st.shared.u32 	[%r23+100], %r1282;
	ld.shared.u32 	%r1283, [%r22+13100];
	add.s32 	%r1284, %r1283, %r1276;
	min.s32 	%r1285, %r1255, %r1284;
	st.shared.u32 	[%r23+200], %r1285;
	ld.shared.u32 	%r1286, [%r15+7672];
	ld.shared.u32 	%r1287, [%r22+12900];
	add.s32 	%r1288, %r1287, %r1286;
	min.s32 	%r1289, %r1259, %r1288;
	st.shared.u32 	[%r23+7500], %r1289;
	ld.shared.u32 	%r1290, [%r22+13000];
	add.s32 	%r1291, %r1290, %r1286;
	min.s32 	%r1292, %r1262, %r1291;
	st.shared.u32 	[%r23+7600], %r1292;
	ld.shared.u32 	%r1293, [%r22+13100];
	add.s32 	%r1294, %r1293, %r1286;
	min.s32 	%r1295, %r1265, %r1294;
	st.shared.u32 	[%r23+7700], %r1295;
	ld.shared.u32 	%r1296, [%r15+15172];
	ld.shared.u32 	%r1297, [%r22+12900];
	add.s32 	%r1298, %r1297, %r1296;
	min.s32 	%r1299, %r1269, %r1298;
	ld.shared.u32 	%r1300, [%r22+13000];
	add.s32 	%r1301, %r1300, %r1296;
	min.s32 	%r1302, %r1272, %r1301;
	ld.shared.u32 	%r1303, [%r22+13100];
	add.s32 	%r1304, %r1303, %r1296;
	min.s32 	%r1305, %r1275, %r1304;
	ld.shared.u32 	%r1306, [%r15+176];
	ld.shared.u32 	%r1307, [%r22+13200];
	add.s32 	%r1308, %r1307, %r1306;
	min.s32 	%r1309, %r1279, %r1308;
	st.shared.u32 	[%r23], %r1309;
	ld.shared.u32 	%r1310, [%r22+13300];
	add.s32 	%r1311, %r1310, %r1306;
	min.s32 	%r1312, %r1282, %r1311;
	st.shared.u32 	[%r23+100], %r1312;
	ld.shared.u32 	%r1313, [%r22+13400];
	add.s32 	%r1314, %r1313, %r1306;
	min.s32 	%r1315, %r1285, %r1314;
	st.shared.u32 	[%r23+200], %r1315;
	ld.shared.u32 	%r1316, [%r15+7676];
	ld.shared.u32 	%r1317, [%r22+13200];
	add.s32 	%r1318, %r1317, %r1316;
	min.s32 	%r1319, %r1289, %r1318;
	st.shared.u32 	[%r23+7500], %r1319;
	ld.shared.u32 	%r1320, [%r22+13300];
	add.s32 	%r1321, %r1320, %r1316;
	min.s32 	%r1322, %r1292, %r1321;
	st.shared.u32 	[%r23+7600], %r1322;
	ld.shared.u32 	%r1323, [%r22+13400];
	add.s32 	%r1324, %r1323, %r1316;
	min.s32 	%r1325, %r1295, %r1324;
	st.shared.u32 	[%r23+7700], %r1325;
	ld.shared.u32 	%r1326, [%r15+15176];
	ld.shared.u32 	%r1327, [%r22+13200];
	add.s32 	%r1328, %r1327, %r1326;
	min.s32 	%r1329, %r1299, %r1328;
	ld.shared.u32 	%r1330, [%r22+13300];
	add.s32 	%r1331, %r1330, %r1326;
	min.s32 	%r1332, %r1302, %r1331;
	ld.shared.u32 	%r1333, [%r22+13400];
	add.s32 	%r1334, %r1333, %r1326;
	min.s32 	%r1335, %r1305, %r1334;
	ld.shared.u32 	%r1336, [%r15+180];
	ld.shared.u32 	%r1337, [%r22+13500];
	add.s32 	%r1338, %r1337, %r1336;
	min.s32 	%r1339, %r1309, %r1338;
	st.shared.u32 	[%r23], %r1339;
	ld.shared.u32 	%r1340, [%r22+13600];
	add.s32 	%r1341, %r1340, %r1336;
	min.s32 	%r1342, %r1312, %r1341;
	st.shared.u32 	[%r23+100], %r1342;
	ld.shared.u32 	%r1343, [%r22+13700];
	add.s32 	%r1344, %r1343, %r1336;
	min.s32 	%r1345, %r1315, %r1344;
	st.shared.u32 	[%r23+200], %r1345;
	ld.shared.u32 	%r1346, [%r15+7680];
	ld.shared.u32 	%r1347, [%r22+13500];
	add.s32 	%r1348, %r1347, %r1346;
	min.s32 	%r1349, %r1319, %r1348;
	st.shared.u32 	[%r23+7500], %r1349;
	ld.shared.u32 	%r1350, [%r22+13600];
	add.s32 	%r1351, %r1350, %r1346;
	min.s32 	%r1352, %r1322, %r1351;
	st.shared.u32 	[%r23+7600], %r1352;
	ld.shared.u32 	%r1353, [%r22+13700];
	add.s32 	%r1354, %r1353, %r1346;
	min.s32 	%r1355, %r1325, %r1354;
	st.shared.u32 	[%r23+7700], %r1355;
	ld.shared.u32 	%r1356, [%r15+15180];
	ld.shared.u32 	%r1357, [%r22+13500];
	add.s32 	%r1358, %r1357, %r1356;
	min.s32 	%r1359, %r1329, %r1358;
	ld.shared.u32 	%r1360, [%r22+13600];
	add.s32 	%r1361, %r1360, %r1356;
	min.s32 	%r1362, %r1332, %r1361;
	ld.shared.u32 	%r1363, [%r22+13700];
	add.s32 	%r1364, %r1363, %r1356;
	min.s32 	%r1365, %r1335, %r1364;
	ld.shared.u32 	%r1366, [%r15+184];
	ld.shared.u32 	%r1367, [%r22+13800];
	add.s32 	%r1368, %r1367, %r1366;
	min.s32 	%r1369, %r1339, %r1368;
	st.shared.u32 	[%r23], %r1369;
	ld.shared.u32 	%r1370, [%r22+13900];
	add.s32 	%r1371, %r1370, %r1366;
	min.s32 	%r1372, %r1342, %r1371;
	st.shared.u32 	[%r23+100], %r1372;
	ld.shared.u32 	%r1373, [%r22+14000];
	add.s32 	%r1374, %r1373, %r1366;
	min.s32 	%r1375, %r1345, %r1374;
	st.shared.u32 	[%r23+200], %r1375;
	ld.shared.u32 	%r1376, [%r15+7684];
	ld.shared.u32 	%r1377, [%r22+13800];
	add.s32 	%r1378, %r1377, %r1376;
	min.s32 	%r1379, %r1349, %r1378;
	st.shared.u32 	[%r23+7500], %r1379;
	ld.shared.u32 	%r1380, [%r22+13900];
	add.s32 	%r1381, %r1380, %r1376;
	min.s32 	%r1382, %r1352, %r1381;
	st.shared.u32 	[%r23+7600], %r1382;
	ld.shared.u32 	%r1383, [%r22+14000];
	add.s32 	%r1384, %r1383, %r1376;
	min.s32 	%r1385, %r1355, %r1384;
	st.shared.u32 	[%r23+7700], %r1385;
	ld.shared.u32 	%r1386, [%r15+15184];
	ld.shared.u32 	%r1387, [%r22+13800];
	add.s32 	%r1388, %r1387, %r1386;
	min.s32 	%r1389, %r1359, %r1388;
	ld.shared.u32 	%r1390, [%r22+13900];
	add.s32 	%r1391, %r1390, %r1386;
	min.s32 	%r1392, %r1362, %r1391;
	ld.shared.u32 	%r1393, [%r22+14000];
	add.s32 	%r1394, %r1393, %r1386;
	min.s32 	%r1395, %r1365, %r1394;
	ld.shared.u32 	%r1396, [%r15+188];
	ld.shared.u32 	%r1397, [%r22+14100];
	add.s32 	%r1398, %r1397, %r1396;
	min.s32 	%r1399, %r1369, %r1398;
	st.shared.u32 	[%r23], %r1399;
	ld.shared.u32 	%r1400, [%r22+14200];
	add.s32 	%r1401, %r1400, %r1396;
	min.s32 	%r1402, %r1372, %r1401;
	st.shared.u32 	[%r23+100], %r1402;
	ld.shared.u32 	%r1403, [%r22+14300];
	add.s32 	%r1404, %r1403, %r1396;
	min.s32 	%r1405, %r1375, %r1404;
	st.shared.u32 	[%r23+200], %r1405;
	ld.shared.u32 	%r1406, [%r15+7688];
	ld.shared.u32 	%r1407, [%r22+14100];
	add.s32 	%r1408, %r1407, %r1406;
	min.s32 	%r1409, %r1379, %r1408;
	st.shared.u32 	[%r23+7500], %r1409;
	ld.shared.u32 	%r1410, [%r22+14200];
	add.s32 	%r1411, %r1410, %r1406;
	min.s32 	%r1412, %r1382, %r1411;
	st.shared.u32 	[%r23+7600], %r1412;
	ld.shared.u32 	%r1413, [%r22+14300];
	add.s32 	%r1414, %r1413, %r1406;
	min.s32 	%r1415, %r1385, %r1414;
	st.shared.u32 	[%r23+7700], %r1415;
	ld.shared.u32 	%r1416, [%r15+15188];
	ld.shared.u32 	%r1417, [%r22+14100];
	add.s32 	%r1418, %r1417, %r1416;
	min.s32 	%r1419, %r1389, %r1418;
	ld.shared.u32 	%r1420, [%r22+14200];
	add.s32 	%r1421, %r1420, %r1416;
	min.s32 	%r1422, %r1392, %r1421;
	ld.shared.u32 	%r1423, [%r22+14300];
	add.s32 	%r1424, %r1423, %r1416;
	min.s32 	%r1425, %r1395, %r1424;
	ld.shared.u32 	%r1426, [%r15+192];
	ld.shared.u32 	%r1427, [%r22+14400];
	add.s32 	%r1428, %r1427, %r1426;
	min.s32 	%r1429, %r1399, %r1428;
	st.shared.u32 	[%r23], %r1429;
	ld.shared.u32 	%r1430, [%r22+14500];
	add.s32 	%r1431, %r1430, %r1426;
	min.s32 	%r1432, %r1402, %r1431;
	st.shared.u32 	[%r23+100], %r1432;
	ld.shared.u32 	%r1433, [%r22+14600];
	add.s32 	%r1434, %r1433, %r1426;
	min.s32 	%r1435, %r1405, %r1434;
	st.shared.u32 	[%r23+200], %r1435;
	ld.shared.u32 	%r1436, [%r15+7692];
	ld.shared.u32 	%r1437, [%r22+14400];
	add.s32 	%r1438, %r1437, %r1436;
	min.s32 	%r1439, %r1409, %r1438;
	st.shared.u32 	[%r23+7500], %r1439;
	ld.shared.u32 	%r1440, [%r22+14500];
	add.s32 	%r1441, %r1440, %r1436;
	min.s32 	%r1442, %r1412, %r1441;
	st.shared.u32 	[%r23+7600], %r1442;
	ld.shared.u32 	%r1443, [%r22+14600];
	add.s32 	%r1444, %r1443, %r1436;
	min.s32 	%r1445, %r1415, %r1444;
	st.shared.u32 	[%r23+7700], %r1445;
	ld.shared.u32 	%r1446, [%r15+15192];
	ld.shared.u32 	%r1447, [%r22+14400];
	add.s32 	%r1448, %r1447, %r1446;
	min.s32 	%r1449, %r1419, %r1448;
	ld.shared.u32 	%r1450, [%r22+14500];
	add.s32 	%r1451, %r1450, %r1446;
	min.s32 	%r1452, %r1422, %r1451;
	ld.shared.u32 	%r1453, [%r22+14600];
	add.s32 	%r1454, %r1453, %r1446;
	min.s32 	%r1455, %r1425, %r1454;
	ld.shared.u32 	%r1456, [%r15+196];
	ld.shared.u32 	%r1457, [%r22+14700];
	add.s32 	%r1458, %r1457, %r1456;
	min.s32 	%r1459, %r1429, %r1458;
	st.shared.u32 	[%r23], %r1459;
	ld.shared.u32 	%r1460, [%r22+14800];
	add.s32 	%r1461, %r1460, %r1456;
	min.s32 	%r1462, %r1432, %r1461;
	st.shared.u32 	[%r23+100], %r1462;
	ld.shared.u32 	%r1463, [%r22+14900];
	add.s32 	%r1464, %r1463, %r1456;
	min.s32 	%r1465, %r1435, %r1464;
	st.shared.u32 	[%r23+200], %r1465;
	ld.shared.u32 	%r1466, [%r15+7696];
	ld.shared.u32 	%r1467, [%r22+14700];
	add.s32 	%r1468, %r1467, %r1466;
	min.s32 	%r1469, %r1439, %r1468;
	st.shared.u32 	[%r23+7500], %r1469;
	ld.shared.u32 	%r1470, [%r22+14800];
	add.s32 	%r1471, %r1470, %r1466;
	min.s32 	%r1472, %r1442, %r1471;
	st.shared.u32 	[%r23+7600], %r1472;
	ld.shared.u32 	%r1473, [%r22+14900];
	add.s32 	%r1474, %r1473, %r1466;
	min.s32 	%r1475, %r1445, %r1474;
	st.shared.u32 	[%r23+7700], %r1475;
	ld.shared.u32 	%r1476, [%r15+15196];
	ld.shared.u32 	%r1477, [%r22+14700];
	add.s32 	%r1478, %r1477, %r1476;
	min.s32 	%r1479, %r1449, %r1478;
	st.shared.u32 	[%r23+15000], %r1479;
	ld.shared.u32 	%r1480, [%r22+14800];
	add.s32 	%r1481, %r1480, %r1476;
	min.s32 	%r1482, %r1452, %r1481;
	st.shared.u32 	[%r23+15100], %r1482;
	ld.shared.u32 	%r1483, [%r22+14900];
	add.s32 	%r1484, %r1483, %r1476;
	min.s32 	%r1485, %r1455, %r1484;
	st.shared.u32 	[%r23+15200], %r1485;
	ld.shared.u32 	%r1486, [%r15+200];
	ld.shared.u32 	%r1487, [%r22+15000];
	add.s32 	%r1488, %r1487, %r1486;
	min.s32 	%r1489, %r1459, %r1488;
	st.shared.u32 	[%r23], %r1489;
	ld.shared.u32 	%r1490, [%r22+15100];
	add.s32 	%r1491, %r1490, %r1486;
	min.s32 	%r1492, %r1462, %r1491;
	st.shared.u32 	[%r23+100], %r1492;
	ld.shared.u32 	%r1493, [%r22+15200];
	add.s32 	%r1494, %r1493, %r1486;
	min.s32 	%r1495, %r1465, %r1494;
	st.shared.u32 	[%r23+200], %r1495;
	ld.shared.u32 	%r1496, [%r15+7700];
	ld.shared.u32 	%r1497, [%r22+15000];
	add.s32 	%r1498, %r1497, %r1496;
	min.s32 	%r1499, %r1469, %r1498;
	st.shared.u32 	[%r23+7500], %r1499;
	ld.shared.u32 	%r1500, [%r22+15100];
	add.s32 	%r1501, %r1500, %r1496;
	min.s32 	%r1502, %r1472, %r1501;
	st.shared.u32 	[%r23+7600], %r1502;
	ld.shared.u32 	%r1503, [%r22+15200];
	add.s32 	%r1504, %r1503, %r1496;
	min.s32 	%r1505, %r1475, %r1504;
	st.shared.u32 	[%r23+7700], %r1505;
	ld.shared.u32 	%r1506, [%r15+15200];
	ld.shared.u32 	%r1507, [%r22+15000];
	add.s32 	%r1508, %r1507, %r1506;
	min.s32 	%r1509, %r1479, %r1508;
	st.shared.u32 	[%r23+15000], %r1509;
	ld.shared.u32 	%r1510, [%r22+15100];
	add.s32 	%r1511, %r1510, %r1506;
	min.s32 	%r1512, %r1482, %r1511;
	st.shared.u32 	[%r23+15100], %r1512;
	ld.shared.u32 	%r1513, [%r22+15200];
	add.s32 	%r1514, %r1513, %r1506;
	min.s32 	%r1515, %r1485, %r1514;
	st.shared.u32 	[%r23+15200], %r1515;
	ld.shared.u32 	%r1516, [%r15+204];
	ld.shared.u32 	%r1517, [%r22+15300];
	add.s32 	%r1518, %r1517, %r1516;
	min.s32 	%r1519, %r1489, %r1518;
	st.shared.u32 	[%r23], %r1519;
	ld.shared.u32 	%r1520, [%r22+15400];
	add.s32 	%r1521, %r1520, %r1516;
	min.s32 	%r1522, %r1492, %r1521;
	st.shared.u32 	[%r23+100], %r1522;
	ld.shared.u32 	%r1523, [%r22+15500];
	add.s32 	%r1524, %r1523, %r1516;
	min.s32 	%r1525, %r1495, %r1524;
	st.shared.u32 	[%r23+200], %r1525;
	ld.shared.u32 	%r1526, [%r15+7704];
	ld.shared.u32 	%r1527, [%r22+15300];
	add.s32 	%r1528, %r1527, %r1526;
	min.s32 	%r1529, %r1499, %r1528;
	st.shared.u32 	[%r23+7500], %r1529;
	ld.shared.u32 	%r1530, [%r22+15400];
	add.s32 	%r1531, %r1530, %r1526;
	min.s32 	%r1532, %r1502, %r1531;
	st.shared.u32 	[%r23+7600], %r1532;
	ld.shared.u32 	%r1533, [%r22+15500];
	add.s32 	%r1534, %r1533, %r1526;
	min.s32 	%r1535, %r1505, %r1534;
	st.shared.u32 	[%r23+7700], %r1535;
	ld.shared.u32 	%r1536, [%r15+15204];
	ld.shared.u32 	%r1537, [%r22+15300];
	add.s32 	%r1538, %r1537, %r1536;
	min.s32 	%r1539, %r1509, %r1538;
	st.shared.u32 	[%r23+15000], %r1539;
	ld.shared.u32 	%r1540, [%r22+15400];
	add.s32 	%r1541, %r1540, %r1536;
	min.s32 	%r1542, %r1512, %r1541;
	st.shared.u32 	[%r23+15100], %r1542;
	ld.shared.u32 	%r1543, [%r22+15500];
	add.s32 	%r1544, %r1543, %r1536;
	min.s32 	%r1545, %r1515, %r1544;
	st.shared.u32 	[%r23+15200], %r1545;
	ld.shared.u32 	%r1546, [%r15+208];
	ld.shared.u32 	%r1547, [%r22+15600];
	add.s32 	%r1548, %r1547, %r1546;
	min.s32 	%r1549, %r1519, %r1548;
	st.shared.u32 	[%r23], %r1549;
	ld.shared.u32 	%r1550, [%r22+15700];
	add.s32 	%r1551, %r1550, %r1546;
	min.s32 	%r1552, %r1522, %r1551;
	st.shared.u32 	[%r23+100], %r1552;
	ld.shared.u32 	%r1553, [%r22+15800];
	add.s32 	%r1554, %r1553, %r1546;
	min.s32 	%r1555, %r1525, %r1554;
	st.shared.u32 	[%r23+200], %r1555;
	ld.shared.u32 	%r1556, [%r15+7708];
	ld.shared.u32 	%r1557, [%r22+15600];
	add.s32 	%r1558, %r1557, %r1556;
	min.s32 	%r1559, %r1529, %r1558;
	st.shared.u32 	[%r23+7500], %r1559;
	ld.shared.u32 	%r1560, [%r22+15700];
	add.s32 	%r1561, %r1560, %r1556;
	min.s32 	%r1562, %r1532, %r1561;
	st.shared.u32 	[%r23+7600], %r1562;
	ld.shared.u32 	%r1563, [%r22+15800];
	add.s32 	%r1564, %r1563, %r1556;
	min.s32 	%r1565, %r1535, %r1564;
	st.shared.u32 	[%r23+7700], %r1565;
	ld.shared.u32 	%r1566, [%r15+15208];
	ld.shared.u32 	%r1567, [%r22+15600];
	add.s32 	%r1568, %r1567, %r1566;
	min.s32 	%r1569, %r1539, %r1568;
	st.shared.u32 	[%r23+15000], %r1569;
	ld.shared.u32 	%r1570, [%r22+15700];
	add.s32 	%r1571, %r1570, %r1566;
	min.s32 	%r1572, %r1542, %r1571;
	st.shared.u32 	[%r23+15100], %r1572;
	ld.shared.u32 	%r1573, [%r22+15800];
	add.s32 	%r1574, %r1573, %r1566;
	min.s32 	%r1575, %r1545, %r1574;
	st.shared.u32 	[%r23+15200], %r1575;
	ld.shared.u32 	%r1576, [%r15+212];
	ld.shared.u32 	%r1577, [%r22+15900];
	add.s32 	%r1578, %r1577, %r1576;
	min.s32 	%r1579, %r1549, %r1578;
	st.shared.u32 	[%r23], %r1579;
	ld.shared.u32 	%r1580, [%r22+16000];
	add.s32 	%r1581, %r1580, %r1576;
	min.s32 	%r1582, %r1552, %r1581;
	st.shared.u32 	[%r23+100], %r1582;
	ld.shared.u32 	%r1583, [%r22+16100];
	add.s32 	%r1584, %r1583, %r1576;
	min.s32 	%r1585, %r1555, %r1584;
	st.shared.u32 	[%r23+200], %r1585;
	ld.shared.u32 	%r1586, [%r15+7712];
	ld.shared.u32 	%r1587, [%r22+15900];
	add.s32 	%r1588, %r1587, %r1586;
	min.s32 	%r1589, %r1559, %r1588;
	st.shared.u32 	[%r23+7500], %r1589;
	ld.shared.u32 	%r1590, [%r22+16000];
	add.s32 	%r1591, %r1590, %r1586;
	min.s32 	%r1592, %r1562, %r1591;
	st.shared.u32 	[%r23+7600], %r1592;
	ld.shared.u32 	%r1593, [%r22+16100];
	add.s32 	%r1594, %r1593, %r1586;
	min.s32 	%r1595, %r1565, %r1594;
	st.shared.u32 	[%r23+7700], %r1595;
	ld.shared.u32 	%r1596, [%r15+15212];
	ld.shared.u32 	%r1597, [%r22+15900];
	add.s32 	%r1598, %r1597, %r1596;
	min.s32 	%r1599, %r1569, %r1598;
	st.shared.u32 	[%r23+15000], %r1599;
	ld.shared.u32 	%r1600, [%r22+16000];
	add.s32 	%r1601, %r1600, %r1596;
	min.s32 	%r1602, %r1572, %r1601;
	st.shared.u32 	[%r23+15100], %r1602;
	ld.shared.u32 	%r1603, [%r22+16100];
	add.s32 	%r1604, %r1603, %r1596;
	min.s32 	%r1605, %r1575, %r1604;
	st.shared.u32 	[%r23+15200], %r1605;
	ld.shared.u32 	%r1606, [%r15+216];
	ld.shared.u32 	%r1607, [%r22+16200];
	add.s32 	%r1608, %r1607, %r1606;
	min.s32 	%r1609, %r1579, %r1608;
	st.shared.u32 	[%r23], %r1609;
	ld.shared.u32 	%r1610, [%r22+16300];
	add.s32 	%r1611, %r1610, %r1606;
	min.s32 	%r1612, %r1582, %r1611;
	st.shared.u32 	[%r23+100], %r1612;
	ld.shared.u32 	%r1613, [%r22+16400];
	add.s32 	%r1614, %r1613, %r1606;
	min.s32 	%r1615, %r1585, %r1614;
	st.shared.u32 	[%r23+200], %r1615;
	ld.shared.u32 	%r1616, [%r15+7716];
	ld.shared.u32 	%r1617, [%r22+16200];
	add.s32 	%r1618, %r1617, %r1616;
	min.s32 	%r1619, %r1589, %r1618;
	st.shared.u32 	[%r23+7500], %r1619;
	ld.shared.u32 	%r1620, [%r22+16300];
	add.s32 	%r1621, %r1620, %r1616;
	min.s32 	%r1622, %r1592, %r1621;
	st.shared.u32 	[%r23+7600], %r1622;
	ld.shared.u32 	%r1623, [%r22+16400];
	add.s32 	%r1624, %r1623, %r1616;
	min.s32 	%r1625, %r1595, %r1624;
	st.shared.u32 	[%r23+7700], %r1625;
	ld.shared.u32 	%r1626, [%r15+15216];
	ld.shared.u32 	%r1627, [%r22+16200];
	add.s32 	%r1628, %r1627, %r1626;
	min.s32 	%r1629, %r1599, %r1628;
	st.shared.u32 	[%r23+15000], %r1629;
	ld.shared.u32 	%r1630, [%r22+16300];
	add.s32 	%r1631, %r1630, %r1626;
	min.s32 	%r1632, %r1602, %r1631;
	st.shared.u32 	[%r23+15100], %r1632;
	ld.shared.u32 	%r1633, [%r22+16400];
	add.s32 	%r1634, %r1633, %r1626;
	min.s32 	%r1635, %r1605, %r1634;
	st.shared.u32 	[%r23+15200], %r1635;
	ld.shared.u32 	%r1636, [%r15+220];
	ld.shared.u32 	%r1637, [%r22+16500];
	add.s32 	%r1638, %r1637, %r1636;
	min.s32 	%r1639, %r1609, %r1638;
	st.shared.u32 	[%r23], %r1639;
	ld.shared.u32 	%r1640, [%r22+16600];
	add.s32 	%r1641, %r1640, %r1636;
	min.s32 	%r1642, %r1612, %r1641;
	st.shared.u32 	[%r23+100], %r1642;
	ld.shared.u32 	%r1643, [%r22+16700];
	add.s32 	%r1644, %r1643, %r1636;
	min.s32 	%r1645, %r1615, %r1644;
	st.shared.u32 	[%r23+200], %r1645;
	ld.shared.u32 	%r1646, [%r15+7720];
	ld.shared.u32 	%r1647, [%r22+16500];
	add.s32 	%r1648, %r1647, %r1646;
	min.s32 	%r1649, %r1619, %r1648;
	st.shared.u32 	[%r23+7500], %r1649;
	ld.shared.u32 	%r1650, [%r22+16600];
	add.s32 	%r1651, %r1650, %r1646;
	min.s32 	%r1652, %r1622, %r1651;
	st.shared.u32 	[%r23+7600], %r1652;
	ld.shared.u32 	%r1653, [%r22+16700];
	add.s32 	%r1654, %r1653, %r1646;
	min.s32 	%r1655, %r1625, %r1654;
	st.shared.u32 	[%r23+7700], %r1655;
	ld.shared.u32 	%r1656, [%r15+15220];
	ld.shared.u32 	%r1657, [%r22+16500];
	add.s32 	%r1658, %r1657, %r1656;
	min.s32 	%r1659, %r1629, %r1658;
	st.shared.u32 	[%r23+15000], %r1659;
	ld.shared.u32 	%r1660, [%r22+16600];
	add.s32 	%r1661, %r1660, %r1656;
	min.s32 	%r1662, %r1632, %r1661;
	st.shared.u32 	[%r23+15100], %r1662;
	ld.shared.u32 	%r1663, [%r22+16700];
	add.s32 	%r1664, %r1663, %r1656;
	min.s32 	%r1665, %r1635, %r1664;
	st.shared.u32 	[%r23+15200], %r1665;
	ld.shared.u32 	%r1666, [%r15+224];
	ld.shared.u32 	%r1667, [%r22+16800];
	add.s32 	%r1668, %r1667, %r1666;
	min.s32 	%r1669, %r1639, %r1668;
	st.shared.u32 	[%r23], %r1669;
	ld.shared.u32 	%r1670, [%r22+16900];
	add.s32 	%r1671, %r1670, %r1666;
	min.s32 	%r1672, %r1642, %r1671;
	st.shared.u32 	[%r23+100], %r1672;
	ld.shared.u32 	%r1673, [%r22+17000];
	add.s32 	%r1674, %r1673, %r1666;
	min.s32 	%r1675, %r1645, %r1674;
	st.shared.u32 	[%r23+200], %r1675;
	ld.shared.u32 	%r1676, [%r15+7724];
	ld.shared.u32 	%r1677, [%r22+16800];
	add.s32 	%r1678, %r1677, %r1676;
	min.s32 	%r1679, %r1649, %r1678;
	st.shared.u32 	[%r23+7500], %r1679;
	ld.shared.u32 	%r1680, [%r22+16900];
	add.s32 	%r1681, %r1680, %r1676;
	min.s32 	%r1682, %r1652, %r1681;
	st.shared.u32 	[%r23+7600], %r1682;
	ld.shared.u32 	%r1683, [%r22+17000];
	add.s32 	%r1684, %r1683, %r1676;
	min.s32 	%r1685, %r1655, %r1684;
	st.shared.u32 	[%r23+7700], %r1685;
	ld.shared.u32 	%r1686, [%r15+15224];
	ld.shared.u32 	%r1687, [%r22+16800];
	add.s32 	%r1688, %r1687, %r1686;
	min.s32 	%r1689, %r1659, %r1688;
	st.shared.u32 	[%r23+15000], %r1689;
	ld.shared.u32 	%r1690, [%r22+16900];
	add.s32 	%r1691, %r1690, %r1686;
	min.s32 	%r1692, %r1662, %r1691;
	st.shared.u32 	[%r23+15100], %r1692;
	ld.shared.u32 	%r1693, [%r22+17000];
	add.s32 	%r1694, %r1693, %r1686;
	min.s32 	%r1695, %r1665, %r1694;
	st.shared.u32 	[%r23+15200], %r1695;
	ld.shared.u32 	%r1696, [%r15+228];
	ld.shared.u32 	%r1697, [%r22+17100];
	add.s32 	%r1698, %r1697, %r1696;
	min.s32 	%r1699, %r1669, %r1698;
	st.shared.u32 	[%r23], %r1699;
	ld.shared.u32 	%r1700, [%r22+17200];
	add.s32 	%r1701, %r1700, %r1696;
	min.s32 	%r1702, %r1672, %r1701;
	st.shared.u32 	[%r23+100], %r1702;
	ld.shared.u32 	%r1703, [%r22+17300];
	add.s32 	%r1704, %r1703, %r1696;
	min.s32 	%r1705, %r1675, %r1704;
	st.shared.u32 	[%r23+200], %r1705;
	ld.shared.u32 	%r1706, [%r15+7728];
	ld.shared.u32 	%r1707, [%r22+17100];
	add.s32 	%r1708, %r1707, %r1706;
	min.s32 	%r1709, %r1679, %r1708;
	st.shared.u32 	[%r23+7500], %r1709;
	ld.shared.u32 	%r1710, [%r22+17200];
	add.s32 	%r1711, %r1710, %r1706;
	min.s32 	%r1712, %r1682, %r1711;
	st.shared.u32 	[%r23+7600], %r1712;
	ld.shared.u32 	%r1713, [%r22+17300];
	add.s32 	%r1714, %r1713, %r1706;
	min.s32 	%r1715, %r1685, %r1714;
	st.shared.u32 	[%r23+7700], %r1715;
	ld.shared.u32 	%r1716, [%r15+15228];
	ld.shared.u32 	%r1717, [%r22+17100];
	add.s32 	%r1718, %r1717, %r1716;
	min.s32 	%r1719, %r1689, %r1718;
	st.shared.u32 	[%r23+15000], %r1719;
	ld.shared.u32 	%r1720, [%r22+17200];
	add.s32 	%r1721, %r1720, %r1716;
	min.s32 	%r1722, %r1692, %r1721;
	st.shared.u32 	[%r23+15100], %r1722;
	ld.shared.u32 	%r1723, [%r22+17300];
	add.s32 	%r1724, %r1723, %r1716;
	min.s32 	%r1725, %r1695, %r1724;
	st.shared.u32 	[%r23+15200], %r1725;
	ld.shared.u32 	%r1726, [%r15+232];
	ld.shared.u32 	%r1727, [%r22+17400];
	add.s32 	%r1728, %r1727, %r1726;
	min.s32 	%r1729, %r1699, %r1728;
	st.shared.u32 	[%r23], %r1729;
	ld.shared.u32 	%r1730, [%r22+17500];
	add.s32 	%r1731, %r1730, %r1726;
	min.s32 	%r1732, %r1702, %r1731;
	st.shared.u32 	[%r23+100], %r1732;
	ld.shared.u32 	%r1733, [%r22+17600];
	add.s32 	%r1734, %r1733, %r1726;
	min.s32 	%r1735, %r1705, %r1734;
	st.shared.u32 	[%r23+200], %r1735;
	ld.shared.u32 	%r1736, [%r15+7732];
	ld.shared.u32 	%r1737, [%r22+17400];
	add.s32 	%r1738, %r1737, %r1736;
	min.s32 	%r1739, %r1709, %r1738;
	st.shared.u32 	[%r23+7500], %r1739;
	ld.shared.u32 	%r1740, [%r22+17500];
	add.s32 	%r1741, %r1740, %r1736;
	min.s32 	%r1742, %r1712, %r1741;
	st.shared.u32 	[%r23+7600], %r1742;
	ld.shared.u32 	%r1743, [%r22+17600];
	add.s32 	%r1744, %r1743, %r1736;
	min.s32 	%r1745, %r1715, %r1744;
	st.shared.u32 	[%r23+7700], %r1745;
	ld.shared.u32 	%r1746, [%r15+15232];
	ld.shared.u32 	%r1747, [%r22+17400];
	add.s32 	%r1748, %r1747, %r1746;
	min.s32 	%r1749, %r1719, %r1748;
	st.shared.u32 	[%r23+15000], %r1749;
	ld.shared.u32 	%r1750, [%r22+17500];
	add.s32 	%r1751, %r1750, %r1746;
	min.s32 	%r1752, %r1722, %r1751;
	st.shared.u32 	[%r23+15100], %r1752;
	ld.shared.u32 	%r1753, [%r22+17600];
	add.s32 	%r1754, %r1753, %r1746;
	min.s32 	%r1755, %r1725, %r1754;
	st.shared.u32 	[%r23+15200], %r1755;
	ld.shared.u32 	%r1756, [%r15+236];
	ld.shared.u32 	%r1757, [%r22+17700];
	add.s32 	%r1758, %r1757, %r1756;
	min.s32 	%r1759, %r1729, %r1758;
	st.shared.u32 	[%r23], %r1759;
	ld.shared.u32 	%r1760, [%r22+17800];
	add.s32 	%r1761, %r1760, %r1756;
	min.s32 	%r1762, %r1732, %r1761;
	st.shared.u32 	[%r23+100], %r1762;
	ld.shared.u32 	%r1763, [%r22+17900];
	add.s32 	%r1764, %r1763, %r1756;
	min.s32 	%r1765, %r1735, %r1764;
	st.shared.u32 	[%r23+200], %r1765;
	ld.shared.u32 	%r1766, [%r15+7736];
	ld.shared.u32 	%r1767, [%r22+17700];
	add.s32 	%r1768, %r1767, %r1766;
	min.s32 	%r1769, %r1739, %r1768;
	st.shared.u32 	[%r23+7500], %r1769;
	ld.shared.u32 	%r1770, [%r22+17800];
	add.s32 	%r1771, %r1770, %r1766;
	min.s32 	%r1772, %r1742, %r1771;
	st.shared.u32 	[%r23+7600], %r1772;
	ld.shared.u32 	%r1773, [%r22+17900];
	add.s32 	%r1774, %r1773, %r1766;
	min.s32 	%r1775, %r1745, %r1774;
	st.shared.u32 	[%r23+7700], %r1775;
	ld.shared.u32 	%r1776, [%r15+15236];
	ld.shared.u32 	%r1777, [%r22+17700];
	add.s32 	%r1778, %r1777, %r1776;
	min.s32 	%r1779, %r1749, %r1778;
	st.shared.u32 	[%r23+15000], %r1779;
	ld.shared.u32 	%r1780, [%r22+17800];
	add.s32 	%r1781, %r1780, %r1776;
	min.s32 	%r1782, %r1752, %r1781;
	st.shared.u32 	[%r23+15100], %r1782;
	ld.shared.u32 	%r1783, [%r22+17900];
	add.s32 	%r1784, %r1783, %r1776;
	min.s32 	%r1785, %r1755, %r1784;
	st.shared.u32 	[%r23+15200], %r1785;
	ld.shared.u32 	%r1786, [%r15+240];
	ld.shared.u32 	%r1787, [%r22+18000];
	add.s32 	%r1788, %r1787, %r1786;
	min.s32 	%r1789, %r1759, %r1788;
	st.shared.u32 	[%r23], %r1789;
	ld.shared.u32 	%r1790, [%r22+18100];
	add.s32 	%r1791, %r1790, %r1786;
	min.s32 	%r1792, %r1762, %r1791;
	st.shared.u32 	[%r23+100], %r1792;
	ld.shared.u32 	%r1793, [%r22+18200];
	add.s32 	%r1794, %r1793, %r1786;
	min.s32 	%r1795, %r1765, %r1794;
	st.shared.u32 	[%r23+200], %r1795;
	ld.shared.u32 	%r1796, [%r15+7740];
	ld.shared.u32 	%r1797, [%r22+18000];
	add.s32 	%r1798, %r1797, %r1796;
	min.s32 	%r1799, %r1769, %r1798;
	st.shared.u32 	[%r23+7500], %r1799;
	ld.shared.u32 	%r1800, [%r22+18100];
	add.s32 	%r1801, %r1800, %r1796;
	min.s32 	%r1802, %r1772, %r1801;
	st.shared.u32 	[%r23+7600], %r1802;
	ld.shared.u32 	%r1803, [%r22+18200];
	add.s32 	%r1804, %r1803, %r1796;
	min.s32 	%r1805, %r1775, %r1804;
	st.shared.u32 	[%r23+7700], %r1805;
	ld.shared.u32 	%r1806, [%r15+15240];
	ld.shared.u32 	%r1807, [%r22+18000];
	add.s32 	%r1808, %r1807, %r1806;
	min.s32 	%r1809, %r1779, %r1808;
	st.shared.u32 	[%r23+15000], %r1809;
	ld.shared.u32 	%r1810, [%r22+18100];
	add.s32 	%r1811, %r1810, %r1806;
	min.s32 	%r1812, %r1782, %r1811;
	st.shared.u32 	[%r23+15100], %r1812;
	ld.shared.u32 	%r1813, [%r22+18200];
	add.s32 	%r1814, %r1813, %r1806;
	min.s32 	%r1815, %r1785, %r1814;
	st.shared.u32 	[%r23+15200], %r1815;
	ld.shared.u32 	%r1816, [%r15+244];
	ld.shared.u32 	%r1817, [%r22+18300];
	add.s32 	%r1818, %r1817, %r1816;
	min.s32 	%r1819, %r1789, %r1818;
	st.shared.u32 	[%r23], %r1819;
	ld.shared.u32 	%r1820, [%r22+18400];
	add.s32 	%r1821, %r1820, %r1816;
	min.s32 	%r1822, %r1792, %r1821;
	st.shared.u32 	[%r23+100], %r1822;
	ld.shared.u32 	%r1823, [%r22+18500];
	add.s32 	%r1824, %r1823, %r1816;
	min.s32 	%r1825, %r1795, %r1824;
	st.shared.u32 	[%r23+200], %r1825;
	ld.shared.u32 	%r1826, [%r15+7744];
	ld.shared.u32 	%r1827, [%r22+18300];
	add.s32 	%r1828, %r1827, %r1826;
	min.s32 	%r1829, %r1799, %r1828;
	st.shared.u32 	[%r23+7500], %r1829;
	ld.shared.u32 	%r1830, [%r22+18400];
	add.s32 	%r1831, %r1830, %r1826;
	min.s32 	%r1832, %r1802, %r1831;
	st.shared.u32 	[%r23+7600], %r1832;
	ld.shared.u32 	%r1833, [%r22+18500];
	add.s32 	%r1834, %r1833, %r1826;
	min.s32 	%r1835, %r1805, %r1834;
	st.shared.u32 	[%r23+7700], %r1835;
	ld.shared.u32 	%r1836, [%r15+15244];
	ld.shared.u32 	%r1837, [%r22+18300];
	add.s32 	%r1838, %r1837, %r1836;
	min.s32 	%r1839, %r1809, %r1838;
	st.shared.u32 	[%r23+15000], %r1839;
	ld.shared.u32 	%r1840, [%r22+18400];
	add.s32 	%r1841, %r1840, %r1836;
	min.s32 	%r1842, %r1812, %r1841;
	st.shared.u32 	[%r23+15100], %r1842;
	ld.shared.u32 	%r1843, [%r22+18500];
	add.s32 	%r1844, %r1843, %r1836;
	min.s32 	%r1845, %r1815, %r1844;
	st.shared.u32 	[%r23+15200], %r1845;
	ld.shared.u32 	%r1846, [%r15+248];
	ld.shared.u32 	%r1847, [%r22+18600];
	add.s32 	%r1848, %r1847, %r1846;
	min.s32 	%r1849, %r1819, %r1848;
	st.shared.u32 	[%r23], %r1849;
	ld.shared.u32 	%r1850, [%r22+18700];
	add.s32 	%r1851, %r1850, %r1846;
	min.s32 	%r1852, %r1822, %r1851;
	st.shared.u32 	[%r23+100], %r1852;
	ld.shared.u32 	%r1853, [%r22+18800];
	add.s32 	%r1854, %r1853, %r1846;
	min.s32 	%r1855, %r1825, %r1854;
	st.shared.u32 	[%r23+200], %r1855;
	ld.shared.u32 	%r1856, [%r15+7748];
	ld.shared.u32 	%r1857, [%r22+18600];
	add.s32 	%r1858, %r1857, %r1856;
	min.s32 	%r1859, %r1829, %r1858;
	st.shared.u32 	[%r23+7500], %r1859;
	ld.shared.u32 	%r1860, [%r22+18700];
	add.s32 	%r1861, %r1860, %r1856;
	min.s32 	%r1862, %r1832, %r1861;
	st.shared.u32 	[%r23+7600], %r1862;
	ld.shared.u32 	%r1863, [%r22+18800];
	add.s32 	%r1864, %r1863, %r1856;
	min.s32 	%r1865, %r1835, %r1864;
	st.shared.u32 	[%r23+7700], %r1865;
	ld.shared.u32 	%r1866, [%r15+15248];
	ld.shared.u32 	%r1867, [%r22+18600];
	add.s32 	%r1868, %r1867, %r1866;
	min.s32 	%r1869, %r1839, %r1868;
	st.shared.u32 	[%r23+15000], %r1869;
	ld.shared.u32 	%r1870, [%r22+18700];
	add.s32 	%r1871, %r1870, %r1866;
	min.s32 	%r1872, %r1842, %r1871;
	st.shared.u32 	[%r23+15100], %r1872;
	ld.shared.u32 	%r1873, [%r22+18800];
	add.s32 	%r1874, %r1873, %r1866;
	min.s32 	%r1875, %r1845, %r1874;
	st.shared.u32 	[%r23+15200], %r1875;
	ld.shared.u32 	%r1876, [%r15+252];
	ld.shared.u32 	%r1877, [%r22+18900];
	add.s32 	%r1878, %r1877, %r1876;
	min.s32 	%r1879, %r1849, %r1878;
	st.shared.u32 	[%r23], %r1879;
	ld.shared.u32 	%r1880, [%r22+19000];
	add.s32 	%r1881, %r1880, %r1876;
	min.s32 	%r1882, %r1852, %r1881;
	st.shared.u32 	[%r23+100], %r1882;
	ld.shared.u32 	%r1883, [%r22+19100];
	add.s32 	%r1884, %r1883, %r1876;
	min.s32 	%r1885, %r1855, %r1884;
	st.shared.u32 	[%r23+200], %r1885;
	ld.shared.u32 	%r1886, [%r15+7752];
	ld.shared.u32 	%r1887, [%r22+18900];
	add.s32 	%r1888, %r1887, %r1886;
	min.s32 	%r1889, %r1859, %r1888;
	st.shared.u32 	[%r23+7500], %r1889;
	ld.shared.u32 	%r1890, [%r22+19000];
	add.s32 	%r1891, %r1890, %r1886;
	min.s32 	%r1892, %r1862, %r1891;
	st.shared.u32 	[%r23+7600], %r1892;
	ld.shared.u32 	%r1893, [%r22+19100];
	add.s32 	%r1894, %r1893, %r1886;
	min.s32 	%r1895, %r1865, %r1894;
	st.shared.u32 	[%r23+7700], %r1895;
	ld.shared.u32 	%r1896, [%r15+15252];
	ld.shared.u32 	%r1897, [%r22+18900];
	add.s32 	%r1898, %r1897, %r1896;
	min.s32 	%r1899, %r1869, %r1898;
	st.shared.u32 	[%r23+15000], %r1899;
	ld.shared.u32 	%r1900, [%r22+19000];
	add.s32 	%r1901, %r1900, %r1896;
	min.s32 	%r1902, %r1872, %r1901;
	st.shared.u32 	[%r23+15100], %r1902;
	ld.shared.u32 	%r1903, [%r22+19100];
	add.s32 	%r1904, %r1903, %r1896;
	min.s32 	%r1905, %r1875, %r1904;
	st.shared.u32 	[%r23+15200], %r1905;
	ld.shared.u32 	%r1906, [%r15+256];
	ld.shared.u32 	%r1907, [%r22+19200];
	add.s32 	%r1908, %r1907, %r1906;
	min.s32 	%r1909, %r1879, %r1908;
	st.shared.u32 	[%r23], %r1909;
	ld.shared.u32 	%r1910, [%r22+19300];
	add.s32 	%r1911, %r1910, %r1906;
	min.s32 	%r1912, %r1882, %r1911;
	st.shared.u32 	[%r23+100], %r1912;
	ld.shared.u32 	%r1913, [%r22+19400];
	add.s32 	%r1914, %r1913, %r1906;
	min.s32 	%r1915, %r1885, %r1914;
	st.shared.u32 	[%r23+200], %r1915;
	ld.shared.u32 	%r1916, [%r15+7756];
	ld.shared.u32 	%r1917, [%r22+19200];
	add.s32 	%r1918, %r1917, %r1916;
	min.s32 	%r1919, %r1889, %r1918;
	st.shared.u32 	[%r23+7500], %r1919;
	ld.shared.u32 	%r1920, [%r22+19300];
	add.s32 	%r1921, %r1920, %r1916;
	min.s32 	%r1922, %r1892, %r1921;
	st.shared.u32 	[%r23+7600], %r1922;
	ld.shared.u32 	%r1923, [%r22+19400];
	add.s32 	%r1924, %r1923, %r1916;
	min.s32 	%r1925, %r1895, %r1924;
	st.shared.u32 	[%r23+7700], %r1925;
	ld.shared.u32 	%r1926, [%r15+15256];
	ld.shared.u32 	%r1927, [%r22+19200];
	add.s32 	%r1928, %r1927, %r1926;
	min.s32 	%r1929, %r1899, %r1928;
	st.shared.u32 	[%r23+15000], %r1929;
	ld.shared.u32 	%r1930, [%r22+19300];
	add.s32 	%r1931, %r1930, %r1926;
	min.s32 	%r1932, %r1902, %r1931;
	st.shared.u32 	[%r23+15100], %r1932;
	ld.shared.u32 	%r1933, [%r22+19400];
	add.s32 	%r1934, %r1933, %r1926;
	min.s32 	%r1935, %r1905, %r1934;
	st.shared.u32 	[%r23+15200], %r1935;
	ld.shared.u32 	%r1936, [%r15+260];
	ld.shared.u32 	%r1937, [%r22+19500];
	add.s32 	%r1938, %r1937, %r1936;
	min.s32 	%r1939, %r1909, %r1938;
	st.shared.u32 	[%r23], %r1939;
	ld.shared.u32 	%r1940, [%r22+19600];
	add.s32 	%r1941, %r1940, %r1936;
	min.s32 	%r1942, %r1912, %r1941;
	st.shared.u32 	[%r23+100], %r1942;
	ld.shared.u32 	%r1943, [%r22+19700];
	add.s32 	%r1944, %r1943, %r1936;
	min.s32 	%r1945, %r1915, %r1944;
	st.shared.u32 	[%r23+200], %r1945;
	ld.shared.u32 	%r1946, [%r15+7760];
	ld.shared.u32 	%r1947, [%r22+19500];
	add.s32 	%r1948, %r1947, %r1946;
	min.s32 	%r1949, %r1919, %r1948;
	st.shared.u32 	[%r23+7500], %r1949;
	ld.shared.u32 	%r1950, [%r22+19600];
	add.s32 	%r1951, %r1950, %r1946;
	min.s32 	%r1952, %r1922, %r1951;
	st.shared.u32 	[%r23+7600], %r1952;
	ld.shared.u32 	%r1953, [%r22+19700];
	add.s32 	%r1954, %r1953, %r1946;
	min.s32 	%r1955, %r1925, %r1954;
	st.shared.u32 	[%r23+7700], %r1955;
	ld.shared.u32 	%r1956, [%r15+15260];
	ld.shared.u32 	%r1957, [%r22+19500];
	add.s32 	%r1958, %r1957, %r1956;
	min.s32 	%r1959, %r1929, %r1958;
	st.shared.u32 	[%r23+15000], %r1959;
	ld.shared.u32 	%r1960, [%r22+19600];
	add.s32 	%r1961, %r1960, %r1956;
	min.s32 	%r1962, %r1932, %r1961;
	st.shared.u32 	[%r23+15100], %r1962;
	ld.shared.u32 	%r1963, [%r22+19700];
	add.s32 	%r1964, %r1963, %r1956;
	min.s32 	%r1965, %r1935, %r1964;
	st.shared.u32 	[%r23+15200], %r1965;
	ld.shared.u32 	%r1966, [%r15+264];
	ld.shared.u32 	%r1967, [%r22+19800];
	add.s32 	%r1968, %r1967, %r1966;
	min.s32 	%r1969, %r1939, %r1968;
	st.shared.u32 	[%r23], %r1969;
	ld.shared.u32 	%r1970, [%r22+19900];
	add.s32 	%r1971, %r1970, %r1966;
	min.s32 	%r1972, %r1942, %r1971;
	st.shared.u32 	[%r23+100], %r1972;
	ld.shared.u32 	%r1973, [%r22+20000];
	add.s32 	%r1974, %r1973, %r1966;
	min.s32 	%r1975, %r1945, %r1974;
	st.shared.u32 	[%r23+200], %r1975;
	ld.shared.u32 	%r1976, [%r15+7764];
	ld.shared.u32 	%r1977, [%r22+19800];
	add.s32 	%r1978, %r1977, %r1976;
	min.s32 	%r1979, %r1949, %r1978;
	st.shared.u32 	[%r23+7500], %r1979;
	ld.shared.u32 	%r1980, [%r22+19900];
	add.s32 	%r1981, %r1980, %r1976;
	min.s32 	%r1982, %r1952, %r1981;
	st.shared.u32 	[%r23+7600], %r1982;
	ld.shared.u32 	%r1983, [%r22+20000];
	add.s32 	%r1984, %r1983, %r1976;
	min.s32 	%r1985, %r1955, %r1984;
	st.shared.u32 	[%r23+7700], %r1985;
	ld.shared.u32 	%r1986, [%r15+15264];
	ld.shared.u32 	%r1987, [%r22+19800];
	add.s32 	%r1988, %r1987, %r1986;
	min.s32 	%r1989, %r1959, %r1988;
	st.shared.u32 	[%r23+15000], %r1989;
	ld.shared.u32 	%r1990, [%r22+19900];
	add.s32 	%r1991, %r1990, %r1986;
	min.s32 	%r1992, %r1962, %r1991;
	st.shared.u32 	[%r23+15100], %r1992;
	ld.shared.u32 	%r1993, [%r22+20000];
	add.s32 	%r1994, %r1993, %r1986;
	min.s32 	%r1995, %r1965, %r1994;
	st.shared.u32 	[%r23+15200], %r1995;
	ld.shared.u32 	%r1996, [%r15+268];
	ld.shared.u32 	%r1997, [%r22+20100];
	add.s32 	%r1998, %r1997, %r1996;
	min.s32 	%r1999, %r1969, %r1998;
	st.shared.u32 	[%r23], %r1999;
	ld.shared.u32 	%r2000, [%r22+20200];
	add.s32 	%r2001, %r2000, %r1996;
	min.s32 	%r2002, %r1972, %r2001;
	st.shared.u32 	[%r23+100], %r2002;
	ld.shared.u32 	%r2003, [%r22+20300];
	add.s32 	%r2004, %r2003, %r1996;
	min.s32 	%r2005, %r1975, %r2004;
	st.shared.u32 	[%r23+200], %r2005;
	ld.shared.u32 	%r2006, [%r15+7768];
	ld.shared.u32 	%r2007, [%r22+20100];
	add.s32 	%r2008, %r2007, %r2006;
	min.s32 	%r2009, %r1979, %r2008;
	st.shared.u32 	[%r23+7500], %r2009;
	ld.shared.u32 	%r2010, [%r22+20200];
	add.s32 	%r2011, %r2010, %r2006;
	min.s32 	%r2012, %r1982, %r2011;
	st.shared.u32 	[%r23+7600], %r2012;
	ld.shared.u32 	%r2013, [%r22+20300];
	add.s32 	%r2014, %r2013, %r2006;
	min.s32 	%r2015, %r1985, %r2014;
	st.shared.u32 	[%r23+7700], %r2015;
	ld.shared.u32 	%r2016, [%r15+15268];
	ld.shared.u32 	%r2017, [%r22+20100];
	add.s32 	%r2018, %r2017, %r2016;
	min.s32 	%r2019, %r1989, %r2018;
	st.shared.u32 	[%r23+15000], %r2019;
	ld.shared.u32 	%r2020, [%r22+20200];
	add.s32 	%r2021, %r2020, %r2016;
	min.s32 	%r2022, %r1992, %r2021;
	st.shared.u32 	[%r23+15100], %r2022;
	ld.shared.u32 	%r2023, [%r22+20300];
	add.s32 	%r2024, %r2023, %r2016;
	min.s32 	%r2025, %r1995, %r2024;
	st.shared.u32 	[%r23+15200], %r2025;
	ld.shared.u32 	%r2026, [%r15+272];
	ld.shared.u32 	%r2027, [%r22+20400];
	add.s32 	%r2028, %r2027, %r2026;
	min.s32 	%r2029, %r1999, %r2028;
	st.shared.u32 	[%r23], %r2029;
	ld.shared.u32 	%r2030, [%r22+20500];
	add.s32 	%r2031, %r2030, %r2026;
	min.s32 	%r2032, %r2002, %r2031;
	st.shared.u32 	[%r23+100], %r2032;
	ld.shared.u32 	%r2033, [%r22+20600];
	add.s32 	%r2034, %r2033, %r2026;
	min.s32 	%r2035, %r2005, %r2034;
	st.shared.u32 	[%r23+200], %r2035;
	ld.shared.u32 	%r2036, [%r15+7772];
	ld.shared.u32 	%r2037, [%r22+20400];
	add.s32 	%r2038, %r2037, %r2036;
	min.s32 	%r2039, %r2009, %r2038;
	st.shared.u32 	[%r23+7500], %r2039;
	ld.shared.u32 	%r2040, [%r22+20500];
	add.s32 	%r2041, %r2040, %r2036;
	min.s32 	%r2042, %r2012, %r2041;
	st.shared.u32 	[%r23+7600], %r2042;
	ld.shared.u32 	%r2043, [%r22+20600];
	add.s32 	%r2044, %r2043, %r2036;
	min.s32 	%r2045, %r2015, %r2044;
	st.shared.u32 	[%r23+7700], %r2045;
	ld.shared.u32 	%r2046, [%r15+15272];
	ld.shared.u32 	%r2047, [%r22+20400];
	add.s32 	%r2048, %r2047, %r2046;
	min.s32 	%r2049, %r2019, %r2048;
	st.shared.u32 	[%r23+15000], %r2049;
	ld.shared.u32 	%r2050, [%r22+20500];
	add.s32 	%r2051, %r2050, %r2046;
	min.s32 	%r2052, %r2022, %r2051;
	st.shared.u32 	[%r23+15100], %r2052;
	ld.shared.u32 	%r2053, [%r22+20600];
	add.s32 	%r2054, %r2053, %r2046;
	min.s32 	%r2055, %r2025, %r2054;
	st.shared.u32 	[%r23+15200], %r2055;
	ld.shared.u32 	%r2056, [%r15+276];
	ld.shared.u32 	%r2057, [%r22+20700];
	add.s32 	%r2058, %r2057, %r2056;
	min.s32 	%r2059, %r2029, %r2058;
	st.shared.u32 	[%r23], %r2059;
	ld.shared.u32 	%r2060, [%r22+20800];
	add.s32 	%r2061, %r2060, %r2056;
	min.s32 	%r2062, %r2032, %r2061;
	st.shared.u32 	[%r23+100], %r2062;
	ld.shared.u32 	%r2063, [%r22+20900];
	add.s32 	%r2064, %r2063, %r2056;
	min.s32 	%r2065, %r2035, %r2064;
	st.shared.u32 	[%r23+200], %r2065;
	ld.shared.u32 	%r2066, [%r15+7776];
	ld.shared.u32 	%r2067, [%r22+20700];
	add.s32 	%r2068, %r2067, %r2066;
	min.s32 	%r2069, %r2039, %r2068;
	st.shared.u32 	[%r23+7500], %r2069;
	ld.shared.u32 	%r2070, [%r22+20800];
	add.s32 	%r2071, %r2070, %r2066;
	min.s32 	%r2072, %r2042, %r2071;
	st.shared.u32 	[%r23+7600], %r2072;
	ld.shared.u32 	%r2073, [%r22+20900];
	add.s32 	%r2074, %r2073, %r2066;
	min.s32 	%r2075, %r2045, %r2074;
	st.shared.u32 	[%r23+7700], %r2075;
	ld.shared.u32 	%r2076, [%r15+15276];
	ld.shared.u32 	%r2077, [%r22+20700];
	add.s32 	%r2078, %r2077, %r2076;
	min.s32 	%r2079, %r2049, %r2078;
	st.shared.u32 	[%r23+15000], %r2079;
	ld.shared.u32 	%r2080, [%r22+20800];
	add.s32 	%r2081, %r2080, %r2076;
	min.s32 	%r2082, %r2052, %r2081;
	st.shared.u32 	[%r23+15100], %r2082;
	ld.shared.u32 	%r2083, [%r22+20900];
	add.s32 	%r2084, %r2083, %r2076;
	min.s32 	%r2085, %r2055, %r2084;
	st.shared.u32 	[%r23+15200], %r2085;
	ld.shared.u32 	%r2086, [%r15+280];
	ld.shared.u32 	%r2087, [%r22+21000];
	add.s32 	%r2088, %r2087, %r2086;
	min.s32 	%r2089, %r2059, %r2088;
	st.shared.u32 	[%r23], %r2089;
	ld.shared.u32 	%r2090, [%r22+21100];
	add.s32 	%r2091, %r2090, %r2086;
	min.s32 	%r2092, %r2062, %r2091;
	st.shared.u32 	[%r23+100], %r2092;
	ld.shared.u32 	%r2093, [%r22+21200];
	add.s32 	%r2094, %r2093, %r2086;
	min.s32 	%r2095, %r2065, %r2094;
	st.shared.u32 	[%r23+200], %r2095;
	ld.shared.u32 	%r2096, [%r15+7780];
	ld.shared.u32 	%r2097, [%r22+21000];
	add.s32 	%r2098, %r2097, %r2096;
	min.s32 	%r2099, %r2069, %r2098;
	st.shared.u32 	[%r23+7500], %r2099;
	ld.shared.u32 	%r2100, [%r22+21100];
	add.s32 	%r2101, %r2100, %r2096;
	min.s32 	%r2102, %r2072, %r2101;
	st.shared.u32 	[%r23+7600], %r2102;
	ld.shared.u32 	%r2103, [%r22+21200];
	add.s32 	%r2104, %r2103, %r2096;
	min.s32 	%r2105, %r2075, %r2104;
	st.shared.u32 	[%r23+7700], %r2105;
	ld.shared.u32 	%r2106, [%r15+15280];
	ld.shared.u32 	%r2107, [%r22+21000];
	add.s32 	%r2108, %r2107, %r2106;
	min.s32 	%r2109, %r2079, %r2108;
	st.shared.u32 	[%r23+15000], %r2109;
	ld.shared.u32 	%r2110, [%r22+21100];
	add.s32 	%r2111, %r2110, %r2106;
	min.s32 	%r2112, %r2082, %r2111;
	st.shared.u32 	[%r23+15100], %r2112;
	ld.shared.u32 	%r2113, [%r22+21200];
	add.s32 	%r2114, %r2113, %r2106;
	min.s32 	%r2115, %r2085, %r2114;
	st.shared.u32 	[%r23+15200], %r2115;
	ld.shared.u32 	%r2116, [%r15+284];
	ld.shared.u32 	%r2117, [%r22+21300];
	add.s32 	%r2118, %r2117, %r2116;
	min.s32 	%r2119, %r2089, %r2118;
	st.shared.u32 	[%r23], %r2119;
	ld.shared.u32 	%r2120, [%r22+21400];
	add.s32 	%r2121, %r2120, %r2116;
	min.s32 	%r2122, %r2092, %r2121;
	st.shared.u32 	[%r23+100], %r2122;
	ld.shared.u32 	%r2123, [%r22+21500];
	add.s32 	%r2124, %r2123, %r2116;
	min.s32 	%r2125, %r2095, %r2124;
	st.shared.u32 	[%r23+200], %r2125;
	ld.shared.u32 	%r2126, [%r15+7784];
	ld.shared.u32 	%r2127, [%r22+21300];
	add.s32 	%r2128, %r2127, %r2126;
	min.s32 	%r2129, %r2099, %r2128;
	st.shared.u32 	[%r23+7500], %r2129;
	ld.shared.u32 	%r2130, [%r22+21400];
	add.s32 	%r2131, %r2130, %r2126;
	min.s32 	%r2132, %r2102, %r2131;
	st.shared.u32 	[%r23+7600], %r2132;
	ld.shared.u32 	%r2133, [%r22+21500];
	add.s32 	%r2134, %r2133, %r2126;
	min.s32 	%r2135, %r2105, %r2134;
	st.shared.u32 	[%r23+7700], %r2135;
	ld.shared.u32 	%r2136, [%r15+15284];
	ld.shared.u32 	%r2137, [%r22+21300];
	add.s32 	%r2138, %r2137, %r2136;
	min.s32 	%r2139, %r2109, %r2138;
	st.shared.u32 	[%r23+15000], %r2139;
	ld.shared.u32 	%r2140, [%r22+21400];
	add.s32 	%r2141, %r2140, %r2136;
	min.s32 	%r2142, %r2112, %r2141;
	st.shared.u32 	[%r23+15100], %r2142;
	ld.shared.u32 	%r2143, [%r22+21500];
	add.s32 	%r2144, %r2143, %r2136;
	min.s32 	%r2145, %r2115, %r2144;
	st.shared.u32 	[%r23+15200], %r2145;
	ld.shared.u32 	%r2146, [%r15+288];
	ld.shared.u32 	%r2147, [%r22+21600];
	add.s32 	%r2148, %r2147, %r2146;
	min.s32 	%r2149, %r2119, %r2148;
	st.shared.u32 	[%r23], %r2149;
	ld.shared.u32 	%r2150, [%r22+21700];
	add.s32 	%r2151, %r2150, %r2146;
	min.s32 	%r2152, %r2122, %r2151;
	st.shared.u32 	[%r23+100], %r2152;
	ld.shared.u32 	%r2153, [%r22+21800];
	add.s32 	%r2154, %r2153, %r2146;
	min.s32 	%r2155, %r2125, %r2154;
	st.shared.u32 	[%r23+200], %r2155;
	ld.shared.u32 	%r2156, [%r15+7788];
	ld.shared.u32 	%r2157, [%r22+21600];
	add.s32 	%r2158, %r2157, %r2156;
	min.s32 	%r2159, %r2129, %r2158;
	st.shared.u32 	[%r23+7500], %r2159;
	ld.shared.u32 	%r2160, [%r22+21700];
	add.s32 	%r2161, %r2160, %r2156;
	min.s32 	%r2162, %r2132, %r2161;
	st.shared.u32 	[%r23+7600], %r2162;
	ld.shared.u32 	%r2163, [%r22+21800];
	add.s32 	%r2164, %r2163, %r2156;
	min.s32 	%r2165, %r2135, %r2164;
	st.shared.u32 	[%r23+7700], %r2165;
	ld.shared.u32 	%r2166, [%r15+15288];
	ld.shared.u32 	%r2167, [%r22+21600];
	add.s32 	%r2168, %r2167, %r2166;
	min.s32 	%r2169, %r2139, %r2168;
	st.shared.u32 	[%r23+15000], %r2169;
	ld.shared.u32 	%r2170, [%r22+21700];
	add.s32 	%r2171, %r2170, %r2166;
	min.s32 	%r2172, %r2142, %r2171;
	st.shared.u32 	[%r23+15100], %r2172;
	ld.shared.u32 	%r2173, [%r22+21800];
	add.s32 	%r2174, %r2173, %r2166;
	min.s32 	%r2175, %r2145, %r2174;
	st.shared.u32 	[%r23+15200], %r2175;
	ld.shared.u32 	%r2176, [%r15+292];
	ld.shared.u32 	%r2177, [%r22+21900];
	add.s32 	%r2178, %r2177, %r2176;
	min.s32 	%r2179, %r2149, %r2178;
	st.shared.u32 	[%r23], %r2179;
	ld.shared.u32 	%r2180, [%r22+22000];
	add.s32 	%r2181, %r2180, %r2176;
	min.s32 	%r2182, %r2152, %r2181;
	st.shared.u32 	[%r23+100], %r2182;
	ld.shared.u32 	%r2183, [%r22+22100];
	add.s32 	%r2184, %r2183, %r2176;
	min.s32 	%r2185, %r2155, %r2184;
	st.shared.u32 	[%r23+200], %r2185;
	ld.shared.u32 	%r2186, [%r15+7792];
	ld.shared.u32 	%r2187, [%r22+21900];
	add.s32 	%r2188, %r2187, %r2186;
	min.s32 	%r2189, %r2159, %r2188;
	st.shared.u32 	[%r23+7500], %r2189;
	ld.shared.u32 	%r2190, [%r22+22000];
	add.s32 	%r2191, %r2190, %r2186;
	min.s32 	%r2192, %r2162, %r2191;
	st.shared.u32 	[%r23+7600], %r2192;
	ld.shared.u32 	%r2193, [%r22+22100];
	add.s32 	%r2194, %r2193, %r2186;
	min.s32 	%r2195, %r2165, %r2194;
	st.shared.u32 	[%r23+7700], %r2195;
	ld.shared.u32 	%r2196, [%r15+15292];
	ld.shared.u32 	%r2197, [%r22+21900];
	add.s32 	%r2198, %r2197, %r2196;
	min.s32 	%r2199, %r2169, %r2198;
	st.shared.u32 	[%r23+15000], %r2199;
	ld.shared.u32 	%r2200, [%r22+22000];
	add.s32 	%r2201, %r2200, %r2196;
	min.s32 	%r2202, %r2172, %r2201;
	st.shared.u32 	[%r23+15100], %r2202;
	ld.shared.u32 	%r2203, [%r22+22100];
	add.s32 	%r2204, %r2203, %r2196;
	min.s32 	%r2205, %r2175, %r2204;
	st.shared.u32 	[%r23+15200], %r2205;
	ld.shared.u32 	%r2206, [%r15+296];
	ld.shared.u32 	%r2207, [%r22+22200];
	add.s32 	%r2208, %r2207, %r2206;
	min.s32 	%r2209, %r2179, %r2208;
	st.shared.u32 	[%r23], %r2209;
	ld.shared.u32 	%r2210, [%r22+22300];
	add.s32 	%r2211, %r2210, %r2206;
	min.s32 	%r2212, %r2182, %r2211;
	st.shared.u32 	[%r23+100], %r2212;
	ld.shared.u32 	%r2213, [%r22+22400];
	add.s32 	%r2214, %r2213, %r2206;
	min.s32 	%r2215, %r2185, %r2214;
	st.shared.u32 	[%r23+200], %r2215;
	ld.shared.u32 	%r2216, [%r15+7796];
	ld.shared.u32 	%r2217, [%r22+22200];
	add.s32 	%r2218, %r2217, %r2216;
	min.s32 	%r2219, %r2189, %r2218;
	st.shared.u32 	[%r23+7500], %r2219;
	ld.shared.u32 	%r2220, [%r22+22300];
	add.s32 	%r2221, %r2220, %r2216;
	min.s32 	%r2222, %r2192, %r2221;
	st.shared.u32 	[%r23+7600], %r2222;
	ld.shared.u32 	%r2223, [%r22+22400];
	add.s32 	%r2224, %r2223, %r2216;
	min.s32 	%r2225, %r2195, %r2224;
	st.shared.u32 	[%r23+7700], %r2225;
	ld.shared.u32 	%r2226, [%r15+15296];
	ld.shared.u32 	%r2227, [%r22+22200];
	add.s32 	%r2228, %r2227, %r2226;
	min.s32 	%r2229, %r2199, %r2228;
	st.shared.u32 	[%r23+15000], %r2229;
	ld.shared.u32 	%r2230, [%r22+22300];
	add.s32 	%r2231, %r2230, %r2226;
	min.s32 	%r2232, %r2202, %r2231;
	st.shared.u32 	[%r23+15100], %r2232;
	ld.shared.u32 	%r2233, [%r22+22400];
	add.s32 	%r2234, %r2233, %r2226;
	min.s32 	%r2235, %r2205, %r2234;
	st.shared.u32 	[%r23+15200], %r2235;
	st.global.u32 	[%rd6], %r2209;
	st.global.u32 	[%rd6+100], %r2212;
	st.global.u32 	[%rd6+200], %r2215;
	st.global.u32 	[%rd10], %r2219;
	st.global.u32 	[%rd10+100], %r2222;
	st.global.u32 	[%rd10+200], %r2225;
	st.global.u32 	[%rd14], %r2229;
	st.global.u32 	[%rd14+100], %r2232;
	st.global.u32 	[%rd14+200], %r2235;
	ret;

}
	// .globl	_Z13phase3_kernelPiiii
.visible .entry _Z13phase3_kernelPiiii(
	.param .u64 .ptr .align 1 _Z13phase3_kernelPiiii_param_0,
	.param .u32 _Z13phase3_kernelPiiii_param_1,
	.param .u32 _Z13phase3_kernelPiiii_param_2,
	.param .u32 _Z13phase3_kernelPiiii_param_3
)
{
	.reg .b32 	%r<1867>;
	.reg .b64 	%rd<21>;
	// demoted variable
	.shared .align 4 .b8 _ZZ13phase3_kernelPiiiiE5s_row[22500];
	// demoted variable
	.shared .align 4 .b8 _ZZ13phase3_kernelPiiiiE5s_col[22500];
	ld.param.u64 	%rd1, [_Z13phase3_kernelPiiii_param_0];
	ld.param.u32 	%r1, [_Z13phase3_kernelPiiii_param_1];
	ld.param.u32 	%r2, [_Z13phase3_kernelPiiii_param_2];
	ld.param.u32 	%r3, [_Z13phase3_kernelPiiii_param_3];
	cvta.to.global.u64 	%rd2, %rd1;
	mul.lo.s32 	%r4, %r2, 75;
	mov.u32 	%r5, %ctaid.y;
	add.s32 	%r6, %r3, %r5;
	mov.u32 	%r7, %tid.y;
	mov.u32 	%r8, %tid.x;
	mov.u32 	%r9, %ctaid.x;
	mad.lo.s32 	%r10, %r9, 75, %r8;
	mad.lo.s32 	%r11, %r6, 75, %r7;
	mul.lo.s32 	%r12, %r11, %r1;
	add.s32 	%r13, %r12, %r4;
	add.s32 	%r14, %r7, %r4;
	mul.lo.s32 	%r15, %r7, 300;
	mov.u32 	%r16, _ZZ13phase3_kernelPiiiiE5s_col;
	mov.u32 	%r17, _ZZ13phase3_kernelPiiiiE5s_row;
	add.s32 	%r18, %r17, %r15;
	add.s32 	%r19, %r10, %r12;
	mul.wide.s32 	%rd3, %r19, 4;
	add.s64 	%rd4, %rd2, %rd3;
	ld.global.u32 	%r20, [%rd4];
	add.s32 	%r21, %r13, %r8;
	mul.wide.s32 	%rd5, %r21, 4;
	add.s64 	%rd6, %rd2, %rd5;
	ld.global.u32 	%r22, [%rd6];
	shl.b32 	%r23, %r8, 2;
	add.s32 	%r24, %r18, %r23;
	st.shared.u32 	[%r24], %r22;
	mad.lo.s32 	%r25, %r14, %r1, %r10;
	mul.wide.s32 	%rd7, %r25, 4;
	add.s64 	%rd8, %rd2, %rd7;
	ld.global.u32 	%r26, [%rd8];
	add.s32 	%r27, %r16, %r23;
	add.s32 	%r28, %r27, %r15;
	st.shared.u32 	[%r28], %r26;
	ld.global.u32 	%r29, [%rd4+100];
	ld.global.u32 	%r30, [%rd6+100];
	st.shared.u32 	[%r24+100], %r30;
	ld.global.u32 	%r31, [%rd8+100];
	st.shared.u32 	[%r28+100], %r31;
	ld.global.u32 	%r32, [%rd4+200];
	ld.global.u32 	%r33, [%rd6+200];
	st.shared.u32 	[%r24+200], %r33;
	ld.global.u32 	%r34, [%rd8+200];
	st.shared.u32 	[%r28+200], %r34;
	add.s32 	%r35, %r11, 25;
	mul.lo.s32 	%r36, %r35, %r1;
	add.s32 	%r37, %r36, %r4;
	add.s32 	%r38, %r14, 25;
	add.s32 	%r39, %r10, %r36;
	mul.wide.s32 	%rd9, %r39, 4;
	add.s64 	%rd10, %rd2, %rd9;
	ld.global.u32 	%r40, [%rd10];
	add.s32 	%r41, %r37, %r8;
	mul.wide.s32 	%rd11, %r41, 4;
	add.s64 	%rd12, %rd2, %rd11;
	ld.global.u32 	%r42, [%rd12];
	st.shared.u32 	[%r24+7500], %r42;
	mad.lo.s32 	%r43, %r38, %r1, %r10;
	mul.wide.s32 	%rd13, %r43, 4;
	add.s64 	%rd14, %rd2, %rd13;
	ld.global.u32 	%r44, [%rd14];
	st.shared.u32 	[%r28+7500], %r44;
	ld.global.u32 	%r45, [%rd10+100];
	ld.global.u32 	%r46, [%rd12+100];
	st.shared.u32 	[%r24+7600], %r46;
	ld.global.u32 	%r47, [%rd14+100];
	st.shared.u32 	[%r28+7600], %r47;
	ld.global.u32 	%r48, [%rd10+200];
	ld.global.u32 	%r49, [%rd12+200];
	st.shared.u32 	[%r24+7700], %r49;
	ld.global.u32 	%r50, [%rd14+200];
	st.shared.u32 	[%r28+7700], %r50;
	add.s32 	%r51, %r11, 50;
	mul.lo.s32 	%r52, %r51, %r1;
	add.s32 	%r53, %r52, %r4;
	add.s32 	%r54, %r14, 50;
	add.s32 	%r55, %r10, %r52;
	mul.wide.s32 	%rd15, %r55, 4;
	add.s64 	%rd16, %rd2, %rd15;
	ld.global.u32 	%r56, [%rd16];
	add.s32 	%r57, %r53, %r8;
	mul.wide.s32 	%rd17, %r57, 4;
	add.s64 	%rd18, %rd2, %rd17;
	ld.global.u32 	%r58, [%rd18];
	st.shared.u32 	[%r24+15000], %r58;
	mad.lo.s32 	%r59, %r54, %r1, %r10;
	mul.wide.s32 	%rd19, %r59, 4;
	add.s64 	%rd20, %rd2, %rd19;
	ld.global.u32 	%r60, [%rd20];
	st.shared.u32 	[%r28+15000], %r60;
	ld.global.u32 	%r61, [%rd16+100];
	ld.global.u32 	%r62, [%rd18+100];
	st.shared.u32 	[%r24+15100], %r62;
	ld.global.u32 	%r63, [%rd20+100];
	st.shared.u32 	[%r28+15100], %r63;
	ld.global.u32 	%r64, [%rd16+200];
	ld.global.u32 	%r65, [%rd18+200];
	st.shared.u32 	[%r24+15200], %r65;
	ld.global.u32 	%r66, [%rd20+200];
	st.shared.u32 	[%r28+15200], %r66;
	bar.sync 	0;
	ld.shared.u32 	%r67, [%r18];
	ld.shared.u32 	%r68, [%r27];
	add.s32 	%r69, %r68, %r67;
	min.s32 	%r70, %r20, %r69;
	ld.shared.u32 	%r71, [%r27+100];
	add.s32 	%r72, %r71, %r67;
	min.s32 	%r73, %r29, %r72;
	ld.shared.u32 	%r74, [%r27+200];
	add.s32 	%r75, %r74, %r67;
	min.s32 	%r76, %r32, %r75;
	ld.shared.u32 	%r77, [%r18+7500];
	add.s32 	%r78, %r68, %r77;
	min.s32 	%r79, %r40, %r78;
	add.s32 	%r80, %r71, %r77;
	min.s32 	%r81, %r45, %r80;
	add.s32 	%r82, %r74, %r77;
	min.s32 	%r83, %r48, %r82;
	ld.shared.u32 	%r84, [%r18+15000];
	add.s32 	%r85, %r68, %r84;
	min.s32 	%r86, %r56, %r85;
	add.s32 	%r87, %r71, %r84;
	min.s32 	%r88, %r61, %r87;
	add.s32 	%r89, %r74, %r84;
	min.s32 	%r90, %r64, %r89;
	ld.shared.u32 	%r91, [%r18+4];
	ld.shared.u32 	%r92, [%r27+300];
	add.s32 	%r93, %r92, %r91;
	min.s32 	%r94, %r70, %r93;
	ld.shared.u32 	%r95, [%r27+400];
	add.s32 	%r96, %r95, %r91;
	min.s32 	%r97, %r73, %r96;
	ld.shared.u32 	%r98, [%r27+500];
	add.s32 	%r99, %r98, %r91;
	min.s32 	%r100, %r76, %r99;
	ld.shared.u32 	%r101, [%r18+7504];
	add.s32 	%r102, %r92, %r101;
	min.s32 	%r103, %r79, %r102;
	add.s32 	%r104, %r95, %r101;
	min.s32 	%r105, %r81, %r104;
	add.s32 	%r106, %r98, %r101;
	min.s32 	%r107, %r83, %r106;
	ld.shared.u32 	%r108, [%r18+15004];
	add.s32 	%r109, %r92, %r108;
	min.s32 	%r110, %r86, %r109;
	add.s32 	%r111, %r95, %r108;
	min.s32 	%r112, %r88, %r111;
	add.s32 	%r113, %r98, %r108;
	min.s32 	%r114, %r90, %r113;
	ld.shared.u32 	%r115, [%r18+8];
	ld.shared.u32 	%r116, [%r27+600];
	add.s32 	%r117, %r116, %r115;
	min.s32 	%r118, %r94, %r117;
	ld.shared.u32 	%r119, [%r27+700];
	add.s32 	%r120, %r119, %r115;
	min.s32 	%r121, %r97, %r120;
	ld.shared.u32 	%r122, [%r27+800];
	add.s32 	%r123, %r122, %r115;
	min.s32 	%r124, %r100, %r123;
	ld.shared.u32 	%r125, [%r18+7508];
	add.s32 	%r126, %r116, %r125;
	min.s32 	%r127, %r103, %r126;
	add.s32 	%r128, %r119, %r125;
	min.s32 	%r129, %r105, %r128;
	add.s32 	%r130, %r122, %r125;
	min.s32 	%r131, %r107, %r130;
	ld.shared.u32 	%r132, [%r18+15008];
	add.s32 	%r133, %r116, %r132;
	min.s32 	%r134, %r110, %r133;
	add.s32 	%r135, %r119, %r132;
	min.s32 	%r136, %r112, %r135;
	add.s32 	%r137, %r122, %r132;
	min.s32 	%r138, %r114, %r137;
	ld.shared.u32 	%r139, [%r18+12];
	ld.shared.u32 	%r140, [%r27+900];
	add.s32 	%r141, %r140, %r139;
	min.s32 	%r142, %r118, %r141;
	ld.shared.u32 	%r143, [%r27+1000];
	add.s32 	%r144, %r143, %r139;
	min.s32 	%r145, %r121, %r144;
	ld.shared.u32 	%r146, [%r27+1100];
	add.s32 	%r147, %r146, %r139;
	min.s32 	%r148, %r124, %r147;
	ld.shared.u32 	%r149, [%r18+7512];
	add.s32 	%r150, %r140, %r149;
	min.s32 	%r151, %r127, %r150;
	add.s32 	%r152, %r143, %r149;
	min.s32 	%r153, %r129, %r152;
	add.s32 	%r154, %r146, %r149;
	min.s32 	%r155, %r131, %r154;
	ld.shared.u32 	%r156, [%r18+15012];
	add.s32 	%r157, %r140, %r156;
	min.s32 	%r158, %r134, %r157;
	add.s32 	%r159, %r143, %r156;
	min.s32 	%r160, %r136, %r159;
	add.s32 	%r161, %r146, %r156;
	min.s32 	%r162, %r138, %r161;
	ld.shared.u32 	%r163, [%r18+16];
	ld.shared.u32 	%r164, [%r27+1200];
	add.s32 	%r165, %r164, %r163;
	min.s32 	%r166, %r142, %r165;
	ld.shared.u32 	%r167, [%r27+1300];
	add.s32 	%r168, %r167, %r163;
	min.s32 	%r169, %r145, %r168;
	ld.shared.u32 	%r170, [%r27+1400];
	add.s32 	%r171, %r170, %r163;
	min.s32 	%r172, %r148, %r171;
	ld.shared.u32 	%r173, [%r18+7516];
	add.s32 	%r174, %r164, %r173;
	min.s32 	%r175, %r151, %r174;
	add.s32 	%r176, %r167, %r173;
	min.s32 	%r177, %r153, %r176;
	add.s32 	%r178, %r170, %r173;
	min.s32 	%r179, %r155, %r178;
	ld.shared.u32 	%r180, [%r18+15016];
	add.s32 	%r181, %r164, %r180;
	min.s32 	%r182, %r158, %r181;
	add.s32 	%r183, %r167, %r180;
	min.s32 	%r184, %r160, %r183;
	add.s32 	%r185, %r170, %r180;
	min.s32 	%r186, %r162, %r185;
	ld.shared.u32 	%r187, [%r18+20];
	ld.shared.u32 	%r188, [%r27+1500];
	add.s32 	%r189, %r188, %r187;
	min.s32 	%r190, %r166, %r189;
	ld.shared.u32 	%r191, [%r27+1600];
	add.s32 	%r192, %r191, %r187;
	min.s32 	%r193, %r169, %r192;
	ld.shared.u32 	%r194, [%r27+1700];
	add.s32 	%r195, %r194, %r187;
	min.s32 	%r196, %r172, %r195;
	ld.shared.u32 	%r197, [%r18+7520];
	add.s32 	%r198, %r188, %r197;
	min.s32 	%r199, %r175, %r198;
	add.s32 	%r200, %r191, %r197;
	min.s32 	%r201, %r177, %r200;
	add.s32 	%r202, %r194, %r197;
	min.s32 	%r203, %r179, %r202;
	ld.shared.u32 	%r204, [%r18+15020];
	add.s32 	%r205, %r188, %r204;
	min.s32 	%r206, %r182, %r205;
	add.s32 	%r207, %r191, %r204;
	min.s32 	%r208, %r184, %r207;
	add.s32 	%r209, %r194, %r204;
	min.s32 	%r210, %r186, %r209;
	ld.shared.u32 	%r211, [%r18+24];
	ld.shared.u32 	%r212, [%r27+1800];
	add.s32 	%r213, %r212, %r211;
	min.s32 	%r214, %r190, %r213;
	ld.shared.u32 	%r215, [%r27+1900];
	add.s32 	%r216, %r215, %r211;
	min.s32 	%r217, %r193, %r216;
	ld.shared.u32 	%r218, [%r27+2000];
	add.s32 	%r219, %r218, %r211;
	min.s32 	%r220, %r196, %r219;
	ld.shared.u32 	%r221, [%r18+7524];
	add.s32 	%r222, %r212, %r221;
	min.s32 	%r223, %r199, %r222;
	add.s32 	%r224, %r215, %r221;
	min.s32 	%r225, %r201, %r224;
	add.s32 	%r226, %r218, %r221;
	min.s32 	%r227, %r203, %r226;
	ld.shared.u32 	%r228, [%r18+15024];
	add.s32 	%r229, %r212, %r228;
	min.s32 	%r230, %r206, %r229;
	add.s32 	%r231, %r215, %r228;
	min.s32 	%r232, %r208, %r231;
	add.s32 	%r233, %r218, %r228;
	min.s32 	%r234, %r210, %r233;
	ld.shared.u32 	%r235, [%r18+28];
	ld.shared.u32 	%r236, [%r27+2100];
	add.s32 	%r237, %r236, %r235;
	min.s32 	%r238, %r214, %r237;
	ld.shared.u32 	%r239, [%r27+2200];
	add.s32 	%r240, %r239, %r235;
	min.s32 	%r241, %r217, %r240;
	ld.shared.u32 	%r242, [%r27+2300];
	add.s32 	%r243, %r242, %r235;
	min.s32 	%r244, %r220, %r243;
	ld.shared.u32 	%r245, [%r18+7528];
	add.s32 	%r246, %r236, %r245;
	min.s32 	%r247, %r223, %r246;
	add.s32 	%r248, %r239, %r245;
	min.s32 	%r249, %r225, %r248;
	add.s32 	%r250, %r242, %r245;
	min.s32 	%r251, %r227, %r250;
	ld.shared.u32 	%r252, [%r18+15028];
	add.s32 	%r253, %r236, %r252;
	min.s32 	%r254, %r230, %r253;
	add.s32 	%r255, %r239, %r252;
	min.s32 	%r256, %r232, %r255;
	add.s32 	%r257, %r242, %r252;
	min.s32 	%r258, %r234, %r257;
	ld.shared.u32 	%r259, [%r18+32];
	ld.shared.u32 	%r260, [%r27+2400];
	add.s32 	%r261, %r260, %r259;
	min.s32 	%r262, %r238, %r261;
	ld.shared.u32 	%r263, [%r27+2500];
	add.s32 	%r264, %r263, %r259;
	min.s32 	%r265, %r241, %r264;
	ld.shared.u32 	%r266, [%r27+2600];
	add.s32 	%r267, %r266, %r259;
	min.s32 	%r268, %r244, %r267;
	ld.shared.u32 	%r269, [%r18+7532];
	add.s32 	%r270, %r260, %r269;
	min.s32 	%r271, %r247, %r270;
	add.s32 	%r272, %r263, %r269;
	min.s32 	%r273, %r249, %r272;
	add.s32 	%r274, %r266, %r269;
	min.s32 	%r275, %r251, %r274;
	ld.shared.u32 	%r276, [%r18+15032];
	add.s32 	%r277, %r260, %r276;
	min.s32 	%r278, %r254, %r277;
	add.s32 	%r279, %r263, %r276;
	min.s32 	%r280, %r256, %r279;
	add.s32 	%r281, %r266, %r276;
	min.s32 	%r282, %r258, %r281;
	ld.shared.u32 	%r283, [%r18+36];
	ld.shared.u32 	%r284, [%r27+2700];
	add.s32 	%r285, %r284, %r283;
	min.s32 	%r286, %r262, %r285;
	ld.shared.u32 	%r287, [%r27+2800];
	add.s32 	%r288, %r287, %r283;
	min.s32 	%r289, %r265, %r288;
	ld.shared.u32 	%r290, [%r27+2900];
	add.s32 	%r291, %r290, %r283;
	min.s32 	%r292, %r268, %r291;
	ld.shared.u32 	%r293, [%r18+7536];
	add.s32 	%r294, %r284, %r293;
	min.s32 	%r295, %r271, %r294;
	add.s32 	%r296, %r287, %r293;
	min.s32 	%r297, %r273, %r296;
	add.s32 	%r298, %r290, %r293;
	min.s32 	%r299, %r275, %r298;
	ld.shared.u32 	%r300, [%r18+15036];
	add.s32 	%r301, %r284, %r300;
	min.s32 	%r302, %r278, %r301;
	add.s32 	%r303, %r287, %r300;
	min.s32 	%r304, %r280, %r303;
	add.s32 	%r305, %r290, %r300;
	min.s32 	%r306, %r282, %r305;
	ld.shared.u32 	%r307, [%r18+40];
	ld.shared.u32 	%r308, [%r27+3000];
	add.s32 	%r309, %r308, %r307;
	min.s32 	%r310, %r286, %r309;
	ld.shared.u32 	%r311, [%r27+3100];
	add.s32 	%r312, %r311, %r307;
	min.s32 	%r313, %r289, %r312;
	ld.shared.u32 	%r314, [%r27+3200];
	add.s32 	%r315, %r314, %r307;
	min.s32 	%r316, %r292, %r315;
	ld.shared.u32 	%r317, [%r18+7540];
	add.s32 	%r318, %r308, %r317;
	min.s32 	%r319, %r295, %r318;
	add.s32 	%r320, %r311, %r317;
	min.s32 	%r321, %r297, %r320;
	add.s32 	%r322, %r314, %r317;
	min.s32 	%r323, %r299, %r322;
	ld.shared.u32 	%r324, [%r18+15040];
	add.s32 	%r325, %r308, %r324;
	min.s32 	%r326, %r302, %r325;
	add.s32 	%r327, %r311, %r324;
	min.s32 	%r328, %r304, %r327;
	add.s32 	%r329, %r314, %r324;
	min.s32 	%r330, %r306, %r329;
	ld.shared.u32 	%r331, [%r18+44];
	ld.shared.u32 	%r332, [%r27+3300];
	add.s32 	%r333, %r332, %r331;
	min.s32 	%r334, %r310, %r333;
	ld.shared.u32 	%r335, [%r27+3400];
	add.s32 	%r336, %r335, %r331;
	min.s32 	%r337, %r313, %r336;
	ld.shared.u32 	%r338, [%r27+3500];
	add.s32 	%r339, %r338, %r331;
	min.s32 	%r340, %r316, %r339;
	ld.shared.u32 	%r341, [%r18+7544];
	add.s32 	%r342, %r332, %r341;
	min.s32 	%r343, %r319, %r342;
	add.s32 	%r344, %r335, %r341;
	min.s32 	%r345, %r321, %r344;
	add.s32 	%r346, %r338, %r341;
	min.s32 	%r347, %r323, %r346;
	ld.shared.u32 	%r348, [%r18+15044];
	add.s32 	%r349, %r332, %r348;
	min.s32 	%r350, %r326, %r349;
	add.s32 	%r351, %r335, %r348;
	min.s32 	%r352, %r328, %r351;
	add.s32 	%r353, %r338, %r348;
	min.s32 	%r354, %r330, %r353;
	ld.shared.u32 	%r355, [%r18+48];
	ld.shared.u32 	%r356, [%r27+3600];
	add.s32 	%r357, %r356, %r355;
	min.s32 	%r358, %r334, %r357;
	ld.shared.u32 	%r359, [%r27+3700];
	add.s32 	%r360, %r359, %r355;
	min.s32 	%r361, %r337, %r360;
	ld.shared.u32 	%r362, [%r27+3800];
	add.s32 	%r363, %r362, %r355;
	min.s32 	%r364, %r340, %r363;
	ld.shared.u32 	%r365, [%r18+7548];
	add.s32 	%r366, %r356, %r365;
	min.s32 	%r367, %r343, %r366;
	add.s32 	%r368, %r359, %r365;
	min.s32 	%r369, %r345, %r368;
	add.s32 	%r370, %r362, %r365;
	min.s32 	%r371, %r347, %r370;
	ld.shared.u32 	%r372, [%r18+15048];
	add.s32 	%r373, %r356, %r372;
	min.s32 	%r374, %r350, %r373;
	add.s32 	%r375, %r359, %r372;
	min.s32 	%r376, %r352, %r375;
	add.s32 	%r377, %r362, %r372;
	min.s32 	%r378, %r354, %r377;
	ld.shared.u32 	%r379, [%r18+52];
	ld.shared.u32 	%r380, [%r27+3900];
	add.s32 	%r381, %r380, %r379;
	min.s32 	%r382, %r358, %r381;
	ld.shared.u32 	%r383, [%r27+4000];
	add.s32 	%r384, %r383, %r379;
	min.s32 	%r385, %r361, %r384;
	ld.shared.u32 	%r386, [%r27+4100];
	add.s32 	%r387, %r386, %r379;
	min.s32 	%r388, %r364, %r387;
	ld.shared.u32 	%r389, [%r18+7552];
	add.s32 	%r390, %r380, %r389;
	min.s32 	%r391, %r367, %r390;
	add.s32 	%r392, %r383, %r389;
	min.s32 	%r393, %r369, %r392;
	add.s32 	%r394, %r386, %r389;
	min.s32 	%r395, %r371, %r394;
	ld.shared.u32 	%r396, [%r18+15052];
	add.s32 	%r397, %r380, %r396;
	min.s32 	%r398, %r374, %r397;
	add.s32 	%r399, %r383, %r396;
	min.s32 	%r400, %r376, %r399;
	add.s32 	%r401, %r386, %r396;
	min.s32 	%r402, %r378, %r401;
	ld.shared.u32 	%r403, [%r18+56];
	ld.shared.u32 	%r404, [%r27+4200];
	add.s32 	%r405, %r404, %r403;
	min.s32 	%r406, %r382, %r405;
	ld.shared.u32 	%r407, [%r27+4300];
	add.s32 	%r408, %r407, %r403;
	min.s32 	%r409, %r385, %r408;
	ld.shared.u32 	%r410, [%r27+4400];
	add.s32 	%r411, %r410, %r403;
	min.s32 	%r412, %r388, %r411;
	ld.shared.u32 	%r413, [%r18+7556];
	add.s32 	%r414, %r404, %r413;
	min.s32 	%r415, %r391, %r414;
	add.s32 	%r416, %r407, %r413;
	min.s32 	%r417, %r393, %r416;
	add.s32 	%r418, %r410, %r413;
	min.s32 	%r419, %r395, %r418;
	ld.shared.u32 	%r420, [%r18+15056];
	add.s32 	%r421, %r404, %r420;
	min.s32 	%r422, %r398, %r421;
	add.s32 	%r423, %r407, %r420;
	min.s32 	%r424, %r400, %r423;
	add.s32 	%r425, %r410, %r420;
	min.s32 	%r426, %r402, %r425;
	ld.shared.u32 	%r427, [%r18+60];
	ld.shared.u32 	%r428, [%r27+4500];
	add.s32 	%r429, %r428, %r427;
	min.s32 	%r430, %r406, %r429;
	ld.shared.u32 	%r431, [%r27+4600];
	add.s32 	%r432, %r431, %r427;
	min.s32 	%r433, %r409, %r432;
	ld.shared.u32 	%r434, [%r27+4700];
	add.s32 	%r435, %r434, %r427;
	min.s32 	%r436, %r412, %r435;
	ld.shared.u32 	%r437, [%r18+7560];
	add.s32 	%r438, %r428, %r437;
	min.s32 	%r439, %r415, %r438;
	add.s32 	%r440, %r431, %r437;
	min.s32 	%r441, %r417, %r440;
	add.s32 	%r442, %r434, %r437;
	min.s32 	%r443, %r419, %r442;
	ld.shared.u32 	%r444, [%r18+15060];
	add.s32 	%r445, %r428, %r444;
	min.s32 	%r446, %r422, %r445;
	add.s32 	%r447, %r431, %r444;
	min.s32 	%r448, %r424, %r447;
	add.s32 	%r449, %r434, %r444;
	min.s32 	%r450, %r426, %r449;
	ld.shared.u32 	%r451, [%r18+64];
	ld.shared.u32 	%r452, [%r27+4800];
	add.s32 	%r453, %r452, %r451;
	min.s32 	%r454, %r430, %r453;
	ld.shared.u32 	%r455, [%r27+4900];
	add.s32 	%r456, %r455, %r451;
	min.s32 	%r457, %r433, %r456;
	ld.shared.u32 	%r458, [%r27+5000];
	add.s32 	%r459, %r458, %r451;
	min.s32 	%r460, %r436, %r459;
	ld.shared.u32 	%r461, [%r18+7564];
	add.s32 	%r462, %r452, %r461;
	min.s32 	%r463, %r439, %r462;
	add.s32 	%r464, %r455, %r461;
	min.s32 	%r465, %r441, %r464;
	add.s32 	%r466, %r458, %r461;
	min.s32 	%r467, %r443, %r466;
	ld.shared.u32 	%r468, [%r18+15064];
	add.s32 	%r469, %r452, %r468;
	min.s32 	%r470, %r446, %r469;
	add.s32 	%r471, %r455, %r468;
	min.s32 	%r472, %r448, %r471;
	add.s32 	%r473, %r458, %r468;
	min.s32 	%r474, %r450, %r473;
	ld.shared.u32 	%r475, [%r18+68];
	ld.shared.u32 	%r476, [%r27+5100];
	add.s32 	%r477, %r476, %r475;
	min.s32 	%r478, %r454, %r477;
	ld.shared.u32 	%r479, [%r27+5200];
	add.s32 	%r480, %r479, %r475;
	min.s32 	%r481, %r457, %r480;
	ld.shared.u32 	%r482, [%r27+5300];
	add.s32 	%r483, %r482, %r475;
	min.s32 	%r484, %r460, %r483;
	ld.shared.u32 	%r485, [%r18+7568];
	add.s32 	%r486, %r476, %r485;
	min.s32 	%r487, %r463, %r486;
	add.s32 	%r488, %r479, %r485;
	min.s32 	%r489, %r465, %r488;
	add.s32 	%r490, %r482, %r485;
	min.s32 	%r491, %r467, %r490;
	ld.shared.u32 	%r492, [%r18+15068];
	add.s32 	%r493, %r476, %r492;
	min.s32 	%r494, %r470, %r493;
	add.s32 	%r495, %r479, %r492;
	min.s32 	%r496, %r472, %r495;
	add.s32 	%r497, %r482, %r492;
	min.s32 	%r498, %r474, %r497;
	ld.shared.u32 	%r499, [%r18+72];
	ld.shared.u32 	%r500, [%r27+5400];
	add.s32 	%r501, %r500, %r499;
	min.s32 	%r502, %r478, %r501;
	ld.shared.u32 	%r503, [%r27+5500];
	add.s32 	%r504, %r503, %r499;
	min.s32 	%r505, %r481, %r504;
	ld.shared.u32 	%r506, [%r27+5600];
	add.s32 	%r507, %r506, %r499;
	min.s32 	%r508, %r484, %r507;
	ld.shared.u32 	%r509, [%r18+7572];
	add.s32 	%r510, %r500, %r509;
	min.s32 	%r511, %r487, %r510;
	add.s32 	%r512, %r503, %r509;
	min.s32 	%r513, %r489, %r512;
	add.s32 	%r514, %r506, %r509;
	min.s32 	%r515, %r491, %r514;
	ld.shared.u32 	%r516, [%r18+15072];
	add.s32 	%r517, %r500, %r516;
	min.s32 	%r518, %r494, %r517;
	add.s32 	%r519, %r503, %r516;
	min.s32 	%r520, %r496, %r519;
	add.s32 	%r521, %r506, %r516;
	min.s32 	%r522, %r498, %r521;
	ld.shared.u32 	%r523, [%r18+76];
	ld.shared.u32 	%r524, [%r27+5700];
	add.s32 	%r525, %r524, %r523;
	min.s32 	%r526, %r502, %r525;
	ld.shared.u32 	%r527, [%r27+5800];
	add.s32 	%r528, %r527, %r523;
	min.s32 	%r529, %r505, %r528;
	ld.shared.u32 	%r530, [%r27+5900];
	add.s32 	%r531, %r530, %r523;
	min.s32 	%r532, %r508, %r531;
	ld.shared.u32 	%r533, [%r18+7576];
	add.s32 	%r534, %r524, %r533;
	min.s32 	%r535, %r511, %r534;
	add.s32 	%r536, %r527, %r533;
	min.s32 	%r537, %r513, %r536;
	add.s32 	%r538, %r530, %r533;
	min.s32 	%r539, %r515, %r538;
	ld.shared.u32 	%r540, [%r18+15076];
	add.s32 	%r541, %r524, %r540;
	min.s32 	%r542, %r518, %r541;
	add.s32 	%r543, %r527, %r540;
	min.s32 	%r544, %r520, %r543;
	add.s32 	%r545, %r530, %r540;
	min.s32 	%r546, %r522, %r545;
	ld.shared.u32 	%r547, [%r18+80];
	ld.shared.u32 	%r548, [%r27+6000];
	add.s32 	%r549, %r548, %r547;
	min.s32 	%r550, %r526, %r549;
	ld.shared.u32 	%r551, [%r27+6100];
	add.s32 	%r552, %r551, %r547;
	min.s32 	%r553, %r529, %r552;
	ld.shared.u32 	%r554, [%r27+6200];
	add.s32 	%r555, %r554, %r547;
	min.s32 	%r556, %r532, %r555;
	ld.shared.u32 	%r557, [%r18+7580];
	add.s32 	%r558, %r548, %r557;
	min.s32 	%r559, %r535, %r558;
	add.s32 	%r560, %r551, %r557;
	min.s32 	%r561, %r537, %r560;
	add.s32 	%r562, %r554, %r557;
	min.s32 	%r563, %r539, %r562;
	ld.shared.u32 	%r564, [%r18+15080];
	add.s32 	%r565, %r548, %r564;
	min.s32 	%r566, %r542, %r565;
	add.s32 	%r567, %r551, %r564;
	min.s32 	%r568, %r544, %r567;
	add.s32 	%r569, %r554, %r564;
	min.s32 	%r570, %r546, %r569;
	ld.shared.u32 	%r571, [%r18+84];
	ld.shared.u32 	%r572, [%r27+6300];
	add.s32 	%r573, %r572, %r571;
	min.s32 	%r574, %r550, %r573;
	ld.shared.u32 	%r575, [%r27+6400];
	add.s32 	%r576, %r575, %r571;
	min.s32 	%r577, %r553, %r576;
	ld.shared.u32 	%r578, [%r27+6500];
	add.s32 	%r579, %r578, %r571;
	min.s32 	%r580, %r556, %r579;
	ld.shared.u32 	%r581, [%r18+7584];
	add.s32 	%r582, %r572, %r581;
	min.s32 	%r583, %r559, %r582;
	add.s32 	%r584, %r575, %r581;
	min.s32 	%r585, %r561, %r584;
	add.s32 	%r586, %r578, %r581;
	min.s32 	%r587, %r563, %r586;
	ld.shared.u32 	%r588, [%r18+15084];
	add.s32 	%r589, %r572, %r588;
	min.s32 	%r590, %r566, %r589;
	add.s32 	%r591, %r575, %r588;
	min.s32 	%r592, %r568, %r591;
	add.s32 	%r593, %r578, %r588;
	min.s32 	%r594, %r570, %r593;
	ld.shared.u32 	%r595, [%r18+88];
	ld.shared.u32 	%r596, [%r27+6600];
	add.s32 	%r597, %r596, %r595;
	min.s32 	%r598, %r574, %r597;
	ld.shared.u32 	%r599, [%r27+6700];
	add.s32 	%r600, %r599, %r595;
	min.s32 	%r601, %r577, %r600;
	ld.shared.u32 	%r602, [%r27+6800];
	add.s32 	%r603, %r602, %r595;
	min.s32 	%r604, %r580, %r603;
	ld.shared.u32 	%r605, [%r18+7588];
	add.s32 	%r606, %r596, %r605;
	min.s32 	%r607, %r583, %r606;
	add.s32 	%r608, %r599, %r605;
	min.s32 	%r609, %r585, %r608;
	add.s32 	%r610, %r602, %r605;
	min.s32 	%r611, %r587, %r610;
	ld.shared.u32 	%r612, [%r18+15088];
	add.s32 	%r613, %r596, %r612;
	min.s32 	%r614, %r590, %r613;
	add.s32 	%r615, %r599, %r612;
	min.s32 	%r616, %r592, %r615;
	add.s32 	%r617, %r602, %r612;
	min.s32 	%r618, %r594, %r617;
	ld.shared.u32 	%r619, [%r18+92];
	ld.shared.u32 	%r620, [%r27+6900];
	add.s32 	%r621, %r620, %r619;
	min.s32 	%r622, %r598, %r621;
	ld.shared.u32 	%r623, [%r27+7000];
	add.s32 	%r624, %r623, %r619;
	min.s32 	%r625, %r601, %r624;
	ld.shared.u32 	%r626, [%r27+7100];
	add.s32 	%r627, %r626, %r619;
	min.s32 	%r628, %r604, %r627;
	ld.shared.u32 	%r629, [%r18+7592];
	add.s32 	%r630, %r620, %r629;
	min.s32 	%r631, %r607, %r630;
	add.s32 	%r632, %r623, %r629;
	min.s32 	%r633, %r609, %r632;
	add.s32 	%r634, %r626, %r629;
	min.s32 	%r635, %r611, %r634;
	ld.shared.u32 	%r636, [%r18+15092];
	add.s32 	%r637, %r620, %r636;
	min.s32 	%r638, %r614, %r637;
	add.s32 	%r639, %r623, %r636;
	min.s32 	%r640, %r616, %r639;
	add.s32 	%r641, %r626, %r636;
	min.s32 	%r642, %r618, %r641;
	ld.shared.u32 	%r643, [%r18+96];
	ld.shared.u32 	%r644, [%r27+7200];
	add.s32 	%r645, %r644, %r643;
	min.s32 	%r646, %r622, %r645;
	ld.shared.u32 	%r647, [%r27+7300];
	add.s32 	%r648, %r647, %r643;
	min.s32 	%r649, %r625, %r648;
	ld.shared.u32 	%r650, [%r27+7400];
	add.s32 	%r651, %r650, %r643;
	min.s32 	%r652, %r628, %r651;
	ld.shared.u32 	%r653, [%r18+7596];
	add.s32 	%r654, %r644, %r653;
	min.s32 	%r655, %r631, %r654;
	add.s32 	%r656, %r647, %r653;
	min.s32 	%r657, %r633, %r656;
	add.s32 	%r658, %r650, %r653;
	min.s32 	%r659, %r635, %r658;
	ld.shared.u32 	%r660, [%r18+15096];
	add.s32 	%r661, %r644, %r660;
	min.s32 	%r662, %r638, %r661;
	add.s32 	%r663, %r647, %r660;
	min.s32 	%r664, %r640, %r663;
	add.s32 	%r665, %r650, %r660;
	min.s32 	%r666, %r642, %r665;
	ld.shared.u32 	%r667, [%r18+100];
	ld.shared.u32 	%r668, [%r27+7500];
	add.s32 	%r669, %r668, %r667;
	min.s32 	%r670, %r646, %r669;
	ld.shared.u32 	%r671, [%r27+7600];
	add.s32 	%r672, %r671, %r667;
	min.s32 	%r673, %r649, %r672;
	ld.shared.u32 	%r674, [%r27+7700];
	add.s32 	%r675, %r674, %r667;
	min.s32 	%r676, %r652, %r675;
	ld.shared.u32 	%r677, [%r18+7600];
	add.s32 	%r678, %r668, %r677;
	min.s32 	%r679, %r655, %r678;
	add.s32 	%r680, %r671, %r677;
	min.s32 	%r681, %r657, %r680;
	add.s32 	%r682, %r674, %r677;
	min.s32 	%r683, %r659, %r682;
	ld.shared.u32 	%r684, [%r18+15100];
	add.s32 	%r685, %r668, %r684;
	min.s32 	%r686, %r662, %r685;
	add.s32 	%r687, %r671, %r684;
	min.s32 	%r688, %r664, %r687;
	add.s32 	%r689, %r674, %r684;
	min.s32 	%r690, %r666, %r689;
	ld.shared.u32 	%r691, [%r18+104];
	ld.shared.u32 	%r692, [%r27+7800];
	add.s32 	%r693, %r692, %r691;
	min.s32 	%r694, %r670, %r693;
	ld.shared.u32 	%r695, [%r27+7900];
	add.s32 	%r696, %r695, %r691;
	min.s32 	%r697, %r673, %r696;
	ld.shared.u32 	%r698, [%r27+8000];
	add.s32 	%r699, %r698, %r691;
	min.s32 	%r700, %r676, %r699;
	ld.shared.u32 	%r701, [%r18+7604];
	add.s32 	%r702, %r692, %r701;
	min.s32 	%r703, %r679, %r702;
	add.s32 	%r704, %r695, %r701;
	min.s32 	%r705, %r681, %r704;
	add.s32 	%r706, %r698, %r701;
	min.s32 	%r707, %r683, %r706;
	ld.shared.u32 	%r708, [%r18+15104];
	add.s32 	%r709, %r692, %r708;
	min.s32 	%r710, %r686, %r709;
	add.s32 	%r711, %r695, %r708;
	min.s32 	%r712, %r688, %r711;
	add.s32 	%r713, %r698, %r708;
	min.s32 	%r714, %r690, %r713;
	ld.shared.u32 	%r715, [%r18+108];
	ld.shared.u32 	%r716, [%r27+8100];
	add.s32 	%r717, %r716, %r715;
	min.s32 	%r718, %r694, %r717;
	ld.shared.u32 	%r719, [%r27+8200];
	add.s32 	%r720, %r719, %r715;
	min.s32 	%r721, %r697, %r720;
	ld.shared.u32 	%r722, [%r27+8300];
	add.s32 	%r723, %r722, %r715;
	min.s32 	%r724, %r700, %r723;
	ld.shared.u32 	%r725, [%r18+7608];
	add.s32 	%r726, %r716, %r725;
	min.s32 	%r727, %r703, %r726;
	add.s32 	%r728, %r719, %r725;
	min.s32 	%r729, %r705, %r728;
	add.s32 	%r730, %r722, %r725;
	min.s32 	%r731, %r707, %r730;
	ld.shared.u32 	%r732, [%r18+15108];
	add.s32 	%r733, %r716, %r732;
	min.s32 	%r734, %r710, %r733;
	add.s32 	%r735, %r719, %r732;
	min.s32 	%r736, %r712, %r735;
	add.s32 	%r737, %r722, %r732;
	min.s32 	%r738, %r714, %r737;
	ld.shared.u32 	%r739, [%r18+112];
	ld.shared.u32 	%r740, [%r27+8400];
	add.s32 	%r741, %r740, %r739;
	min.s32 	%r742, %r718, %r741;
	ld.shared.u32 	%r743, [%r27+8500];
	add.s32 	%r744, %r743, %r739;
	min.s32 	%r745, %r721, %r744;
	ld.shared.u32 	%r746, [%r27+8600];
	add.s32 	%r747, %r746, %r739;
	min.s32 	%r748, %r724, %r747;
	ld.shared.u32 	%r749, [%r18+7612];
	add.s32 	%r750, %r740, %r749;
	min.s32 	%r751, %r727, %r750;
	add.s32 	%r752, %r743, %r749;
	min.s32 	%r753, %r729, %r752;
	add.s32 	%r754, %r746, %r749;
	min.s32 	%r755, %r731, %r754;
	ld.shared.u32 	%r756, [%r18+15112];
	add.s32 	%r757, %r740, %r756;
	min.s32 	%r758, %r734, %r757;
	add.s32 	%r759, %r743, %r756;
	min.s32 	%r760, %r736, %r759;
	add.s32 	%r761, %r746, %r756;
	min.s32 	%r762, %r738, %r761;
	ld.shared.u32 	%r763, [%r18+116];
	ld.shared.u32 	%r764, [%r27+8700];
	add.s32 	%r765, %r764, %r763;
	min.s32 	%r766, %r742, %r765;
	ld.shared.u32 	%r767, [%r27+8800];
	add.s32 	%r768, %r767, %r763;
	min.s32 	%r769, %r745, %r768;
	ld.shared.u32 	%r770, [%r27+8900];
	add.s32 	%r771, %r770, %r763;
	min.s32 	%r772, %r748, %r771;
	ld.shared.u32 	%r773, [%r18+7616];
	add.s32 	%r774, %r764, %r773;
	min.s32 	%r775, %r751, %r774;
	add.s32 	%r776, %r767, %r773;
	min.s32 	%r777, %r753, %r776;
	add.s32 	%r778, %r770, %r773;
	min.s32 	%r779, %r755, %r778;
	ld.shared.u32 	%r780, [%r18+15116];
	add.s32 	%r781, %r764, %r780;
	min.s32 	%r782, %r758, %r781;
	add.s32 	%r783, %r767, %r780;
	min.s32 	%r784, %r760, %r783;
	add.s32 	%r785, %r770, %r780;
	min.s32 	%r786, %r762, %r785;
	ld.shared.u32 	%r787, [%r18+120];
	ld.shared.u32 	%r788, [%r27+9000];
	add.s32 	%r789, %r788, %r787;
	min.s32 	%r790, %r766, %r789;
	ld.shared.u32 	%r791, [%r27+9100];
	add.s32 	%r792, %r791, %r787;
	min.s32 	%r793, %r769, %r792;
	ld.shared.u32 	%r794, [%r27+9200];
	add.s32 	%r795, %r794, %r787;
	min.s32 	%r796, %r772, %r795;
	ld.shared.u32 	%r797, [%r18+7620];
	add.s32 	%r798, %r788, %r797;
	min.s32 	%r799, %r775, %r798;
	add.s32 	%r800, %r791, %r797;
	min.s32 	%r801, %r777, %r800;
	add.s32 	%r802, %r794, %r797;
	min.s32 	%r803, %r779, %r802;
	ld.shared.u32 	%r804, [%r18+15120];
	add.s32 	%r805, %r788, %r804;
	min.s32 	%r806, %r782, %r805;
	add.s32 	%r807, %r791, %r804;
	min.s32 	%r808, %r784, %r807;
	add.s32 	%r809, %r794, %r804;
	min.s32 	%r810, %r786, %r809;
	ld.shared.u32 	%r811, [%r18+124];
	ld.shared.u32 	%r812, [%r27+9300];
	add.s32 	%r813, %r812, %r811;
	min.s32 	%r814, %r790, %r813;
	ld.shared.u32 	%r815, [%r27+9400];
	add.s32 	%r816, %r815, %r811;
	min.s32 	%r817, %r793, %r816;
	ld.shared.u32 	%r818, [%r27+9500];
	add.s32 	%r819, %r818, %r811;
	min.s32 	%r820, %r796, %r819;
	ld.shared.u32 	%r821, [%r18+7624];
	add.s32 	%r822, %r812, %r821;
	min.s32 	%r823, %r799, %r822;
	add.s32 	%r824, %r815, %r821;
	min.s32 	%r825, %r801, %r824;
	add.s32 	%r826, %r818, %r821;
	min.s32 	%r827, %r803, %r826;
	ld.shared.u32 	%r828, [%r18+15124];
	add.s32 	%r829, %r812, %r828;
	min.s32 	%r830, %r806, %r829;
	add.s32 	%r831, %r815, %r828;
	min.s32 	%r832, %r808, %r831;
	add.s32 	%r833, %r818, %r828;
	min.s32 	%r834, %r810, %r833;
	ld.shared.u32 	%r835, [%r18+128];
	ld.shared.u32 	%r836, [%r27+9600];
	add.s32 	%r837, %r836, %r835;
	min.s32 	%r838, %r814, %r837;
	ld.shared.u32 	%r839, [%r27+9700];
	add.s32 	%r840, %r839, %r835;
	min.s32 	%r841, %r817, %r840;
	ld.shared.u32 	%r842, [%r27+9800];
	add.s32 	%r843, %r842, %r835;
	min.s32 	%r844, %r820, %r843;
	ld.shared.u32 	%r845, [%r18+7628];
	add.s32 	%r846, %r836, %r845;
	min.s32 	%r847, %r823, %r846;
	add.s32 	%r848, %r839, %r845;
	min.s32 	%r849, %r825, %r848;
	add.s32 	%r850, %r842, %r845;
	min.s32 	%r851, %r827, %r850;
	ld.shared.u32 	%r852, [%r18+15128];
	add.s32 	%r853, %r836, %r852;
	min.s32 	%r854, %r830, %r853;
	add.s32 	%r855, %r839, %r852;
	min.s32 	%r856, %r832, %r855;
	add.s32 	%r857, %r842, %r852;
	min.s32 	%r858, %r834, %r857;
	ld.shared.u32 	%r859, [%r18+132];
	ld.shared.u32 	%r860, [%r27+9900];
	add.s32 	%r861, %r860, %r859;
	min.s32 	%r862, %r838, %r861;
	ld.shared.u32 	%r863, [%r27+10000];
	add.s32 	%r864, %r863, %r859;
	min.s32 	%r865, %r841, %r864;
	ld.shared.u32 	%r866, [%r27+10100];
	add.s32 	%r867, %r866, %r859;
	min.s32 	%r868, %r844, %r867;
	ld.shared.u32 	%r869, [%r18+7632];
	add.s32 	%r870, %r860, %r869;
	min.s32 	%r871, %r847, %r870;
	add.s32 	%r872, %r863, %r869;
	min.s32 	%r873, %r849, %r872;
	add.s32 	%r874, %r866, %r869;
	min.s32 	%r875, %r851, %r874;
	ld.shared.u32 	%r876, [%r18+15132];
	add.s32 	%r877, %r860, %r876;
	min.s32 	%r878, %r854, %r877;
	add.s32 	%r879, %r863, %r876;
	min.s32 	%r880, %r856, %r879;
	add.s32 	%r881, %r866, %r876;
	min.s32 	%r882, %r858, %r881;
	ld.shared.u32 	%r883, [%r18+136];
	ld.shared.u32 	%r884, [%r27+10200];
	add.s32 	%r885, %r884, %r883;
	min.s32 	%r886, %r862, %r885;
	ld.shared.u32 	%r887, [%r27+10300];
	add.s32 	%r888, %r887, %r883;
	min.s32 	%r889, %r865, %r888;
	ld.shared.u32 	%r890, [%r27+10400];
	add.s32 	%r891, %r890, %r883;
	min.s32 	%r892, %r868, %r891;
	ld.shared.u32 	%r893, [%r18+7636];
	add.s32 	%r894, %r884, %r893;
	min.s32 	%r895, %r871, %r894;
	add.s32 	%r896, %r887, %r893;
	min.s32 	%r897, %r873, %r896;
	add.s32 	%r898, %r890, %r893;
	min.s32 	%r899, %r875, %r898;
	ld.shared.u32 	%r900, [%r18+15136];
	add.s32 	%r901, %r884, %r900;
	min.s32 	%r902, %r878, %r901;
	add.s32 	%r903, %r887, %r900;
	min.s32 	%r904, %r880, %r903;
	add.s32 	%r905, %r890, %r900;
	min.s32 	%r906, %r882, %r905;
	ld.shared.u32 	%r907, [%r18+140];
	ld.shared.u32 	%r908, [%r27+10500];
	add.s32 	%r909, %r908, %r907;
	min.s32 	%r910, %r886, %r909;
	ld.shared.u32 	%r911, [%r27+10600];
	add.s32 	%r912, %r911, %r907;
	min.s32 	%r913, %r889, %r912;
	ld.shared.u32 	%r914, [%r27+10700];
	add.s32 	%r915, %r914, %r907;
	min.s32 	%r916, %r892, %r915;
	ld.shared.u32 	%r917, [%r18+7640];
	add.s32 	%r918, %r908, %r917;
	min.s32 	%r919, %r895, %r918;
	add.s32 	%r920, %r911, %r917;
	min.s32 	%r921, %r897, %r920;
	add.s32 	%r922, %r914, %r917;
	min.s32 	%r923, %r899, %r922;
	ld.shared.u32 	%r924, [%r18+15140];
	add.s32 	%r925, %r908, %r924;
	min.s32 	%r926, %r902, %r925;
	add.s32 	%r927, %r911, %r924;
	min.s32 	%r928, %r904, %r927;
	add.s32 	%r929, %r914, %r924;
	min.s32 	%r930, %r906, %r929;
	ld.shared.u32 	%r931, [%r18+144];
	ld.shared.u32 	%r932, [%r27+10800];
	add.s32 	%r933, %r932, %r931;
	min.s32 	%r934, %r910, %r933;
	ld.shared.u32 	%r935, [%r27+10900];
	add.s32 	%r936, %r935, %r931;
	min.s32 	%r937, %r913, %r936;
	ld.shared.u32 	%r938, [%r27+11000];
	add.s32 	%r939, %r938, %r931;
	min.s32 	%r940, %r916, %r939;
	ld.shared.u32 	%r941, [%r18+7644];
	add.s32 	%r942, %r932, %r941;
	min.s32 	%r943, %r919, %r942;
	add.s32 	%r944, %r935, %r941;
	min.s32 	%r945, %r921, %r944;
	add.s32 	%r946, %r938, %r941;
	min.s32 	%r947, %r923, %r946;
	ld.shared.u32 	%r948, [%r18+15144];
	add.s32 	%r949, %r932, %r948;
	min.s32 	%r950, %r926, %r949;
	add.s32 	%r951, %r935, %r948;
	min.s32 	%r952, %r928, %r951;
	add.s32 	%r953, %r938, %r948;
	min.s32 	%r954, %r930, %r953;
	ld.shared.u32 	%r955, [%r18+148];
	ld.shared.u32 	%r956, [%r27+11100];
	add.s32 	%r957, %r956, %r955;
	min.s32 	%r958, %r934, %r957;
	ld.shared.u32 	%r959, [%r27+11200];
	add.s32 	%r960, %r959, %r955;
	min.s32 	%r961, %r937, %r960;
	ld.shared.u32 	%r962, [%r27+11300];
	add.s32 	%r963, %r962, %r955;
	min.s32 	%r964, %r940, %r963;
	ld.shared.u32 	%r965, [%r18+7648];
	add.s32 	%r966, %r956, %r965;
	min.s32 	%r967, %r943, %r966;
	add.s32 	%r968, %r959, %r965;
	min.s32 	%r969, %r945, %r968;
	add.s32 	%r970, %r962, %r965;
	min.s32 	%r971, %r947, %r970;
	ld.shared.u32 	%r972, [%r18+15148];
	add.s32 	%r973, %r956, %r972;
	min.s32 	%r974, %r950, %r973;
	add.s32 	%r975, %r959, %r972;
	min.s32 	%r976, %r952, %r975;
	add.s32 	%r977, %r962, %r972;
	min.s32 	%r978, %r954, %r977;
	ld.shared.u32 	%r979, [%r18+152];
	ld.shared.u32 	%r980, [%r27+11400];
	add.s32 	%r981, %r980, %r979;
	min.s32 	%r982, %r958, %r981;
	ld.shared.u32 	%r983, [%r27+11500];
	add.s32 	%r984, %r983, %r979;
	min.s32 	%r985, %r961, %r984;
	ld.shared.u32 	%r986, [%r27+11600];
	add.s32 	%r987, %r986, %r979;
	min.s32 	%r988, %r964, %r987;
	ld.shared.u32 	%r989, [%r18+7652];
	add.s32 	%r990, %r980, %r989;
	min.s32 	%r991, %r967, %r990;
	add.s32 	%r992, %r983, %r989;
	min.s32 	%r993, %r969, %r992;
	add.s32 	%r994, %r986, %r989;
	min.s32 	%r995, %r971, %r994;
	ld.shared.u32 	%r996, [%r18+15152];
	add.s32 	%r997, %r980, %r996;
	min.s32 	%r998, %r974, %r997;
	add.s32 	%r999, %r983, %r996;
	min.s32 	%r1000, %r976, %r999;
	add.s32 	%r1001, %r986, %r996;
	min.s32 	%r1002, %r978, %r1001;
	ld.shared.u32 	%r1003, [%r18+156];
	ld.shared.u32 	%r1004, [%r27+11700];
	add.s32 	%r1005, %r1004, %r1003;
	min.s32 	%r1006, %r982, %r1005;
	ld.shared.u32 	%r1007, [%r27+11800];
	add.s32 	%r1008, %r1007, %r1003;
	min.s32 	%r1009, %r985, %r1008;
	ld.shared.u32 	%r1010, [%r27+11900];
	add.s32 	%r1011, %r1010, %r1003;
	min.s32 	%r1012, %r988, %r1011;
	ld.shared.u32 	%r1013, [%r18+7656];
	add.s32 	%r1014, %r1004, %r1013;
	min.s32 	%r1015, %r991, %r1014;
	add.s32 	%r1016, %r1007, %r1013;
	min.s32 	%r1017, %r993, %r1016;
	add.s32 	%r1018, %r1010, %r1013;
	min.s32 	%r1019, %r995, %r1018;
	ld.shared.u32 	%r1020, [%r18+15156];
	add.s32 	%r1021, %r1004, %r1020;
	min.s32 	%r1022, %r998, %r1021;
	add.s32 	%r1023, %r1007, %r1020;
	min.s32 	%r1024, %r1000, %r1023;
	add.s32 	%r1025, %r1010, %r1020;
	min.s32 	%r1026, %r1002, %r1025;
	ld.shared.u32 	%r1027, [%r18+160];
	ld.shared.u32 	%r1028, [%r27+12000];
	add.s32 	%r1029, %r1028, %r1027;
	min.s32 	%r1030, %r1006, %r1029;
	ld.shared.u32 	%r1031, [%r27+12100];
	add.s32 	%r1032, %r1031, %r1027;
	min.s32 	%r1033, %r1009, %r1032;
	ld.shared.u32 	%r1034, [%r27+12200];
	add.s32 	%r1035, %r1034, %r1027;
	min.s32 	%r1036, %r1012, %r1035;
	ld.shared.u32 	%r1037, [%r18+7660];
	add.s32 	%r1038, %r1028, %r1037;
	min.s32 	%r1039, %r1015, %r1038;
	add.s32 	%r1040, %r1031, %r1037;
	min.s32 	%r1041, %r1017, %r1040;
	add.s32 	%r1042, %r1034, %r1037;
	min.s32 	%r1043, %r1019, %r1042;
	ld.shared.u32 	%r1044, [%r18+15160];
	add.s32 	%r1045, %r1028, %r1044;
	min.s32 	%r1046, %r1022, %r1045;
	add.s32 	%r1047, %r1031, %r1044;
	min.s32 	%r1048, %r1024, %r1047;
	add.s32 	%r1049, %r1034, %r1044;
	min.s32 	%r1050, %r1026, %r1049;
	ld.shared.u32 	%r1051, [%r18+164];
	ld.shared.u32 	%r1052, [%r27+12300];
	add.s32 	%r1053, %r1052, %r1051;
	min.s32 	%r1054, %r1030, %r1053;
	ld.shared.u32 	%r1055, [%r27+12400];
	add.s32 	%r1056, %r1055, %r1051;
	min.s32 	%r1057, %r1033, %r1056;
	ld.shared.u32 	%r1058, [%r27+12500];
	add.s32 	%r1059, %r1058, %r1051;
	min.s32 	%r1060, %r1036, %r1059;
	ld.shared.u32 	%r1061, [%r18+7664];
	add.s32 	%r1062, %r1052, %r1061;
	min.s32 	%r1063, %r1039, %r1062;
	add.s32 	%r1064, %r1055, %r1061;
	min.s32 	%r1065, %r1041, %r1064;
	add.s32 	%r1066, %r1058, %r1061;
	min.s32 	%r1067, %r1043, %r1066;
	ld.shared.u32 	%r1068, [%r18+15164];
	add.s32 	%r1069, %r1052, %r1068;
	min.s32 	%r1070, %r1046, %r1069;
	add.s32 	%r1071, %r1055, %r1068;
	min.s32 	%r1072, %r1048, %r1071;
	add.s32 	%r1073, %r1058, %r1068;
	min.s32 	%r1074, %r1050, %r1073;
	ld.shared.u32 	%r1075, [%r18+168];
	ld.shared.u32 	%r1076, [%r27+12600];
	add.s32 	%r1077, %r1076, %r1075;
	min.s32 	%r1078, %r1054, %r1077;
	ld.shared.u32 	%r1079, [%r27+12700];
	add.s32 	%r1080, %r1079, %r1075;
	min.s32 	%r1081, %r1057, %r1080;
	ld.shared.u32 	%r1082, [%r27+12800];
	add.s32 	%r1083, %r1082, %r1075;
	min.s32 	%r1084, %r1060, %r1083;
	ld.shared.u32 	%r1085, [%r18+7668];
	add.s32 	%r1086, %r1076, %r1085;
	min.s32 	%r1087, %r1063, %r1086;
	add.s32 	%r1088, %r1079, %r1085;
	min.s32 	%r1089, %r1065, %r1088;
	add.s32 	%r1090, %r1082, %r1085;
	min.s32 	%r1091, %r1067, %r1090;
	ld.shared.u32 	%r1092, [%r18+15168];
	add.s32 	%r1093, %r1076, %r1092;
	min.s32 	%r1094, %r1070, %r1093;
	add.s32 	%r1095, %r1079, %r1092;
	min.s32 	%r1096, %r1072, %r1095;
	add.s32 	%r1097, %r1082, %r1092;
	min.s32 	%r1098, %r1074, %r1097;
	ld.shared.u32 	%r1099, [%r18+172];
	ld.shared.u32 	%r1100, [%r27+12900];
	add.s32 	%r1101, %r1100, %r1099;
	min.s32 	%r1102, %r1078, %r1101;
	ld.shared.u32 	%r1103, [%r27+13000];
	add.s32 	%r1104, %r1103, %r1099;
	min.s32 	%r1105, %r1081, %r1104;
	ld.shared.u32 	%r1106, [%r27+13100];
	add.s32 	%r1107, %r1106, %r1099;
	min.s32 	%r1108, %r1084, %r1107;
	ld.shared.u32 	%r1109, [%r18+7672];
	add.s32 	%r1110, %r1100, %r1109;
	min.s32 	%r1111, %r1087, %r1110;
	add.s32 	%r1112, %r1103, %r1109;
	min.s32 	%r1113, %r1089, %r1112;
	add.s32 	%r1114, %r1106, %r1109;
	min.s32 	%r1115, %r1091, %r1114;
	ld.shared.u32 	%r1116, [%r18+15172];
	add.s32 	%r1117, %r1100, %r1116;
	min.s32 	%r1118, %r1094, %r1117;
	add.s32 	%r1119, %r1103, %r1116;
	min.s32 	%r1120, %r1096, %r1119;
	add.s32 	%r1121, %r1106, %r1116;
	min.s32 	%r1122, %r1098, %r1121;
	ld.shared.u32 	%r1123, [%r18+176];
	ld.shared.u32 	%r1124, [%r27+13200];
	add.s32 	%r1125, %r1124, %r1123;
	min.s32 	%r1126, %r1102, %r1125;
	ld.shared.u32 	%r1127, [%r27+13300];
	add.s32 	%r1128, %r1127, %r1123;
	min.s32 	%r1129, %r1105, %r1128;
	ld.shared.u32 	%r1130, [%r27+13400];
	add.s32 	%r1131, %r1130, %r1123;
	min.s32 	%r1132, %r1108, %r1131;
	ld.shared.u32 	%r1133, [%r18+7676];
	add.s32 	%r1134, %r1124, %r1133;
	min.s32 	%r1135, %r1111, %r1134;
	add.s32 	%r1136, %r1127, %r1133;
	min.s32 	%r1137, %r1113, %r1136;
	add.s32 	%r1138, %r1130, %r1133;
	min.s32 	%r1139, %r1115, %r1138;
	ld.shared.u32 	%r1140, [%r18+15176];
	add.s32 	%r1141, %r1124, %r1140;
	min.s32 	%r1142, %r1118, %r1141;
	add.s32 	%r1143, %r1127, %r1140;
	min.s32 	%r1144, %r1120, %r1143;
	add.s32 	%r1145, %r1130, %r1140;
	min.s32 	%r1146, %r1122, %r1145;
	ld.shared.u32 	%r1147, [%r18+180];
	ld.shared.u32 	%r1148, [%r27+13500];
	add.s32 	%r1149, %r1148, %r1147;
	min.s32 	%r1150, %r1126, %r1149;
	ld.shared.u32 	%r1151, [%r27+13600];
	add.s32 	%r1152, %r1151, %r1147;
	min.s32 	%r1153, %r1129, %r1152;
	ld.shared.u32 	%r1154, [%r27+13700];
	add.s32 	%r1155, %r1154, %r1147;
	min.s32 	%r1156, %r1132, %r1155;
	ld.shared.u32 	%r1157, [%r18+7680];
	add.s32 	%r1158, %r1148, %r1157;
	min.s32 	%r1159, %r1135, %r1158;
	add.s32 	%r1160, %r1151, %r1157;
	min.s32 	%r1161, %r1137, %r1160;
	add.s32 	%r1162, %r1154, %r1157;
	min.s32 	%r1163, %r1139, %r1162;
	ld.shared.u32 	%r1164, [%r18+15180];
	add.s32 	%r1165, %r1148, %r1164;
	min.s32 	%r1166, %r1142, %r1165;
	add.s32 	%r1167, %r1151, %r1164;
	min.s32 	%r1168, %r1144, %r1167;
	add.s32 	%r1169, %r1154, %r1164;
	min.s32 	%r1170, %r1146, %r1169;
	ld.shared.u32 	%r1171, [%r18+184];
	ld.shared.u32 	%r1172, [%r27+13800];
	add.s32 	%r1173, %r1172, %r1171;
	min.s32 	%r1174, %r1150, %r1173;
	ld.shared.u32 	%r1175, [%r27+13900];
	add.s32 	%r1176, %r1175, %r1171;
	min.s32 	%r1177, %r1153, %r1176;
	ld.shared.u32 	%r1178, [%r27+14000];
	add.s32 	%r1179, %r1178, %r1171;
	min.s32 	%r1180, %r1156, %r1179;
	ld.shared.u32 	%r1181, [%r18+7684];
	add.s32 	%r1182, %r1172, %r1181;
	min.s32 	%r1183, %r1159, %r1182;
	add.s32 	%r1184, %r1175, %r1181;
	min.s32 	%r1185, %r1161, %r1184;
	add.s32 	%r1186, %r1178, %r1181;
	min.s32 	%r1187, %r1163, %r1186;
	ld.shared.u32 	%r1188, [%r18+15184];
	add.s32 	%r1189, %r1172, %r1188;
	min.s32 	%r1190, %r1166, %r1189;
	add.s32 	%r1191, %r1175, %r1188;
	min.s32 	%r1192, %r1168, %r1191;
	add.s32 	%r1193, %r1178, %r1188;
	min.s32 	%r1194, %r1170, %r1193;
	ld.shared.u32 	%r1195, [%r18+188];
	ld.shared.u32 	%r1196, [%r27+14100];
	add.s32 	%r1197, %r1196, %r1195;
	min.s32 	%r1198, %r1174, %r1197;
	ld.shared.u32 	%r1199, [%r27+14200];
	add.s32 	%r1200, %r1199, %r1195;
	min.s32 	%r1201, %r1177, %r1200;
	ld.shared.u32 	%r1202, [%r27+14300];
	add.s32 	%r1203, %r1202, %r1195;
	min.s32 	%r1204, %r1180, %r1203;
	ld.shared.u32 	%r1205, [%r18+7688];
	add.s32 	%r1206, %r1196, %r1205;
	min.s32 	%r1207, %r1183, %r1206;
	add.s32 	%r1208, %r1199, %r1205;
	min.s32 	%r1209, %r1185, %r1208;
	add.s32 	%r1210, %r1202, %r1205;
	min.s32 	%r1211, %r1187, %r1210;
	ld.shared.u32 	%r1212, [%r18+15188];
	add.s32 	%r1213, %r1196, %r1212;
	min.s32 	%r1214, %r1190, %r1213;
	add.s32 	%r1215, %r1199, %r1212;
	min.s32 	%r1216, %r1192, %r1215;
	add.s32 	%r1217, %r1202, %r1212;
	min.s32 	%r1218, %r1194, %r1217;
	ld.shared.u32 	%r1219, [%r18+192];
	ld.shared.u32 	%r1220, [%r27+14400];
	add.s32 	%r1221, %r1220, %r1219;
	min.s32 	%r1222, %r1198, %r1221;
	ld.shared.u32 	%r1223, [%r27+14500];
	add.s32 	%r1224, %r1223, %r1219;
	min.s32 	%r1225, %r1201, %r1224;
	ld.shared.u32 	%r1226, [%r27+14600];
	add.s32 	%r1227, %r1226, %r1219;
	min.s32 	%r1228, %r1204, %r1227;
	ld.shared.u32 	%r1229, [%r18+7692];
	add.s32 	%r1230, %r1220, %r1229;
	min.s32 	%r1231, %r1207, %r1230;
	add.s32 	%r1232, %r1223, %r1229;
	min.s32 	%r1233, %r1209, %r1232;
	add.s32 	%r1234, %r1226, %r1229;
	min.s32 	%r1235, %r1211, %r1234;
	ld.shared.u32 	%r1236, [%r18+15192];
	add.s32 	%r1237, %r1220, %r1236;
	min.s32 	%r1238, %r1214, %r1237;
	add.s32 	%r1239, %r1223, %r1236;
	min.s32 	%r1240, %r1216, %r1239;
	add.s32 	%r1241, %r1226, %r1236;
	min.s32 	%r1242, %r1218, %r1241;
	ld.shared.u32 	%r1243, [%r18+196];
	ld.shared.u32 	%r1244, [%r27+14700];
	add.s32 	%r1245, %r1244, %r1243;
	min.s32 	%r1246, %r1222, %r1245;
	ld.shared.u32 	%r1247, [%r27+14800];
	add.s32 	%r1248, %r1247, %r1243;
	min.s32 	%r1249, %r1225, %r1248;
	ld.shared.u32 	%r1250, [%r27+14900];
	add.s32 	%r1251, %r1250, %r1243;
	min.s32 	%r1252, %r1228, %r1251;
	ld.shared.u32 	%r1253, [%r18+7696];
	add.s32 	%r1254, %r1244, %r1253;
	min.s32 	%r1255, %r1231, %r1254;
	add.s32 	%r1256, %r1247, %r1253;
	min.s32 	%r1257, %r1233, %r1256;
	add.s32 	%r1258, %r1250, %r1253;
	min.s32 	%r1259, %r1235, %r1258;
	ld.shared.u32 	%r1260, [%r18+15196];
	add.s32 	%r1261, %r1244, %r1260;
	min.s32 	%r1262, %r1238, %r1261;
	add.s32 	%r1263, %r1247, %r1260;
	min.s32 	%r1264, %r1240, %r1263;
	add.s32 	%r1265, %r1250, %r1260;
	min.s32 	%r1266, %r1242, %r1265;
	ld.shared.u32 	%r1267, [%r18+200];
	ld.shared.u32 	%r1268, [%r27+15000];
	add.s32 	%r1269, %r1268, %r1267;
	min.s32 	%r1270, %r1246, %r1269;
	ld.shared.u32 	%r1271, [%r27+15100];
	add.s32 	%r1272, %r1271, %r1267;
	min.s32 	%r1273, %r1249, %r1272;
	ld.shared.u32 	%r1274, [%r27+15200];
	add.s32 	%r1275, %r1274, %r1267;
	min.s32 	%r1276, %r1252, %r1275;
	ld.shared.u32 	%r1277, [%r18+7700];
	add.s32 	%r1278, %r1268, %r1277;
	min.s32 	%r1279, %r1255, %r1278;
	add.s32 	%r1280, %r1271, %r1277;
	min.s32 	%r1281, %r1257, %r1280;
	add.s32 	%r1282, %r1274, %r1277;
	min.s32 	%r1283, %r1259, %r1282;
	ld.shared.u32 	%r1284, [%r18+15200];
	add.s32 	%r1285, %r1268, %r1284;
	min.s32 	%r1286, %r1262, %r1285;
	add.s32 	%r1287, %r1271, %r1284;
	min.s32 	%r1288, %r1264, %r1287;
	add.s32 	%r1289, %r1274, %r1284;
	min.s32 	%r1290, %r1266, %r1289;
	ld.shared.u32 	%r1291, [%r18+204];
	ld.shared.u32 	%r1292, [%r27+15300];
	add.s32 	%r1293, %r1292, %r1291;
	min.s32 	%r1294, %r1270, %r1293;
	ld.shared.u32 	%r1295, [%r27+15400];
	add.s32 	%r1296, %r1295, %r1291;
	min.s32 	%r1297, %r1273, %r1296;
	ld.shared.u32 	%r1298, [%r27+15500];
	add.s32 	%r1299, %r1298, %r1291;
	min.s32 	%r1300, %r1276, %r1299;
	ld.shared.u32 	%r1301, [%r18+7704];
	add.s32 	%r1302, %r1292, %r1301;
	min.s32 	%r1303, %r1279, %r1302;
	add.s32 	%r1304, %r1295, %r1301;
	min.s32 	%r1305, %r1281, %r1304;
	add.s32 	%r1306, %r1298, %r1301;
	min.s32 	%r1307, %r1283, %r1306;
	ld.shared.u32 	%r1308, [%r18+15204];
	add.s32 	%r1309, %r1292, %r1308;
	min.s32 	%r1310, %r1286, %r1309;
	add.s32 	%r1311, %r1295, %r1308;
	min.s32 	%r1312, %r1288, %r1311;
	add.s32 	%r1313, %r1298, %r1308;
	min.s32 	%r1314, %r1290, %r1313;
	ld.shared.u32 	%r1315, [%r18+208];
	ld.shared.u32 	%r1316, [%r27+15600];
	add.s32 	%r1317, %r1316, %r1315;
	min.s32 	%r1318, %r1294, %r1317;
	ld.shared.u32 	%r1319, [%r27+15700];
	add.s32 	%r1320, %r1319, %r1315;
	min.s32 	%r1321, %r1297, %r1320;
	ld.shared.u32 	%r1322, [%r27+15800];
	add.s32 	%r1323, %r1322, %r1315;
	min.s32 	%r1324, %r1300, %r1323;
	ld.shared.u32 	%r1325, [%r18+7708];
	add.s32 	%r1326, %r1316, %r1325;
	min.s32 	%r1327, %r1303, %r1326;
	add.s32 	%r1328, %r1319, %r1325;
	min.s32 	%r1329, %r1305, %r1328;
	add.s32 	%r1330, %r1322, %r1325;
	min.s32 	%r1331, %r1307, %r1330;
	ld.shared.u32 	%r1332, [%r18+15208];
	add.s32 	%r1333, %r1316, %r1332;
	min.s32 	%r1334, %r1310, %r1333;
	add.s32 	%r1335, %r1319, %r1332;
	min.s32 	%r1336, %r1312, %r1335;
	add.s32 	%r1337, %r1322, %r1332;
	min.s32 	%r1338, %r1314, %r1337;
	ld.shared.u32 	%r1339, [%r18+212];
	ld.shared.u32 	%r1340, [%r27+15900];
	add.s32 	%r1341, %r1340, %r1339;
	min.s32 	%r1342, %r1318, %r1341;
	ld.shared.u32 	%r1343, [%r27+16000];
	add.s32 	%r1344, %r1343, %r1339;
	min.s32 	%r1345, %r1321, %r1344;
	ld.shared.u32 	%r1346, [%r27+16100];
	add.s32 	%r1347, %r1346, %r1339;
	min.s32 	%r1348, %r1324, %r1347;
	ld.shared.u32 	%r1349, [%r18+7712];
	add.s32 	%r1350, %r1340, %r1349;
	min.s32 	%r1351, %r1327, %r1350;
	add.s32 	%r1352, %r1343, %r1349;
	min.s32 	%r1353, %r1329, %r1352;
	add.s32 	%r1354, %r1346, %r1349;
	min.s32 	%r1355, %r1331, %r1354;
	ld.shared.u32 	%r1356, [%r18+15212];
	add.s32 	%r1357, %r1340, %r1356;
	min.s32 	%r1358, %r1334, %r1357;
	add.s32 	%r1359, %r1343, %r1356;
	min.s32 	%r1360, %r1336, %r1359;
	add.s32 	%r1361, %r1346, %r1356;
	min.s32 	%r1362, %r1338, %r1361;
	ld.shared.u32 	%r1363, [%r18+216];
	ld.shared.u32 	%r1364, [%r27+16200];
	add.s32 	%r1365, %r1364, %r1363;
	min.s32 	%r1366, %r1342, %r1365;
	ld.shared.u32 	%r1367, [%r27+16300];
	add.s32 	%r1368, %r1367, %r1363;
	min.s32 	%r1369, %r1345, %r1368;
	ld.shared.u32 	%r1370, [%r27+16400];
	add.s32 	%r1371, %r1370, %r1363;
	min.s32 	%r1372, %r1348, %r1371;
	ld.shared.u32 	%r1373, [%r18+7716];
	add.s32 	%r1374, %r1364, %r1373;
	min.s32 	%r1375, %r1351, %r1374;
	add.s32 	%r1376, %r1367, %r1373;
	min.s32 	%r1377, %r1353, %r1376;
	add.s32 	%r1378, %r1370, %r1373;
	min.s32 	%r1379, %r1355, %r1378;
	ld.shared.u32 	%r1380, [%r18+15216];
	add.s32 	%r1381, %r1364, %r1380;
	min.s32 	%r1382, %r1358, %r1381;
	add.s32 	%r1383, %r1367, %r1380;
	min.s32 	%r1384, %r1360, %r1383;
	add.s32 	%r1385, %r1370, %r1380;
	min.s32 	%r1386, %r1362, %r1385;
	ld.shared.u32 	%r1387, [%r18+220];
	ld.shared.u32 	%r1388, [%r27+16500];
	add.s32 	%r1389, %r1388, %r1387;
	min.s32 	%r1390, %r1366, %r1389;
	ld.shared.u32 	%r1391, [%r27+16600];
	add.s32 	%r1392, %r1391, %r1387;
	min.s32 	%r1393, %r1369, %r1392;
	ld.shared.u32 	%r1394, [%r27+16700];
	add.s32 	%r1395, %r1394, %r1387;
	min.s32 	%r1396, %r1372, %r1395;
	ld.shared.u32 	%r1397, [%r18+7720];
	add.s32 	%r1398, %r1388, %r1397;
	min.s32 	%r1399, %r1375, %r1398;
	add.s32 	%r1400, %r1391, %r1397;
	min.s32 	%r1401, %r1377, %r1400;
	add.s32 	%r1402, %r1394, %r1397;
	min.s32 	%r1403, %r1379, %r1402;
	ld.shared.u32 	%r1404, [%r18+15220];
	add.s32 	%r1405, %r1388, %r1404;
	min.s32 	%r1406, %r1382, %r1405;
	add.s32 	%r1407, %r1391, %r1404;
	min.s32 	%r1408, %r1384, %r1407;
	add.s32 	%r1409, %r1394, %r1404;
	min.s32 	%r1410, %r1386, %r1409;
	ld.shared.u32 	%r1411, [%r18+224];
	ld.shared.u32 	%r1412, [%r27+16800];
	add.s32 	%r1413, %r1412, %r1411;
	min.s32 	%r1414, %r1390, %r1413;
	ld.shared.u32 	%r1415, [%r27+16900];
	add.s32 	%r1416, %r1415, %r1411;
	min.s32 	%r1417, %r1393, %r1416;
	ld.shared.u32 	%r1418, [%r27+17000];
	add.s32 	%r1419, %r1418, %r1411;
	min.s32 	%r1420, %r1396, %r1419;
	ld.shared.u32 	%r1421, [%r18+7724];
	add.s32 	%r1422, %r1412, %r1421;
	min.s32 	%r1423, %r1399, %r1422;
	add.s32 	%r1424, %r1415, %r1421;
	min.s32 	%r1425, %r1401, %r1424;
	add.s32 	%r1426, %r1418, %r1421;
	min.s32 	%r1427, %r1403, %r1426;
	ld.shared.u32 	%r1428, [%r18+15224];
	add.s32 	%r1429, %r1412, %r1428;
	min.s32 	%r1430, %r1406, %r1429;
	add.s32 	%r1431, %r1415, %r1428;
	min.s32 	%r1432, %r1408, %r1431;
	add.s32 	%r1433, %r1418, %r1428;
	min.s32 	%r1434, %r1410, %r1433;
	ld.shared.u32 	%r1435, [%r18+228];
	ld.shared.u32 	%r1436, [%r27+17100];
	add.s32 	%r1437, %r1436, %r1435;
	min.s32 	%r1438, %r1414, %r1437;
	ld.shared.u32 	%r1439, [%r27+17200];
	add.s32 	%r1440, %r1439, %r1435;
	min.s32 	%r1441, %r1417, %r1440;
	ld.shared.u32 	%r1442, [%r27+17300];
	add.s32 	%r1443, %r1442, %r1435;
	min.s32 	%r1444, %r1420, %r1443;
	ld.shared.u32 	%r1445, [%r18+7728];
	add.s32 	%r1446, %r1436, %r1445;
	min.s32 	%r1447, %r1423, %r1446;
	add.s32 	%r1448, %r1439, %r1445;
	min.s32 	%r1449, %r1425, %r1448;
	add.s32 	%r1450, %r1442, %r1445;
	min.s32 	%r1451, %r1427, %r1450;
	ld.shared.u32 	%r1452, [%r18+15228];
	add.s32 	%r1453, %r1436, %r1452;
	min.s32 	%r1454, %r1430, %r1453;
	add.s32 	%r1455, %r1439, %r1452;
	min.s32 	%r1456, %r1432, %r1455;
	add.s32 	%r1457, %r1442, %r1452;
	min.s32 	%r1458, %r1434, %r1457;
	ld.shared.u32 	%r1459, [%r18+232];
	ld.shared.u32 	%r1460, [%r27+17400];
	add.s32 	%r1461, %r1460, %r1459;
	min.s32 	%r1462, %r1438, %r1461;
	ld.shared.u32 	%r1463, [%r27+17500];
	add.s32 	%r1464, %r1463, %r1459;
	min.s32 	%r1465, %r1441, %r1464;
	ld.shared.u32 	%r1466, [%r27+17600];
	add.s32 	%r1467, %r1466, %r1459;
	min.s32 	%r1468, %r1444, %r1467;
	ld.shared.u32 	%r1469, [%r18+7732];
	add.s32 	%r1470, %r1460, %r1469;
	min.s32 	%r1471, %r1447, %r1470;
	add.s32 	%r1472, %r1463, %r1469;
	min.s32 	%r1473, %r1449, %r1472;
	add.s32 	%r1474, %r1466, %r1469;
	min.s32 	%r1475, %r1451, %r1474;
	ld.shared.u32 	%r1476, [%r18+15232];
	add.s32 	%r1477, %r1460, %r1476;
	min.s32 	%r1478, %r1454, %r1477;
	add.s32 	%r1479, %r1463, %r1476;
	min.s32 	%r1480, %r1456, %r1479;
	add.s32 	%r1481, %r1466, %r1476;
	min.s32 	%r1482, %r1458, %r1481;
	ld.shared.u32 	%r1483, [%r18+236];
	ld.shared.u32 	%r1484, [%r27+17700];
	add.s32 	%r1485, %r1484, %r1483;
	min.s32 	%r1486, %r1462, %r1485;
	ld.shared.u32 	%r1487, [%r27+17800];
	add.s32 	%r1488, %r1487, %r1483;
	min.s32 	%r1489, %r1465, %r1488;
	ld.shared.u32 	%r1490, [%r27+17900];
	add.s32 	%r1491, %r1490, %r1483;
	min.s32 	%r1492, %r1468, %r1491;
	ld.shared.u32 	%r1493, [%r18+7736];
	add.s32 	%r1494, %r1484, %r1493;
	min.s32 	%r1495, %r1471, %r1494;
	add.s32 	%r1496, %r1487, %r1493;
	min.s32 	%r1497, %r1473, %r1496;
	add.s32 	%r1498, %r1490, %r1493;
	min.s32 	%r1499, %r1475, %r1498;
	ld.shared.u32 	%r1500, [%r18+15236];
	add.s32 	%r1501, %r1484, %r1500;
	min.s32 	%r1502, %r1478, %r1501;
	add.s32 	%r1503, %r1487, %r1500;
	min.s32 	%r1504, %r1480, %r1503;
	add.s32 	%r1505, %r1490, %r1500;
	min.s32 	%r1506, %r1482, %r1505;
	ld.shared.u32 	%r1507, [%r18+240];
	ld.shared.u32 	%r1508, [%r27+18000];
	add.s32 	%r1509, %r1508, %r1507;
	min.s32 	%r1510, %r1486, %r1509;
	ld.shared.u32 	%r1511, [%r27+18100];
	add.s32 	%r1512, %r1511, %r1507;
	min.s32 	%r1513, %r1489, %r1512;
	ld.shared.u32 	%r1514, [%r27+18200];
	add.s32 	%r1515, %r1514, %r1507;
	min.s32 	%r1516, %r1492, %r1515;
	ld.shared.u32 	%r1517, [%r18+7740];
	add.s32 	%r1518, %r1508, %r1517;
	min.s32 	%r1519, %r1495, %r1518;
	add.s32 	%r1520, %r1511, %r1517;
	min.s32 	%r1521, %r1497, %r1520;
	add.s32 	%r1522, %r1514, %r1517;
	min.s32 	%r1523, %r1499, %r1522;
	ld.shared.u32 	%r1524, [%r18+15240];
	add.s32 	%r1525, %r1508, %r1524;
	min.s32 	%r1526, %r1502, %r1525;
	add.s32 	%r1527, %r1511, %r1524;
	min.s32 	%r1528, %r1504, %r1527;
	add.s32 	%r1529, %r1514, %r1524;
	min.s32 	%r1530, %r1506, %r1529;
	ld.shared.u32 	%r1531, [%r18+244];
	ld.shared.u32 	%r1532, [%r27+18300];
	add.s32 	%r1533, %r1532, %r1531;
	min.s32 	%r1534, %r1510, %r1533;
	ld.shared.u32 	%r1535, [%r27+18400];
	add.s32 	%r1536, %r1535, %r1531;
	min.s32 	%r1537, %r1513, %r1536;
	ld.shared.u32 	%r1538, [%r27+18500];
	add.s32 	%r1539, %r1538, %r1531;
	min.s32 	%r1540, %r1516, %r1539;
	ld.shared.u32 	%r1541, [%r18+7744];
	add.s32 	%r1542, %r1532, %r1541;
	min.s32 	%r1543, %r1519, %r1542;
	add.s32 	%r1544, %r1535, %r1541;
	min.s32 	%r1545, %r1521, %r1544;
	add.s32 	%r1546, %r1538, %r1541;
	min.s32 	%r1547, %r1523, %r1546;
	ld.shared.u32 	%r1548, [%r18+15244];
	add.s32 	%r1549, %r1532, %r1548;
	min.s32 	%r1550, %r1526, %r1549;
	add.s32 	%r1551, %r1535, %r1548;
	min.s32 	%r1552, %r1528, %r1551;
	add.s32 	%r1553, %r1538, %r1548;
	min.s32 	%r1554, %r1530, %r1553;
	ld.shared.u32 	%r1555, [%r18+248];
	ld.shared.u32 	%r1556, [%r27+18600];
	add.s32 	%r1557, %r1556, %r1555;
	min.s32 	%r1558, %r1534, %r1557;
	ld.shared.u32 	%r1559, [%r27+18700];
	add.s32 	%r1560, %r1559, %r1555;
	min.s32 	%r1561, %r1537, %r1560;
	ld.shared.u32 	%r1562, [%r27+18800];
	add.s32 	%r1563, %r1562, %r1555;
	min.s32 	%r1564, %r1540, %r1563;
	ld.shared.u32 	%r1565, [%r18+7748];
	add.s32 	%r1566, %r1556, %r1565;
	min.s32 	%r1567, %r1543, %r1566;
	add.s32 	%r1568, %r1559, %r1565;
	min.s32 	%r1569, %r1545, %r1568;
	add.s32 	%r1570, %r1562, %r1565;
	min.s32 	%r1571, %r1547, %r1570;
	ld.shared.u32 	%r1572, [%r18+15248];
	add.s32 	%r1573, %r1556, %r1572;
	min.s32 	%r1574, %r1550, %r1573;
	add.s32 	%r1575, %r1559, %r1572;
	min.s32 	%r1576, %r1552, %r1575;
	add.s32 	%r1577, %r1562, %r1572;
	min.s32 	%r1578, %r1554, %r1577;
	ld.shared.u32 	%r1579, [%r18+252];
	ld.shared.u32 	%r1580, [%r27+18900];
	add.s32 	%r1581, %r1580, %r1579;
	min.s32 	%r1582, %r1558, %r1581;
	ld.shared.u32 	%r1583, [%r27+19000];
	add.s32 	%r1584, %r1583, %r1579;
	min.s32 	%r1585, %r1561, %r1584;
	ld.shared.u32 	%r1586, [%r27+19100];
	add.s32 	%r1587, %r1586, %r1579;
	min.s32 	%r1588, %r1564, %r1587;
	ld.shared.u32 	%r1589, [%r18+7752];
	add.s32 	%r1590, %r1580, %r1589;
	min.s32 	%r1591, %r1567, %r1590;
	add.s32 	%r1592, %r1583, %r1589;
	min.s32 	%r1593, %r1569, %r1592;
	add.s32 	%r1594, %r1586, %r1589;
	min.s32 	%r1595, %r1571, %r1594;
	ld.shared.u32 	%r1596, [%r18+15252];
	add.s32 	%r1597, %r1580, %r1596;
	min.s32 	%r1598, %r1574, %r1597;
	add.s32 	%r1599, %r1583, %r1596;
	min.s32 	%r1600, %r1576, %r1599;
	add.s32 	%r1601, %r1586, %r1596;
	min.s32 	%r1602, %r1578, %r1601;
	ld.shared.u32 	%r1603, [%r18+256];
	ld.shared.u32 	%r1604, [%r27+19200];
	add.s32 	%r1605, %r1604, %r1603;
	min.s32 	%r1606, %r1582, %r1605;
	ld.shared.u32 	%r1607, [%r27+19300];
	add.s32 	%r1608, %r1607, %r1603;
	min.s32 	%r1609, %r1585, %r1608;
	ld.shared.u32 	%r1610, [%r27+19400];
	add.s32 	%r1611, %r1610, %r1603;
	min.s32 	%r1612, %r1588, %r1611;
	ld.shared.u32 	%r1613, [%r18+7756];
	add.s32 	%r1614, %r1604, %r1613;
	min.s32 	%r1615, %r1591, %r1614;
	add.s32 	%r1616, %r1607, %r1613;
	min.s32 	%r1617, %r1593, %r1616;
	add.s32 	%r1618, %r1610, %r1613;
	min.s32 	%r1619, %r1595, %r1618;
	ld.shared.u32 	%r1620, [%r18+15256];
	add.s32 	%r1621, %r1604, %r1620;
	min.s32 	%r1622, %r1598, %r1621;
	add.s32 	%r1623, %r1607, %r1620;
	min.s32 	%r1624, %r1600, %r1623;
	add.s32 	%r1625, %r1610, %r1620;
	min.s32 	%r1626, %r1602, %r1625;
	ld.shared.u32 	%r1627, [%r18+260];
	ld.shared.u32 	%r1628, [%r27+19500];
	add.s32 	%r1629, %r1628, %r1627;
	min.s32 	%r1630, %r1606, %r1629;
	ld.shared.u32 	%r1631, [%r27+19600];
	add.s32 	%r1632, %r1631, %r1627;
	min.s32 	%r1633, %r1609, %r1632;
	ld.shared.u32 	%r1634, [%r27+19700];
	add.s32 	%r1635, %r1634, %r1627;
	min.s32 	%r1636, %r1612, %r1635;
	ld.shared.u32 	%r1637, [%r18+7760];
	add.s32 	%r1638, %r1628, %r1637;
	min.s32 	%r1639, %r1615, %r1638;
	add.s32 	%r1640, %r1631, %r1637;
	min.s32 	%r1641, %r1617, %r1640;
	add.s32 	%r1642, %r1634, %r1637;
	min.s32 	%r1643, %r1619, %r1642;
	ld.shared.u32 	%r1644, [%r18+15260];
	add.s32 	%r1645, %r1628, %r1644;
	min.s32 	%r1646, %r1622, %r1645;
	add.s32 	%r1647, %r1631, %r1644;
	min.s32 	%r1648, %r1624, %r1647;
	add.s32 	%r1649, %r1634, %r1644;
	min.s32 	%r1650, %r1626, %r1649;
	ld.shared.u32 	%r1651, [%r18+264];
	ld.shared.u32 	%r1652, [%r27+19800];
	add.s32 	%r1653, %r1652, %r1651;
	min.s32 	%r1654, %r1630, %r1653;
	ld.shared.u32 	%r1655, [%r27+19900];
	add.s32 	%r1656, %r1655, %r1651;
	min.s32 	%r1657, %r1633, %r1656;
	ld.shared.u32 	%r1658, [%r27+20000];
	add.s32 	%r1659, %r1658, %r1651;
	min.s32 	%r1660, %r1636, %r1659;
	ld.shared.u32 	%r1661, [%r18+7764];
	add.s32 	%r1662, %r1652, %r1661;
	min.s32 	%r1663, %r1639, %r1662;
	add.s32 	%r1664, %r1655, %r1661;
	min.s32 	%r1665, %r1641, %r1664;
	add.s32 	%r1666, %r1658, %r1661;
	min.s32 	%r1667, %r1643, %r1666;
	ld.shared.u32 	%r1668, [%r18+15264];
	add.s32 	%r1669, %r1652, %r1668;
	min.s32 	%r1670, %r1646, %r1669;
	add.s32 	%r1671, %r1655, %r1668;
	min.s32 	%r1672, %r1648, %r1671;
	add.s32 	%r1673, %r1658, %r1668;
	min.s32 	%r1674, %r1650, %r1673;
	ld.shared.u32 	%r1675, [%r18+268];
	ld.shared.u32 	%r1676, [%r27+20100];
	add.s32 	%r1677, %r1676, %r1675;
	min.s32 	%r1678, %r1654, %r1677;
	ld.shared.u32 	%r1679, [%r27+20200];
	add.s32 	%r1680, %r1679, %r1675;
	min.s32 	%r1681, %r1657, %r1680;
	ld.shared.u32 	%r1682, [%r27+20300];
	add.s32 	%r1683, %r1682, %r1675;
	min.s32 	%r1684, %r1660, %r1683;
	ld.shared.u32 	%r1685, [%r18+7768];
	add.s32 	%r1686, %r1676, %r1685;
	min.s32 	%r1687, %r1663, %r1686;
	add.s32 	%r1688, %r1679, %r1685;
	min.s32 	%r1689, %r1665, %r1688;
	add.s32 	%r1690, %r1682, %r1685;
	min.s32 	%r1691, %r1667, %r1690;
	ld.shared.u32 	%r1692, [%r18+15268];
	add.s32 	%r1693, %r1676, %r1692;
	min.s32 	%r1694, %r1670, %r1693;
	add.s32 	%r1695, %r1679, %r1692;
	min.s32 	%r1696, %r1672, %r1695;
	add.s32 	%r1697, %r1682, %r1692;
	min.s32 	%r1698, %r1674, %r1697;
	ld.shared.u32 	%r1699, [%r18+272];
	ld.shared.u32 	%r1700, [%r27+20400];
	add.s32 	%r1701, %r1700, %r1699;
	min.s32 	%r1702, %r1678, %r1701;
	ld.shared.u32 	%r1703, [%r27+20500];
	add.s32 	%r1704, %r1703, %r1699;
	min.s32 	%r1705, %r1681, %r1704;
	ld.shared.u32 	%r1706, [%r27+20600];
	add.s32 	%r1707, %r1706, %r1699;
	min.s32 	%r1708, %r1684, %r1707;
	ld.shared.u32 	%r1709, [%r18+7772];
	add.s32 	%r1710, %r1700, %r1709;
	min.s32 	%r1711, %r1687, %r1710;
	add.s32 	%r1712, %r1703, %r1709;
	min.s32 	%r1713, %r1689, %r1712;
	add.s32 	%r1714, %r1706, %r1709;
	min.s32 	%r1715, %r1691, %r1714;
	ld.shared.u32 	%r1716, [%r18+15272];
	add.s32 	%r1717, %r1700, %r1716;
	min.s32 	%r1718, %r1694, %r1717;
	add.s32 	%r1719, %r1703, %r1716;
	min.s32 	%r1720, %r1696, %r1719;
	add.s32 	%r1721, %r1706, %r1716;
	min.s32 	%r1722, %r1698, %r1721;
	ld.shared.u32 	%r1723, [%r18+276];
	ld.shared.u32 	%r1724, [%r27+20700];
	add.s32 	%r1725, %r1724, %r1723;
	min.s32 	%r1726, %r1702, %r1725;
	ld.shared.u32 	%r1727, [%r27+20800];
	add.s32 	%r1728, %r1727, %r1723;
	min.s32 	%r1729, %r1705, %r1728;
	ld.shared.u32 	%r1730, [%r27+20900];
	add.s32 	%r1731, %r1730, %r1723;
	min.s32 	%r1732, %r1708, %r1731;
	ld.shared.u32 	%r1733, [%r18+7776];
	add.s32 	%r1734, %r1724, %r1733;
	min.s32 	%r1735, %r1711, %r1734;
	add.s32 	%r1736, %r1727, %r1733;
	min.s32 	%r1737, %r1713, %r1736;
	add.s32 	%r1738, %r1730, %r1733;
	min.s32 	%r1739, %r1715, %r1738;
	ld.shared.u32 	%r1740, [%r18+15276];
	add.s32 	%r1741, %r1724, %r1740;
	min.s32 	%r1742, %r1718, %r1741;
	add.s32 	%r1743, %r1727, %r1740;
	min.s32 	%r1744, %r1720, %r1743;
	add.s32 	%r1745, %r1730, %r1740;
	min.s32 	%r1746, %r1722, %r1745;
	ld.shared.u32 	%r1747, [%r18+280];
	ld.shared.u32 	%r1748, [%r27+21000];
	add.s32 	%r1749, %r1748, %r1747;
	min.s32 	%r1750, %r1726, %r1749;
	ld.shared.u32 	%r1751, [%r27+21100];
	add.s32 	%r1752, %r1751, %r1747;
	min.s32 	%r1753, %r1729, %r1752;
	ld.shared.u32 	%r1754, [%r27+21200];
	add.s32 	%r1755, %r1754, %r1747;
	min.s32 	%r1756, %r1732, %r1755;
	ld.shared.u32 	%r1757, [%r18+7780];
	add.s32 	%r1758, %r1748, %r1757;
	min.s32 	%r1759, %r1735, %r1758;
	add.s32 	%r1760, %r1751, %r1757;
	min.s32 	%r1761, %r1737, %r1760;
	add.s32 	%r1762, %r1754, %r1757;
	min.s32 	%r1763, %r1739, %r1762;
	ld.shared.u32 	%r1764, [%r18+15280];
	add.s32 	%r1765, %r1748, %r1764;
	min.s32 	%r1766, %r1742, %r1765;
	add.s32 	%r1767, %r1751, %r1764;
	min.s32 	%r1768, %r1744, %r1767;
	add.s32 	%r1769, %r1754, %r1764;
	min.s32 	%r1770, %r1746, %r1769;
	ld.shared.u32 	%r1771, [%r18+284];
	ld.shared.u32 	%r1772, [%r27+21300];
	add.s32 	%r1773, %r1772, %r1771;
	min.s32 	%r1774, %r1750, %r1773;
	ld.shared.u32 	%r1775, [%r27+21400];
	add.s32 	%r1776, %r1775, %r1771;
	min.s32 	%r1777, %r1753, %r1776;
	ld.shared.u32 	%r1778, [%r27+21500];
	add.s32 	%r1779, %r1778, %r1771;
	min.s32 	%r1780, %r1756, %r1779;
	ld.shared.u32 	%r1781, [%r18+7784];
	add.s32 	%r1782, %r1772, %r1781;
	min.s32 	%r1783, %r1759, %r1782;
	add.s32 	%r1784, %r1775, %r1781;
	min.s32 	%r1785, %r1761, %r1784;
	add.s32 	%r1786, %r1778, %r1781;
	min.s32 	%r1787, %r1763, %r1786;
	ld.shared.u32 	%r1788, [%r18+15284];
	add.s32 	%r1789, %r1772, %r1788;
	min.s32 	%r1790, %r1766, %r1789;
	add.s32 	%r1791, %r1775, %r1788;
	min.s32 	%r1792, %r1768, %r1791;
	add.s32 	%r1793, %r1778, %r1788;
	min.s32 	%r1794, %r1770, %r1793;
	ld.shared.u32 	%r1795, [%r18+288];
	ld.shared.u32 	%r1796, [%r27+21600];
	add.s32 	%r1797, %r1796, %r1795;
	min.s32 	%r1798, %r1774, %r1797;
	ld.shared.u32 	%r1799, [%r27+21700];
	add.s32 	%r1800, %r1799, %r1795;
	min.s32 	%r1801, %r1777, %r1800;
	ld.shared.u32 	%r1802, [%r27+21800];
	add.s32 	%r1803, %r1802, %r1795;
	min.s32 	%r1804, %r1780, %r1803;
	ld.shared.u32 	%r1805, [%r18+7788];
	add.s32 	%r1806, %r1796, %r1805;
	min.s32 	%r1807, %r1783, %r1806;
	add.s32 	%r1808, %r1799, %r1805;
	min.s32 	%r1809, %r1785, %r1808;
	add.s32 	%r1810, %r1802, %r1805;
	min.s32 	%r1811, %r1787, %r1810;
	ld.shared.u32 	%r1812, [%r18+15288];
	add.s32 	%r1813, %r1796, %r1812;
	min.s32 	%r1814, %r1790, %r1813;
	add.s32 	%r1815, %r1799, %r1812;
	min.s32 	%r1816, %r1792, %r1815;
	add.s32 	%r1817, %r1802, %r1812;
	min.s32 	%r1818, %r1794, %r1817;
	ld.shared.u32 	%r1819, [%r18+292];
	ld.shared.u32 	%r1820, [%r27+21900];
	add.s32 	%r1821, %r1820, %r1819;
	min.s32 	%r1822, %r1798, %r1821;
	ld.shared.u32 	%r1823, [%r27+22000];
	add.s32 	%r1824, %r1823, %r1819;
	min.s32 	%r1825, %r1801, %r1824;
	ld.shared.u32 	%r1826, [%r27+22100];
	add.s32 	%r1827, %r1826, %r1819;
	min.s32 	%r1828, %r1804, %r1827;
	ld.shared.u32 	%r1829, [%r18+7792];
	add.s32 	%r1830, %r1820, %r1829;
	min.s32 	%r1831, %r1807, %r1830;
	add.s32 	%r1832, %r1823, %r1829;
	min.s32 	%r1833, %r1809, %r1832;
	add.s32 	%r1834, %r1826, %r1829;
	min.s32 	%r1835, %r1811, %r1834;
	ld.shared.u32 	%r1836, [%r18+15292];
	add.s32 	%r1837, %r1820, %r1836;
	min.s32 	%r1838, %r1814, %r1837;
	add.s32 	%r1839, %r1823, %r1836;
	min.s32 	%r1840, %r1816, %r1839;
	add.s32 	%r1841, %r1826, %r1836;
	min.s32 	%r1842, %r1818, %r1841;
	ld.shared.u32 	%r1843, [%r18+296];
	ld.shared.u32 	%r1844, [%r27+22200];
	add.s32 	%r1845, %r1844, %r1843;
	min.s32 	%r1846, %r1822, %r1845;
	ld.shared.u32 	%r1847, [%r27+22300];
	add.s32 	%r1848, %r1847, %r1843;
	min.s32 	%r1849, %r1825, %r1848;
	ld.shared.u32 	%r1850, [%r27+22400];
	add.s32 	%r1851, %r1850, %r1843;
	min.s32 	%r1852, %r1828, %r1851;
	ld.shared.u32 	%r1853, [%r18+7796];
	add.s32 	%r1854, %r1844, %r1853;
	min.s32 	%r1855, %r1831, %r1854;
	add.s32 	%r1856, %r1847, %r1853;
	min.s32 	%r1857, %r1833, %r1856;
	add.s32 	%r1858, %r1850, %r1853;
	min.s32 	%r1859, %r1835, %r1858;
	ld.shared.u32 	%r1860, [%r18+15296];
	add.s32 	%r1861, %r1844, %r1860;
	min.s32 	%r1862, %r1838, %r1861;
	add.s32 	%r1863, %r1847, %r1860;
	min.s32 	%r1864, %r1840, %r1863;
	add.s32 	%r1865, %r1850, %r1860;
	min.s32 	%r1866, %r1842, %r1865;
	st.global.u32 	[%rd4], %r1846;
	st.global.u32 	[%rd4+100], %r1849;
	st.global.u32 	[%rd4+200], %r1852;
	st.global.u32 	[%rd10], %r1855;
	st.global.u32 	[%rd10+100], %r1857;
	st.global.u32 	[%rd10+200], %r1859;
	st.global.u32 	[%rd16], %r1862;
	st.global.u32 	[%rd16+100], %r1864;
	st.global.u32 	[%rd16+200], %r1866;
	ret;

}


// ===== COMPILED SASS (sm_100) =====

	.target	sm_100

	.elftype	@"ET_EXEC"


//--------------------- .note.nv.tkinfo           --------------------------
	.section	.note.nv.tkinfo,"",@"SHT_NOTE"
	.sectionflags	@"SHF_NOTE_NV_TKINFO"
	.tkinfo
        /*0018*/ 	.word	0x00000002
        /*0030*/ 	.string	""
        /*0030*/ 	.string	"ptxas"
        /*0030*/ 	.string	"Cuda compilation tools, release 13.0, V13.0.88"
        /*0030*/ 	.string	"Build cuda_13.0.r13.0/compiler.36424714_0"
        /*0030*/ 	.string	"-arch sm_100 -m 64 "



//--------------------- .note.nv.cuinfo           --------------------------
	.section	.note.nv.cuinfo,"",@"SHT_NOTE"
	.sectionflags	@"SHF_NOTE_NV_CUINFO"
        /*0018*/ 	.short	0x0002
        /*001a*/ 	.short	0x0064
        /*001c*/ 	.short	0x0082
	.zero		2


//--------------------- .nv.info                  --------------------------
	.section	.nv.info,"",@"SHT_CUDA_INFO"
	.align	4


	//----- nvinfo : EIATTR_REGCOUNT
	.align		4
        /*0000*/ 	.byte	0x04, 0x2f
        /*0002*/ 	.short	(.L_2 - .L_1)
	.align		4
.L_1:
        /*0004*/ 	.word	index@(_Z13phase1_kernelPiii)
        /*0008*/ 	.word	0x00000020


	//----- nvinfo : EIATTR_FRAME_SIZE
	.align		4
.L_2:
        /*000c*/ 	.byte	0x04, 0x11
        /*000e*/ 	.short	(.L_4 - .L_3)
	.align		4
.L_3:
        /*0010*/ 	.word	index@(_Z13phase1_kernelPiii)
        /*0014*/ 	.word	0x00000000


	//----- nvinfo : EIATTR_REGCOUNT
	.align		4
.L_4:
        /*0018*/ 	.byte	0x04, 0x2f
        /*001a*/ 	.short	(.L_6 - .L_5)
	.align		4
.L_5:
        /*001c*/ 	.word	index@(_Z17phase2_row_kernelPiii)
        /*0020*/ 	.word	0x00000020


	//----- nvinfo : EIATTR_FRAME_SIZE
	.align		4
.L_6:
        /*0024*/ 	.byte	0x04, 0x11
        /*0026*/ 	.short	(.L_8 - .L_7)
	.align		4
.L_7:
        /*0028*/ 	.word	index@(_Z17phase2_row_kernelPiii)
        /*002c*/ 	.word	0x00000000


	//----- nvinfo : EIATTR_REGCOUNT
	.align		4
.L_8:
        /*0030*/ 	.byte	0x04, 0x2f
        /*0032*/ 	.short	(.L_10 - .L_9)
	.align		4
.L_9:
        /*0034*/ 	.word	index@(_Z17phase2_col_kernelPiii)
        /*0038*/ 	.word	0x00000020


	//----- nvinfo : EIATTR_FRAME_SIZE
	.align		4
.L_10:
        /*003c*/ 	.byte	0x04, 0x11
        /*003e*/ 	.short	(.L_12 - .L_11)
	.align		4
.L_11:
        /*0040*/ 	.word	index@(_Z17phase2_col_kernelPiii)
        /*0044*/ 	.word	0x00000000


	//----- nvinfo : EIATTR_REGCOUNT
	.align		4
.L_12:
        /*0048*/ 	.byte	0x04, 0x2f
        /*004a*/ 	.short	(.L_14 - .L_13)
	.align		4
.L_13:
        /*004c*/ 	.word	index@(_Z13phase3_kernelPiiii)
        /*0050*/ 	.word	0x00000020


	//----- nvinfo : EIATTR_FRAME_SIZE
	.align		4
.L_14:
        /*0054*/ 	.byte	0x04, 0x11
        /*0056*/ 	.short	(.L_16 - .L_15)
	.align		4
.L_15:
        /*0058*/ 	.word	index@(_Z13phase3_kernelPiiii)
        /*005c*/ 	.word	0x00000000


	//----- nvinfo : EIATTR_MIN_STACK_SIZE
	.align		4
.L_16:
        /*0060*/ 	.byte	0x04, 0x12
        /*0062*/ 	.short	(.L_18 - .L_17)
	.align		4
.L_17:
        /*0064*/ 	.word	index@(_Z13phase3_kernelPiiii)
        /*0068*/ 	.word	0x00000000


	//----- nvinfo : EIATTR_MIN_STACK_SIZE
	.align		4
.L_18:
        /*006c*/ 	.byte	0x04, 0x12
        /*006e*/ 	.short	(.L_20 - .L_19)
	.align		4
.L_19:
        /*0070*/ 	.word	index@(_Z17phase2_col_kernelPiii)
        /*0074*/ 	.word	0x00000000


	//----- nvinfo : EIATTR_MIN_STACK_SIZE
	.align		4
.L_20:
        /*0078*/ 	.byte	0x04, 0x12
        /*007a*/ 	.short	(.L_22 - .L_21)
	.align		4
.L_21:
        /*007c*/ 	.word	index@(_Z17phase2_row_kernelPiii)
        /*0080*/ 	.word	0x00000000


	//----- nvinfo : EIATTR_MIN_STACK_SIZE
	.align		4
.L_22:
        /*0084*/ 	.byte	0x04, 0x12
        /*0086*/ 	.short	(.L_24 - .L_23)
	.align		4
.L_23:
        /*0088*/ 	.word	index@(_Z13phase1_kernelPiii)
        /*008c*/ 	.word	0x00000000
.L_24:


//--------------------- .nv.compat                --------------------------
	.section	.nv.compat,"",@"SHT_CUDA_COMPAT_INFO"
	.align	4
        /*0000*/ 	.byte	0x02, 0x09, 0x00, 0x00, 0x02, 0x02, 0x01, 0x00, 0x02, 0x05, 0x05, 0x00, 0x03, 0x07, 0x01, 0x01
        /*0010*/ 	.byte	0x02, 0x03, 0x00, 0x00, 0x02, 0x06, 0x01, 0x00, 0x04, 0x0b, 0x08, 0x00, 0x09, 0x00, 0x00, 0x00
        /*0020*/ 	.byte	0x00, 0x00, 0x00, 0x00


//--------------------- .nv.info._Z13phase3_kernelPiiii --------------------------
	.section	.nv.info._Z13phase3_kernelPiiii,"",@"SHT_CUDA_INFO"
	.sectionflags	@""
	.align	4


	//----- nvinfo : EIATTR_CUDA_API_VERSION
	.align		4
        /*0000*/ 	.byte	0x04, 0x37
        /*0002*/ 	.short	(.L_26 - .L_25)
.L_25:
        /*0004*/ 	.word	0x00000082


	//----- nvinfo : EIATTR_KPARAM_INFO
	.align		4
.L_26:
        /*0008*/ 	.byte	0x04, 0x17
        /*000a*/ 	.short	(.L_28 - .L_27)
.L_27:
        /*000c*/ 	.word	0x00000000
        /*0010*/ 	.short	0x0003
        /*0012*/ 	.short	0x0010
        /*0014*/ 	.byte	0x00, 0xf0, 0x11, 0x00


	//----- nvinfo : EIATTR_KPARAM_INFO
	.align		4
.L_28:
        /*0018*/ 	.byte	0x04, 0x17
        /*001a*/ 	.short	(.L_30 - .L_29)
.L_29:
        /*001c*/ 	.word	0x00000000
        /*0020*/ 	.short	0x0002
        /*0022*/ 	.short	0x000c
        /*0024*/ 	.byte	0x00, 0xf0, 0x11, 0x00


	//----- nvinfo : EIATTR_KPARAM_INFO
	.align		4
.L_30:
        /*0028*/ 	.byte	0x04, 0x17
        /*002a*/ 	.short	(.L_32 - .L_31)
.L_31:
        /*002c*/ 	.word	0x00000000
        /*0030*/ 	.short	0x0001
        /*0032*/ 	.short	0x0008
        /*0034*/ 	.byte	0x00, 0xf0, 0x11, 0x00


	//----- nvinfo : EIATTR_KPARAM_INFO
	.align		4
.L_32:
        /*0038*/ 	.byte	0x04, 0x17
        /*003a*/ 	.short	(.L_34 - .L_33)
.L_33:
        /*003c*/ 	.word	0x00000000
        /*0040*/ 	.short	0x0000
        /*0042*/ 	.short	0x0000
        /*0044*/ 	.byte	0x00, 0xf5, 0x21, 0x00


	//----- nvinfo : EIATTR_SPARSE_MMA_MASK
	.align		4
.L_34:
        /*0048*/ 	.byte	0x03, 0x50
        /*004a*/ 	.short	0x0000


	//----- nvinfo : EIATTR_MAXREG_COUNT
	.align		4
        /*004c*/ 	.byte	0x03, 0x1b
        /*004e*/ 	.short	0x00ff


	//----- nvinfo : EIATTR_NUM_BARRIERS
	.align		4
        /*0050*/ 	.byte	0x02, 0x4c
        /*0052*/ 	.byte	0x01
	.zero		1


	//----- nvinfo : EIATTR_MERCURY_ISA_VERSION
	.align		4
        /*0054*/ 	.byte	0x03, 0x5f
        /*0056*/ 	.short	0x0101


	//----- nvinfo : EIATTR_VRC_CTA_INIT_COUNT
	.align		4
        /*0058*/ 	.byte	0x02, 0x4a
	.zero		1
	.zero		1


	//----- nvinfo : EIATTR_EXIT_INSTR_OFFSETS
	.align		4
        /*005c*/ 	.byte	0x04, 0x1c
        /*005e*/ 	.short	(.L_36 - .L_35)


	//   ....[0]....
.L_35:
        /*0060*/ 	.word	0x00004cc0


	//----- nvinfo : EIATTR_CBANK_PARAM_SIZE
	.align		4
.L_36:
        /*0064*/ 	.byte	0x03, 0x19
        /*0066*/ 	.short	0x0014


	//----- nvinfo : EIATTR_PARAM_CBANK
	.align		4
        /*0068*/ 	.byte	0x04, 0x0a
        /*006a*/ 	.short	(.L_38 - .L_37)
	.align		4
.L_37:
        /*006c*/ 	.word	index@(.nv.constant0._Z13phase3_kernelPiiii)
        /*0070*/ 	.short	0x0380
        /*0072*/ 	.short	0x0014


	//----- nvinfo : EIATTR_SW_WAR
	.align		4
.L_38:
        /*0074*/ 	.byte	0x04, 0x36
        /*0076*/ 	.short	(.L_40 - .L_39)
.L_39:
        /*0078*/ 	.word	0x00000008
.L_40:


//--------------------- .nv.info._Z17phase2_col_kernelPiii --------------------------
	.section	.nv.info._Z17phase2_col_kernelPiii,"",@"SHT_CUDA_INFO"
	.sectionflags	@""
	.align	4


	//----- nvinfo : EIATTR_CUDA_API_VERSION
	.align		4
        /*0000*/ 	.byte	0x04, 0x37
        /*0002*/ 	.short	(.L_42 - .L_41)
.L_41:
        /*0004*/ 	.word	0x00000082


	//----- nvinfo : EIATTR_KPARAM_INFO
	.align		4
.L_42:
        /*0008*/ 	.byte	0x04, 0x17
        /*000a*/ 	.short	(.L_44 - .L_43)
.L_43:
        /*000c*/ 	.word	0x00000000
        /*0010*/ 	.short	0x0002
        /*0012*/ 	.short	0x000c
        /*0014*/ 	.byte	0x00, 0xf0, 0x11, 0x00


	//----- nvinfo : EIATTR_KPARAM_INFO
	.align		4
.L_44:
        /*0018*/ 	.byte	0x04, 0x17
        /*001a*/ 	.short	(.L_46 - .L_45)
.L_45:
        /*001c*/ 	.word	0x00000000
        /*0020*/ 	.short	0x0001
        /*0022*/ 	.short	0x0008
        /*0024*/ 	.byte	0x00, 0xf0, 0x11, 0x00


	//----- nvinfo : EIATTR_KPARAM_INFO
	.align		4
.L_46:
        /*0028*/ 	.byte	0x04, 0x17
        /*002a*/ 	.short	(.L_48 - .L_47)
.L_47:
        /*002c*/ 	.word	0x00000000
        /*0030*/ 	.short	0x0000
        /*0032*/ 	.short	0x0000
        /*0034*/ 	.byte	0x00, 0xf5, 0x21, 0x00


	//----- nvinfo : EIATTR_SPARSE_MMA_MASK
	.align		4
.L_48:
        /*0038*/ 	.byte	0x03, 0x50
        /*003a*/ 	.short	0x0000


	//----- nvinfo : EIATTR_MAXREG_COUNT
	.align		4
        /*003c*/ 	.byte	0x03, 0x1b
        /*003e*/ 	.short	0x00ff


	//----- nvinfo : EIATTR_NUM_BARRIERS
	.align		4
        /*0040*/ 	.byte	0x02, 0x4c
        /*0042*/ 	.byte	0x01
	.zero		1


	//----- nvinfo : EIATTR_MERCURY_ISA_VERSION
	.align		4
        /*0044*/ 	.byte	0x03, 0x5f
        /*0046*/ 	.short	0x0101


	//----- nvinfo : EIATTR_VRC_CTA_INIT_COUNT
	.align		4
        /*0048*/ 	.byte	0x02, 0x4a
	.zero		1
	.zero		1


	//----- nvinfo : EIATTR_EXIT_INSTR_OFFSETS
	.align		4
        /*004c*/ 	.byte	0x04, 0x1c
        /*004e*/ 	.short	(.L_50 - .L_49)


	//   ....[0]....
.L_49:
        /*0050*/ 	.word	0x00008020


	//----- nvinfo : EIATTR_CBANK_PARAM_SIZE
	.align		4
.L_50:
        /*0054*/ 	.byte	0x03, 0x19
        /*0056*/ 	.short	0x0010


	//----- nvinfo : EIATTR_PARAM_CBANK
	.align		4
        /*0058*/ 	.byte	0x04, 0x0a
        /*005a*/ 	.short	(.L_52 - .L_51)
	.align		4
.L_51:
        /*005c*/ 	.word	index@(.nv.constant0._Z17phase2_col_kernelPiii)
        /*0060*/ 	.short	0x0380
        /*0062*/ 	.short	0x0010


	//----- nvinfo : EIATTR_SW_WAR
	.align		4
.L_52:
        /*0064*/ 	.byte	0x04, 0x36
        /*0066*/ 	.short	(.L_54 - .L_53)
.L_53:
        /*0068*/ 	.word	0x00000008
.L_54:


//--------------------- .nv.info._Z17phase2_row_kernelPiii --------------------------
	.section	.nv.info._Z17phase2_row_kernelPiii,"",@"SHT_CUDA_INFO"
	.sectionflags	@""
	.align	4


	//----- nvinfo : EIATTR_CUDA_API_VERSION
	.align		4
        /*0000*/ 	.byte	0x04, 0x37
        /*0002*/ 	.short	(.L_56 - .L_55)
.L_55:
        /*0004*/ 	.word	0x00000082


	//----- nvinfo : EIATTR_KPARAM_INFO
	.align		4
.L_56:
        /*0008*/ 	.byte	0x04, 0x17
        /*000a*/ 	.short	(.L_58 - .L_57)
.L_57:
        /*000c*/ 	.word	0x00000000
        /*0010*/ 	.short	0x0002
        /*0012*/ 	.short	0x000c
        /*0014*/ 	.byte	0x00, 0xf0, 0x11, 0x00


	//----- nvinfo : EIATTR_KPARAM_INFO
	.align		4
.L_58:
        /*0018*/ 	.byte	0x04, 0x17
        /*001a*/ 	.short	(.L_60 - .L_59)
.L_59:
        /*001c*/ 	.word	0x00000000
        /*0020*/ 	.short	0x0001
        /*0022*/ 	.short	0x0008
        /*0024*/ 	.byte	0x00, 0xf0, 0x11, 0x00


	//----- nvinfo : EIATTR_KPARAM_INFO
	.align		4
.L_60:
        /*0028*/ 	.byte	0x04, 0x17
        /*002a*/ 	.short	(.L_62 - .L_61)
.L_61:
        /*002c*/ 	.word	0x00000000
        /*0030*/ 	.short	0x0000
        /*0032*/ 	.short	0x0000
        /*0034*/ 	.byte	0x00, 0xf5, 0x21, 0x00


	//----- nvinfo : EIATTR_SPARSE_MMA_MASK
	.align		4
.L_62:
        /*0038*/ 	.byte	0x03, 0x50
        /*003a*/ 	.short	0x0000


	//----- nvinfo : EIATTR_MAXREG_COUNT
	.align		4
        /*003c*/ 	.byte	0x03, 0x1b
        /*003e*/ 	.short	0x00ff


	//----- nvinfo : EIATTR_NUM_BARRIERS
	.align		4
        /*0040*/ 	.byte	0x02, 0x4c
        /*0042*/ 	.byte	0x01
	.zero		1


	//----- nvinfo : EIATTR_MERCURY_ISA_VERSION
	.align		4
        /*0044*/ 	.byte	0x03, 0x5f
        /*0046*/ 	.short	0x0101


	//----- nvinfo : EIATTR_VRC_CTA_INIT_COUNT
	.align		4
        /*0048*/ 	.byte	0x02, 0x4a
	.zero		1
	.zero		1


	//----- nvinfo : EIATTR_EXIT_INSTR_OFFSETS
	.align		4
        /*004c*/ 	.byte	0x04, 0x1c
        /*004e*/ 	.short	(.L_64 - .L_63)


	//   ....[0]....
.L_63:
        /*0050*/ 	.word	0x00008040


	//----- nvinfo : EIATTR_CBANK_PARAM_SIZE
	.align		4
.L_64:
        /*0054*/ 	.byte	0x03, 0x19
        /*0056*/ 	.short	0x0010


	//----- nvinfo : EIATTR_PARAM_CBANK
	.align		4
        /*0058*/ 	.byte	0x04, 0x0a
        /*005a*/ 	.short	(.L_66 - .L_65)
	.align		4
.L_65:
        /*005c*/ 	.word	index@(.nv.constant0._Z17phase2_row_kernelPiii)
        /*0060*/ 	.short	0x0380
        /*0062*/ 	.short	0x0010


	//----- nvinfo : EIATTR_SW_WAR
	.align		4
.L_66:
        /*0064*/ 	.byte	0x04, 0x36
        /*0066*/ 	.short	(.L_68 - .L_67)
.L_67:
        /*0068*/ 	.word	0x00000008
.L_68:


//--------------------- .nv.info._Z13phase1_kernelPiii --------------------------
	.section	.nv.info._Z13phase1_kernelPiii,"",@"SHT_CUDA_INFO"
	.sectionflags	@""
	.align	4


	//----- nvinfo : EIATTR_CUDA_API_VERSION
	.align		4
        /*0000*/ 	.byte	0x04, 0x37
        /*0002*/ 	.short	(.L_70 - .L_69)
.L_69:
        /*0004*/ 	.word	0x00000082


	//----- nvinfo : EIATTR_KPARAM_INFO
	.align		4
.L_70:
        /*0008*/ 	.byte	0x04, 0x17
        /*000a*/ 	.short	(.L_72 - .L_71)
.L_71:
        /*000c*/ 	.word	0x00000000
        /*0010*/ 	.short	0x0002
        /*0012*/ 	.short	0x000c
        /*0014*/ 	.byte	0x00, 0xf0, 0x11, 0x00


	//----- nvinfo : EIATTR_KPARAM_INFO
	.align		4
.L_72:
        /*0018*/ 	.byte	0x04, 0x17
        /*001a*/ 	.short	(.L_74 - .L_73)
.L_73:
        /*001c*/ 	.word	0x00000000
        /*0020*/ 	.short	0x0001
        /*0022*/ 	.short	0x0008
        /*0024*/ 	.byte	0x00, 0xf0, 0x11, 0x00


	//----- nvinfo : EIATTR_KPARAM_INFO
	.align		4
.L_74:
        /*0028*/ 	.byte	0x04, 0x17
        /*002a*/ 	.short	(.L_76 - .L_75)
.L_75:
        /*002c*/ 	.word	0x00000000
        /*0030*/ 	.short	0x0000
        /*0032*/ 	.short	0x0000
        /*0034*/ 	.byte	0x00, 0xf5, 0x21, 0x00


	//----- nvinfo : EIATTR_SPARSE_MMA_MASK
	.align		4
.L_76:
        /*0038*/ 	.byte	0x03, 0x50
        /*003a*/ 	.short	0x0000


	//----- nvinfo : EIATTR_MAXREG_COUNT
	.align		4
        /*003c*/ 	.byte	0x03, 0x1b
        /*003e*/ 	.short	0x00ff


	//----- nvinfo : EIATTR_NUM_BARRIERS
	.align		4
        /*0040*/ 	.byte	0x02, 0x4c
        /*0042*/ 	.byte	0x01
	.zero		1


	//----- nvinfo : EIATTR_MERCURY_ISA_VERSION
	.align		4
        /*0044*/ 	.byte	0x03, 0x5f
        /*0046*/ 	.short	0x0101


	//----- nvinfo : EIATTR_VRC_CTA_INIT_COUNT
	.align		4
        /*0048*/ 	.byte	0x02, 0x4a
	.zero		1
	.zero		1


	//----- nvinfo : EIATTR_EXIT_INSTR_OFFSETS
	.align		4
        /*004c*/ 	.byte	0x04, 0x1c
        /*004e*/ 	.short	(.L_78 - .L_77)


	//   ....[0]....
.L_77:
        /*0050*/ 	.word	0x00009bb0


	//----- nvinfo : EIATTR_CBANK_PARAM_SIZE
	.align		4
.L_78:
        /*0054*/ 	.byte	0x03, 0x19
        /*0056*/ 	.short	0x0010


	//----- nvinfo : EIATTR_PARAM_CBANK
	.align		4
        /*0058*/ 	.byte	0x04, 0x0a
        /*005a*/ 	.short	(.L_80 - .L_79)
	.align		4
.L_79:
        /*005c*/ 	.word	index@(.nv.constant0._Z13phase1_kernelPiii)
        /*0060*/ 	.short	0x0380
        /*0062*/ 	.short	0x0010


	//----- nvinfo : EIATTR_SW_WAR
	.align		4
.L_80:
        /*0064*/ 	.byte	0x04, 0x36
        /*0066*/ 	.short	(.L_82 - .L_81)
.L_81:
        /*0068*/ 	.word	0x00000008
.L_82:


//--------------------- .nv.callgraph             --------------------------
	.section	.nv.callgraph,"",@"SHT_CUDA_CALLGRAPH"
	.align	4
	.sectionentsize	8
	.align		4
        /*0000*/ 	.word	0x00000000
	.align		4
        /*0004*/ 	.word	0xffffffff
	.align		4
        /*0008*/ 	.word	0x00000000
	.align		4
        /*000c*/ 	.word	0xfffffffe
	.align		4
        /*0010*/ 	.word	0x00000000
	.align		4
        /*0014*/ 	.word	0xfffffffd
	.align		4
        /*0018*/ 	.word	0x00000000
	.align		4
        /*001c*/ 	.word	0xfffffffc


//--------------------- .nv.constant4             --------------------------
	.section	.nv.constant4,"a",@progbits
	.align	8
	.align		8
.nv.constant4:
        /*0000*/ 	.dword	INF


//--------------------- .text._Z13phase3_kernelPiiii --------------------------
	.section	.text._Z13phase3_kernelPiiii,"ax",@progbits
	.align	128
        .global         _Z13phase3_kernelPiiii
        .type           _Z13phase3_kernelPiiii,@function
        .size           _Z13phase3_kernelPiiii,(.L_x_4 - _Z13phase3_kernelPiiii)
        .other          _Z13phase3_kernelPiiii,@"STO_CUDA_ENTRY STV_DEFAULT"
_Z13phase3_kernelPiiii:
.text._Z13phase3_kernelPiiii:
[----:B------:R-:W-:Y:S01]  /*0000*/  LDC R1, c[0x0][0x37c] ;  /* 0x0000df00ff017b82 */ /* 0x000fe20000000800 */
[----:B------:R-:W0:Y:S07]  /*0010*/  S2R R29, SR_TID.Y ;  /* 0x00000000001d7919 */ /* 0x000e2e0000002200 */
[----:B------:R-:W1:Y:S01]  /*0020*/  S2UR UR4, SR_CTAID.Y ;  /* 0x00000000000479c3 */ /* 0x000e620000002600 */
[----:B------:R-:W2:Y:S01]  /*0030*/  S2R R8, SR_TID.X ;  /* 0x0000000000087919 */ /* 0x000ea20000002100 */
[----:B------:R-:W2:Y:S06]  /*0040*/  S2R R27, SR_CTAID.X ;  /* 0x00000000001b7919 */ /* 0x000eac0000002500 */
[----:B------:R-:W1:Y:S08]  /*0050*/  LDC R0, c[0x0][0x390] ;  /* 0x0000e400ff007b82 */ /* 0x000e700000000800 */
[----:B------:R-:W3:Y:S08]  /*0060*/  LDC.64 R2, c[0x0][0x388] ;  /* 0x0000e200ff027b82 */ /* 0x000ef00000000a00 */
[----:B------:R-:W4:Y:S01]  /*0070*/  LDC.64 R4, c[0x0][0x380] ;  /* 0x0000e000ff047b82 */ /* 0x000f220000000a00 */
[----:B-1----:R-:W-:Y:S01]  /*0080*/  VIADD R0, R0, UR4 ;  /* 0x0000000400007c36 */ /* 0x002fe20008000000 */
[----:B------:R-:W1:Y:S01]  /*0090*/  LDCU.64 UR4, c[0x0][0x358] ;  /* 0x00006b00ff0477ac */ /* 0x000e620008000a00 */
[----:B--2---:R-:W-:-:S02]  /*00a0*/  IMAD R27, R27, 0x4b, R8 ;  /* 0x0000004b1b1b7824 */ /* 0x004fc400078e0208 */
[----:B---3--:R-:W-:Y:S02]  /*00b0*/  IMAD R10, R3, 0x4b, RZ ;  /* 0x0000004b030a7824 */ /* 0x008fe400078e02ff */
[--C-:B0-----:R-:W-:Y:S02]  /*00c0*/  IMAD R3, R0, 0x4b, R29.reuse ;  /* 0x0000004b00037824 */ /* 0x101fe400078e021d */
[----:B------:R-:W-:Y:S02]  /*00d0*/  IMAD.IADD R25, R10, 0x1, R29 ;  /* 0x000000010a197824 */ /* 0x000fe400078e021d */
[-C--:B------:R-:W-:Y:S02]  /*00e0*/  IMAD R7, R3, R2.reuse, R10 ;  /* 0x0000000203077224 */ /* 0x080fe400078e020a */
[----:B------:R-:W-:Y:S02]  /*00f0*/  IMAD R19, R25, R2, R27 ;  /* 0x0000000219137224 */ /* 0x000fe400078e021b */
[----:B------:R-:W-:-:S02]  /*0100*/  IMAD.IADD R7, R7, 0x1, R8 ;  /* 0x0000000107077824 */ /* 0x000fc400078e0208 */
[----:B----4-:R-:W-:-:S04]  /*0110*/  IMAD.WIDE R18, R19, 0x4, R4 ;  /* 0x0000000413127825 */ /* 0x010fc800078e0204 */
[----:B------:R-:W-:Y:S01]  /*0120*/  IMAD.WIDE R6, R7, 0x4, R4 ;  /* 0x0000000407067825 */ /* 0x000fe200078e0204 */
[----:B-1----:R-:W2:Y:S04]  /*0130*/  LDG.E R15, desc[UR4][R18.64] ;  /* 0x00000004120f7981 */ /* 0x002ea8000c1e1900 */
[----:B------:R-:W3:Y:S04]  /*0140*/  LDG.E R28, desc[UR4][R6.64] ;  /* 0x00000004061c7981 */ /* 0x000ee8000c1e1900 */
[----:B------:R-:W4:Y:S01]  /*0150*/  LDG.E R22, desc[UR4][R6.64+0x64] ;  /* 0x0000640406167981 */ /* 0x000f22000c1e1900 */
[----:B------:R-:W-:-:S02]  /*0160*/  VIADD R9, R3, 0x19 ;  /* 0x0000001903097836 */ /* 0x000fc40000000000 */
[----:B------:R-:W-:Y:S01]  /*0170*/  VIADD R12, R25, 0x19 ;  /* 0x00000019190c7836 */ /* 0x000fe20000000000 */
[----:B------:R0:W5:Y:S01]  /*0180*/  LDG.E R0, desc[UR4][R6.64+0xc8] ;  /* 0x0000c80406007981 */ /* 0x000162000c1e1900 */
[-C--:B------:R-:W-:Y:S02]  /*0190*/  IMAD R11, R9, R2.reuse, R10 ;  /* 0x00000002090b7224 */ /* 0x080fe400078e020a */
[-C--:B------:R-:W-:Y:S01]  /*01a0*/  IMAD R13, R12, R2.reuse, R27 ;  /* 0x000000020c0d7224 */ /* 0x080fe200078e021b */
[----:B------:R-:W5:Y:S01]  /*01b0*/  LDG.E R21, desc[UR4][R18.64+0x64] ;  /* 0x0000640412157981 */ /* 0x000f62000c1e1900 */
[----:B------:R-:W-:Y:S02]  /*01c0*/  IMAD.IADD R11, R11, 0x1, R8 ;  /* 0x000000010b0b7824 */ /* 0x000fe400078e0208 */
[--C-:B------:R-:W-:Y:S01]  /*01d0*/  IMAD.WIDE R12, R13, 0x4, R4.reuse ;  /* 0x000000040d0c7825 */ /* 0x100fe200078e0204 */
[----:B------:R1:W5:Y:S03]  /*01e0*/  LDG.E R14, desc[UR4][R18.64+0xc8] ;  /* 0x0000c804120e7981 */ /* 0x000366000c1e1900 */
[----:B0-----:R-:W-:Y:S01]  /*01f0*/  IMAD.WIDE R6, R11, 0x4, R4 ;  /* 0x000000040b067825 */ /* 0x001fe200078e0204 */
[----:B------:R-:W5:Y:S04]  /*0200*/  LDG.E R17, desc[UR4][R12.64] ;  /* 0x000000040c117981 */ /* 0x000f68000c1e1900 */
[----:B------:R-:W5:Y:S01]  /*0210*/  LDG.E R16, desc[UR4][R6.64] ;  /* 0x0000000406107981 */ /* 0x000f62000c1e1900 */
[----:B-1----:R-:W0:Y:S01]  /*0220*/  S2R R18, SR_CgaCtaId ;  /* 0x0000000000127919 */ /* 0x002e220000008800 */
[----:B------:R-:W-:Y:S01]  /*0230*/  MOV R11, 0x400 ;  /* 0x00000400000b7802 */ /* 0x000fe20000000f00 */
[----:B------:R-:W-:Y:S01]  /*0240*/  VIADD R25, R25, 0x32 ;  /* 0x0000003219197836 */ /* 0x000fe20000000000 */
[----:B------:R-:W5:Y:S03]  /*0250*/  LDG.E R20, desc[UR4][R6.64+0x64] ;  /* 0x0000640406147981 */ /* 0x000f66000c1e1900 */
[----:B------:R-:W-:Y:S01]  /*0260*/  VIADD R24, R11, 0x57e4 ;  /* 0x000057e40b187836 */ /* 0x000fe20000000000 */
[----:B------:R1:W5:Y:S01]  /*0270*/  LDG.E R19, desc[UR4][R6.64+0xc8] ;  /* 0x0000c80406137981 */ /* 0x000362000c1e1900 */
[----:B------:R-:W-:-:S03]  /*0280*/  IMAD R9, R9, R2, R27 ;  /* 0x0000000209097224 */ /* 0x000fc600078e021b */
[----:B------:R-:W5:Y:S04]  /*0290*/  LDG.E R23, desc[UR4][R12.64+0x64] ;  /* 0x000064040c177981 */ /* 0x000f68000c1e1900 */
[----:B------:R-:W5:Y:S01]  /*02a0*/  LDG.E R12, desc[UR4][R12.64+0xc8] ;  /* 0x0000c8040c0c7981 */ /* 0x000f62000c1e1900 */
[C---:B0-----:R-:W-:Y:S01]  /*02b0*/  LEA R26, R18.reuse, R11, 0x18 ;  /* 0x0000000b121a7211 */ /* 0x041fe200078ec0ff */
[----:B------:R-:W-:Y:S01]  /*02c0*/  VIADD R11, R3, 0x32 ;  /* 0x00000032030b7836 */ /* 0x000fe20000000000 */
[----:B------:R-:W-:-:S03]  /*02d0*/  LEA R24, R18, R24, 0x18 ;  /* 0x0000001812187211 */ /* 0x000fc600078ec0ff */
[-C--:B------:R-:W-:Y:S02]  /*02e0*/  IMAD R10, R11, R2.reuse, R10 ;  /* 0x000000020b0a7224 */ /* 0x080fe400078e020a */
[----:B------:R-:W-:Y:S02]  /*02f0*/  IMAD R18, R29, 0x12c, R26 ;  /* 0x0000012c1d127824 */ /* 0x000fe400078e021a */
[-CC-:B------:R-:W-:Y:S02]  /*0300*/  IMAD R3, R3, R2.reuse, R27.reuse ;  /* 0x0000000203037224 */ /* 0x180fe400078e021b */
[-CC-:B------:R-:W-:Y:S02]  /*0310*/  IMAD R11, R11, R2.reuse, R27.reuse ;  /* 0x000000020b0b7224 */ /* 0x180fe400078e021b */
[----:B-1----:R-:W-:Y:S02]  /*0320*/  IMAD.IADD R7, R10, 0x1, R8 ;  /* 0x000000010a077824 */ /* 0x002fe400078e0208 */
[----:B------:R-:W-:-:S02]  /*0330*/  IMAD R27, R25, R2, R27 ;  /* 0x00000002191b7224 */ /* 0x000fc400078e021b */
[C---:B------:R-:W-:Y:S02]  /*0340*/  IMAD R24, R8.reuse, 0x4, R24 ;  /* 0x0000000408187824 */ /* 0x040fe400078e0218 */
[----:B------:R-:W-:Y:S02]  /*0350*/  IMAD R25, R8, 0x4, R18 ;  /* 0x0000000408197824 */ /* 0x000fe400078e0212 */
[----:B------:R-:W-:-:S04]  /*0360*/  IMAD.WIDE R2, R3, 0x4, R4 ;  /* 0x0000000403027825 */ /* 0x000fc800078e0204 */
[----:B------:R-:W-:-:S04]  /*0370*/  IMAD.WIDE R6, R7, 0x4, R4 ;  /* 0x0000000407067825 */ /* 0x000fc800078e0204 */
[--C-:B------:R-:W-:Y:S01]  /*0380*/  IMAD.WIDE R8, R9, 0x4, R4.reuse ;  /* 0x0000000409087825 */ /* 0x100fe200078e0204 */
[----:B------:R-:W5:Y:S03]  /*0390*/  LDG.E R13, desc[UR4][R6.64+0xc8] ;  /* 0x0000c804060d7981 */ /* 0x000f66000c1e1900 */
[----:B------:R-:W-:-:S04]  /*03a0*/  IMAD.WIDE R10, R11, 0x4, R4 ;  /* 0x000000040b0a7825 */ /* 0x000fc800078e0204 */
[----:B------:R-:W-:Y:S02]  /*03b0*/  IMAD.WIDE R4, R27, 0x4, R4 ;  /* 0x000000041b047825 */ /* 0x000fe400078e0204 */
[----:B------:R-:W5:Y:S02]  /*03c0*/  LDG.E R27, desc[UR4][R6.64+0x64] ;  /* 0x00006404061b7981 */ /* 0x000f64000c1e1900 */
[----:B------:R-:W-:Y:S02]  /*03d0*/  IMAD R26, R29, 0x12c, R24 ;  /* 0x0000012c1d1a7824 */ /* 0x000fe400078e0218 */
[----:B------:R-:W5:Y:S04]  /*03e0*/  LDG.E R29, desc[UR4][R6.64] ;  /* 0x00000004061d7981 */ /* 0x000f68000c1e1900 */
[----:B------:R-:W5:Y:S04]  /*03f0*/  LDG.E R7, desc[UR4][R8.64+0x64] ;  /* 0x0000640408077981 */ /* 0x000f68000c1e1900 */
[----:B------:R-:W5:Y:S04]  /*0400*/  LDG.E R6, desc[UR4][R10.64] ;  /* 0x000000040a067981 */ /* 0x000f68000c1e1900 */
[----:B---3--:R0:W-:Y:S04]  /*0410*/  STS [R25], R28 ;  /* 0x0000001c19007388 */ /* 0x0081e80000000800 */
[----:B--2---:R1:W-:Y:S04]  /*0420*/  STS [R26], R15 ;  /* 0x0000000f1a007388 */ /* 0x0043e80000000800 */
[----:B0-----:R-:W2:Y:S04]  /*0430*/  LDG.E R28, desc[UR4][R4.64] ;  /* 0x00000004041c7981 */ /* 0x001ea8000c1e1900 */
[----:B-1----:R-:W3:Y:S04]  /*0440*/  LDG.E R15, desc[UR4][R4.64+0x64] ;  /* 0x00006404040f7981 */ /* 0x002ee8000c1e1900 */
[----:B----4-:R0:W-:Y:S04]  /*0450*/  STS [R25+0x64], R22 ;  /* 0x0000641619007388 */ /* 0x0101e80000000800 */
[----:B0-----:R-:W4:Y:S04]  /*0460*/  LDG.E R22, desc[UR4][R4.64+0xc8] ;  /* 0x0000c80404167981 */ /* 0x001f28000c1e1900 */
[----:B-----5:R0:W-:Y:S04]  /*0470*/  STS [R26+0x64], R21 ;  /* 0x000064151a007388 */ /* 0x0201e80000000800 */
[----:B------:R1:W-:Y:S04]  /*0480*/  STS [R25+0xc8], R0 ;  /* 0x0000c80019007388 */ /* 0x0003e80000000800 */
[----:B------:R-:W5:Y:S04]  /*0490*/  LDG.E R4, desc[UR4][R2.64] ;  /* 0x0000000402047981 */ /* 0x000f68000c1e1900 */
[----:B0-----:R-:W5:Y:S04]  /*04a0*/  LDG.E R21, desc[UR4][R2.64+0x64] ;  /* 0x0000640402157981 */ /* 0x001f68000c1e1900 */
[----:B-1----:R-:W5:Y:S04]  /*04b0*/  LDG.E R0, desc[UR4][R2.64+0xc8] ;  /* 0x0000c80402007981 */ /* 0x002f68000c1e1900 */
[----:B------:R-:W5:Y:S04]  /*04c0*/  LDG.E R5, desc[UR4][R8.64] ;  /* 0x0000000408057981 */ /* 0x000f68000c1e1900 */
[----:B------:R0:W-:Y:S04]  /*04d0*/  STS [R26+0xc8], R14 ;  /* 0x0000c80e1a007388 */ /* 0x0001e80000000800 */
[----:B------:R1:W-:Y:S04]  /*04e0*/  STS [R25+0x1d4c], R16 ;  /* 0x001d4c1019007388 */ /* 0x0003e80000000800 */
[----:B------:R1:W-:Y:S04]  /*04f0*/  STS [R26+0x1d4c], R17 ;  /* 0x001d4c111a007388 */ /* 0x0003e80000000800 */
[----:B0-----:R-:W5:Y:S04]  /*0500*/  LDG.E R14, desc[UR4][R8.64+0xc8] ;  /* 0x0000c804080e7981 */ /* 0x001f68000c1e1900 */
[----:B-1----:R-:W5:Y:S04]  /*0510*/  LDG.E R16, desc[UR4][R10.64+0xc8] ;  /* 0x0000c8040a107981 */ /* 0x002f68000c1e1900 */
[----:B------:R-:W5:Y:S04]  /*0520*/  LDG.E R17, desc[UR4][R10.64+0x64] ;  /* 0x000064040a117981 */ /* 0x000f68000c1e1900 */
[----:B------:R-:W-:Y:S04]  /*0530*/  STS [R25+0x1db0], R20 ;  /* 0x001db01419007388 */ /* 0x000fe80000000800 */
[----:B------:R-:W-:Y:S04]  /*0540*/  STS [R26+0x1db0], R23 ;  /* 0x001db0171a007388 */ /* 0x000fe80000000800 */
[----:B------:R-:W-:Y:S04]  /*0550*/  STS [R25+0x1e14], R19 ;  /* 0x001e141319007388 */ /* 0x000fe80000000800 */
[----:B------:R-:W-:Y:S04]  /*0560*/  STS [R26+0x1e14], R12 ;  /* 0x001e140c1a007388 */ /* 0x000fe80000000800 */
[----:B------:R-:W-:Y:S04]  /*0570*/  STS [R25+0x3a98], R29 ;  /* 0x003a981d19007388 */ /* 0x000fe80000000800 */
[----:B--2---:R-:W-:Y:S04]  /*0580*/  STS [R26+0x3a98], R28 ;  /* 0x003a981c1a007388 */ /* 0x004fe80000000800 */
[----:B------:R-:W-:Y:S04]  /*0590*/  STS [R25+0x3afc], R27 ;  /* 0x003afc1b19007388 */ /* 0x000fe80000000800 */
[----:B---3--:R-:W-:Y:S04]  /*05a0*/  STS [R26+0x3afc], R15 ;  /* 0x003afc0f1a007388 */ /* 0x008fe80000000800 */
[----:B------:R-:W-:Y:S04]  /*05b0*/  STS [R25+0x3b60], R13 ;  /* 0x003b600d19007388 */ /* 0x000fe80000000800 */
[----:B----4-:R-:W-:Y:S01]  /*05c0*/  STS [R26+0x3b60], R22 ;  /* 0x003b60161a007388 */ /* 0x010fe20000000800 */
[----:B------:R-:W-:Y:S06]  /*05d0*/  BAR.SYNC.DEFER_BLOCKING 0x0 ;  /* 0x0000000000007b1d */ /* 0x000fec0000010000 */
[----:B------:R-:W-:Y:S04]  /*05e0*/  LDS R15, [R18] ;  /* 0x00000000120f7984 */ /* 0x000fe80000000800 */
[----:B------:R-:W5:Y:S04]  /*05f0*/  LDS R12, [R24] ;  /* 0x00000000180c7984 */ /* 0x000f680000000800 */
[----:B------:R-:W0:Y:S04]  /*0600*/  LDS R20, [R24+0x64] ;  /* 0x0000640018147984 */ /* 0x000e280000000800 */
[----:B------:R-:W1:Y:S04]  /*0610*/  LDS R23, [R24+0xc8] ;  /* 0x0000c80018177984 */ /* 0x000e680000000800 */
[----:B------:R-:W2:Y:S04]  /*0620*/  LDS R29, [R18+0x1d4c] ;  /* 0x001d4c00121d7984 */ /* 0x000ea80000000800 */
[----:B------:R-:W3:Y:S04]  /*0630*/  LDS R19, [R18+0x3a98] ;  /* 0x003a980012137984 */ /* 0x000ee80000000800 */
[----:B------:R-:W-:Y:S04]  /*0640*/  LDS R25, [R18+0x4] ;  /* 0x0000040012197984 */ /* 0x000fe80000000800 */
[----:B------:R-:W4:Y:S04]  /*0650*/  LDS R13, [R24+0x12c] ;  /* 0x00012c00180d7984 */ /* 0x000f280000000800 */
[----:B------:R-:W4:Y:S04]  /*0660*/  LDS R22, [R24+0x190] ;  /* 0x0001900018167984 */ /* 0x000f280000000800 */
[----:B------:R-:W4:Y:S01]  /*0670*/  LDS R27, [R18+0x3a9c] ;  /* 0x003a9c00121b7984 */ /* 0x000f220000000800 */
[----:B-----5:R-:W-:-:S02]  /*0680*/  VIADDMNMX R4, R12, R15, R4, PT ;  /* 0x0000000f0c047246 */ /* 0x020fc40003800104 */
[-C--:B0-----:R-:W-:Y:S02]  /*0690*/  VIADDMNMX R21, R20, R15.reuse, R21, PT ;  /* 0x0000000f14157246 */ /* 0x081fe40003800115 */
[----:B-1----:R-:W-:Y:S02]  /*06a0*/  VIADDMNMX R15, R23, R15, R0, PT ;  /* 0x0000000f170f7246 */ /* 0x002fe40003800100 */
[----:B------:R-:W0:Y:S01]  /*06b0*/  LDS R0, [R24+0x1f4] ;  /* 0x0001f40018007984 */ /* 0x000e220000000800 */
[----:B--2---:R-:W-:-:S03]  /*06c0*/  VIADDMNMX R26, R12, R29, R5, PT ;  /* 0x0000001d0c1a7246 */ /* 0x004fc60003800105 */
[----:B------:R-:W1:Y:S01]  /*06d0*/  LDS R5, [R18+0x1d50] ;  /* 0x001d500012057984 */ /* 0x000e620000000800 */
[-C--:B------:R-:W-:Y:S02]  /*06e0*/  VIADDMNMX R7, R20, R29.reuse, R7, PT ;  /* 0x0000001d14077246 */ /* 0x080fe40003800107 */
[C---:B------:R-:W-:Y:S02]  /*06f0*/  VIADDMNMX R29, R23.reuse, R29, R14, PT ;  /* 0x0000001d171d7246 */ /* 0x040fe4000380010e */
[-C--:B---3--:R-:W-:Y:S01]  /*0700*/  VIADDMNMX R6, R12, R19.reuse, R6, PT ;  /* 0x000000130c067246 */ /* 0x088fe20003800106 */
[----:B------:R-:W-:Y:S01]  /*0710*/  LDS R14, [R24+0x2bc] ;  /* 0x0002bc00180e7984 */ /* 0x000fe20000000800 */
[-C--:B------:R-:W-:Y:S02]  /*0720*/  VIADDMNMX R17, R20, R19.reuse, R17, PT ;  /* 0x0000001314117246 */ /* 0x080fe40003800111 */
[----:B------:R-:W-:Y:S01]  /*0730*/  VIADDMNMX R16, R23, R19, R16, PT ;  /* 0x0000001317107246 */ /* 0x000fe20003800110 */
[----:B------:R-:W2:Y:S04]  /*0740*/  LDS R20, [R18+0x8] ;  /* 0x0000080012147984 */ /* 0x000ea80000000800 */
[----:B------:R-:W3:Y:S04]  /*0750*/  LDS R19, [R24+0x258] ;  /* 0x0002580018137984 */ /* 0x000ee80000000800 */
[----:B------:R-:W5:Y:S01]  /*0760*/  LDS R12, [R24+0x320] ;  /* 0x00032000180c7984 */ /* 0x000f620000000800 */
[----:B----4-:R-:W-:-:S02]  /*0770*/  VIADDMNMX R4, R13, R25, R4, PT ;  /* 0x000000190d047246 */ /* 0x010fc40003800104 */
[C---:B------:R-:W-:Y:S01]  /*0780*/  VIADDMNMX R21, R22.reuse, R25, R21, PT ;  /* 0x0000001916157246 */ /* 0x040fe20003800115 */
[----:B------:R-:W-:Y:S01]  /*0790*/  LDS R23, [R24+0x384] ;  /* 0x0003840018177984 */ /* 0x000fe20000000800 */
[CC--:B------:R-:W-:Y:S02]  /*07a0*/  VIADDMNMX R6, R13.reuse, R27.reuse, R6, PT ;  /* 0x0000001b0d067246 */ /* 0x0c0fe40003800106 */
[----:B------:R-:W-:Y:S02]  /*07b0*/  VIADDMNMX R17, R22, R27, R17, PT ;  /* 0x0000001b16117246 */ /* 0x000fe40003800111 */
[----:B0-----:R-:W-:Y:S02]  /*07c0*/  VIADDMNMX R15, R0, R25, R15, PT ;  /* 0x00000019000f7246 */ /* 0x001fe4000380010f */
[-C--:B-1----:R-:W-:Y:S01]  /*07d0*/  VIADDMNMX R26, R13, R5.reuse, R26, PT ;  /* 0x000000050d1a7246 */ /* 0x082fe2000380011a */
[----:B------:R-:W-:Y:S01]  /*07e0*/  LDS R25, [R18+0x3bc0] ;  /* 0x003bc00012197984 */ /* 0x000fe20000000800 */
[----:B------:R-:W-:-:S02]  /*07f0*/  VIADDMNMX R7, R22, R5, R7, PT ;  /* 0x0000000516077246 */ /* 0x000fc40003800107 */
[C---:B------:R-:W-:Y:S01]  /*0800*/  VIADDMNMX R29, R0.reuse, R5, R29, PT ;  /* 0x00000005001d7246 */ /* 0x040fe2000380011d */
[----:B------:R-:W0:Y:S01]  /*0810*/  LDS R13, [R18+0x3aa0] ;  /* 0x003aa000120d7984 */ /* 0x000e220000000800 */
[----:B------:R-:W-:-:S03]  /*0820*/  VIADDMNMX R16, R0, R27, R16, PT ;  /* 0x0000001b00107246 */ /* 0x000fc60003800110 */
[----:B------:R-:W1:Y:S01]  /*0830*/  LDS R5, [R18+0x1d54] ;  /* 0x001d540012057984 */ /* 0x000e620000000800 */
[----:B--2---:R-:W-:-:S03]  /*0840*/  VIADDMNMX R21, R14, R20, R21, PT ;  /* 0x000000140e157246 */ /* 0x004fc60003800115 */
[----:B------:R-:W2:Y:S01]  /*0850*/  LDS R22, [R18+0xc] ;  /* 0x00000c0012167984 */ /* 0x000ea20000000800 */
[----:B---3--:R-:W-:-:S03]  /*0860*/  VIADDMNMX R4, R19, R20, R4, PT ;  /* 0x0000001413047246 */ /* 0x008fc60003800104 */
[----:B------:R-:W3:Y:S01]  /*0870*/  LDS R0, [R24+0x3e8] ;  /* 0x0003e80018007984 */ /* 0x000ee20000000800 */
[----:B-----5:R-:W-:-:S03]  /*0880*/  VIADDMNMX R15, R12, R20, R15, PT ;  /* 0x000000140c0f7246 */ /* 0x020fc6000380010f */
[----:B------:R-:W4:Y:S04]  /*0890*/  LDS R20, [R24+0x44c] ;  /* 0x00044c0018147984 */ /* 0x000f280000000800 */
[----:B------:R-:W-:Y:S01]  /*08a0*/  LDS R27, [R18+0x1e74] ;  /* 0x001e7400121b7984 */ /* 0x000fe20000000800 */
[C---:B0-----:R-:W-:Y:S02]  /*08b0*/  VIADDMNMX R6, R19.reuse, R13, R6, PT ;  /* 0x0000000d13067246 */ /* 0x041fe40003800106 */
[-C--:B-1----:R-:W-:Y:S02]  /*08c0*/  VIADDMNMX R26, R19, R5.reuse, R26, PT ;  /* 0x00000005131a7246 */ /* 0x082fe4000380011a */
[-C--:B------:R-:W-:Y:S01]  /*08d0*/  VIADDMNMX R7, R14, R5.reuse, R7, PT ;  /* 0x000000050e077246 */ /* 0x080fe20003800107 */
[----:B------:R-:W-:Y:S01]  /*08e0*/  LDS R19, [R18+0x10] ;  /* 0x0000100012137984 */ /* 0x000fe20000000800 */
[----:B------:R-:W-:-:S02]  /*08f0*/  VIADDMNMX R29, R12, R5, R29, PT ;  /* 0x000000050c1d7246 */ /* 0x000fc4000380011d */
[-C--:B------:R-:W-:Y:S01]  /*0900*/  VIADDMNMX R14, R14, R13.reuse, R17, PT ;  /* 0x0000000d0e0e7246 */ /* 0x080fe20003800111 */
[----:B------:R-:W0:Y:S01]  /*0910*/  LDS R5, [R18+0x1d58] ;  /* 0x001d580012057984 */ /* 0x000e220000000800 */
[CC--:B--2---:R-:W-:Y:S02]  /*0920*/  VIADDMNMX R4, R23.reuse, R22.reuse, R4, PT ;  /* 0x0000001617047246 */ /* 0x0c4fe40003800104 */
[-C--:B---3--:R-:W-:Y:S01]  /*0930*/  VIADDMNMX R21, R0, R22.reuse, R21, PT ;  /* 0x0000001600157246 */ /* 0x088fe20003800115 */
[----:B------:R-:W1:Y:S01]  /*0940*/  LDS R17, [R18+0x3aa4] ;  /* 0x003aa40012117984 */ /* 0x000e620000000800 */
[----:B------:R-:W-:Y:S02]  /*0950*/  VIADDMNMX R16, R12, R13, R16, PT ;  /* 0x0000000d0c107246 */ /* 0x000fe40003800110 */
[----:B----4-:R-:W-:Y:S01]  /*0960*/  VIADDMNMX R22, R20, R22, R15, PT ;  /* 0x0000001614167246 */ /* 0x010fe2000380010f */
[----:B------:R-:W2:Y:S04]  /*0970*/  LDS R12, [R24+0x514] ;  /* 0x00051400180c7984 */ /* 0x000ea80000000800 */
[----:B------:R-:W3:Y:S04]  /*0980*/  LDS R15, [R24+0x4b0] ;  /* 0x0004b000180f7984 */ /* 0x000ee80000000800 */
[----:B------:R-:W4:Y:S01]  /*0990*/  LDS R13, [R24+0x578] ;  /* 0x00057800180d7984 */ /* 0x000f220000000800 */
[----:B0-----:R-:W-:-:S02]  /*09a0*/  VIADDMNMX R26, R23, R5, R26, PT ;  /* 0x00000005171a7246 */ /* 0x001fc4000380011a */
[-C--:B------:R-:W-:Y:S02]  /*09b0*/  VIADDMNMX R7, R0, R5.reuse, R7, PT ;  /* 0x0000000500077246 */ /* 0x080fe40003800107 */
[----:B------:R-:W-:Y:S02]  /*09c0*/  VIADDMNMX R28, R20, R5, R29, PT ;  /* 0x00000005141c7246 */ /* 0x000fe4000380011d */
[-C--:B-1----:R-:W-:Y:S01]  /*09d0*/  VIADDMNMX R6, R23, R17.reuse, R6, PT ;  /* 0x0000001117067246 */ /* 0x082fe20003800106 */
[----:B------:R-:W0:Y:S01]  /*09e0*/  LDS R5, [R18+0x1d5c] ;  /* 0x001d5c0012057984 */ /* 0x000e220000000800 */
[----:B------:R-:W-:Y:S02]  /*09f0*/  VIADDMNMX R23, R0, R17, R14, PT ;  /* 0x0000001100177246 */ /* 0x000fe4000380010e */
[-C--:B--2---:R-:W-:Y:S01]  /*0a00*/  VIADDMNMX R21, R12, R19.reuse, R21, PT ;  /* 0x000000130c157246 */ /* 0x084fe20003800115 */
[----:B------:R-:W1:Y:S01]  /*0a10*/  LDS R0, [R18+0x3aa8] ;  /* 0x003aa80012007984 */ /* 0x000e620000000800 */
[----:B---3--:R-:W-:-:S02]  /*0a20*/  VIADDMNMX R4, R15, R19, R4, PT ;  /* 0x000000130f047246 */ /* 0x008fc40003800104 */
[----:B------:R-:W-:Y:S01]  /*0a30*/  VIADDMNMX R16, R20, R17, R16, PT ;  /* 0x0000001114107246 */ /* 0x000fe20003800110 */
[----:B------:R-:W-:Y:S01]  /*0a40*/  LDS R14, [R24+0x6a4] ;  /* 0x0006a400180e7984 */ /* 0x000fe20000000800 */
[----:B----4-:R-:W-:-:S03]  /*0a50*/  VIADDMNMX R19, R13, R19, R22, PT ;  /* 0x000000130d137246 */ /* 0x010fc60003800116 */
[----:B------:R-:W2:Y:S04]  /*0a60*/  LDS R22, [R18+0x14] ;  /* 0x0000140012167984 */ /* 0x000ea80000000800 */
[----:B------:R-:W3:Y:S04]  /*0a70*/  LDS R17, [R24+0x5dc] ;  /* 0x0005dc0018117984 */ /* 0x000ee80000000800 */
[----:B------:R-:W4:Y:S01]  /*0a80*/  LDS R20, [R24+0x640] ;  /* 0x0006400018147984 */ /* 0x000f220000000800 */
[-C--:B0-----:R-:W-:Y:S02]  /*0a90*/  VIADDMNMX R26, R15, R5.reuse, R26, PT ;  /* 0x000000050f1a7246 */ /* 0x081fe4000380011a */
[----:B------:R-:W-:-:S02]  /*0aa0*/  VIADDMNMX R7, R12, R5, R7, PT ;  /* 0x000000050c077246 */ /* 0x000fc40003800107 */
[----:B------:R-:W-:Y:S02]  /*0ab0*/  VIADDMNMX R5, R13, R5, R28, PT ;  /* 0x000000050d057246 */ /* 0x000fe4000380011c */
[-C--:B-1----:R-:W-:Y:S02]  /*0ac0*/  VIADDMNMX R28, R15, R0.reuse, R6, PT ;  /* 0x000000000f1c7246 */ /* 0x082fe40003800106 */
[----:B------:R-:W0:Y:S01]  /*0ad0*/  LDS R6, [R18+0x1d60] ;  /* 0x001d600012067984 */ /* 0x000e220000000800 */
[----:B------:R-:W-:-:S03]  /*0ae0*/  VIADDMNMX R23, R12, R0, R23, PT ;  /* 0x000000000c177246 */ /* 0x000fc60003800117 */
[----:B------:R-:W1:Y:S01]  /*0af0*/  LDS R15, [R18+0x3aac] ;  /* 0x003aac00120f7984 */ /* 0x000e620000000800 */
[----:B------:R-:W-:Y:S02]  /*0b00*/  VIADDMNMX R16, R13, R0, R16, PT ;  /* 0x000000000d107246 */ /* 0x000fe40003800110 */
[-C--:B--2---:R-:W-:Y:S01]  /*0b10*/  VIADDMNMX R19, R14, R22.reuse, R19, PT ;  /* 0x000000160e137246 */ /* 0x084fe20003800113 */
[----:B------:R-:W-:Y:S01]  /*0b20*/  LDS R13, [R24+0x708] ;  /* 0x00070800180d7984 */ /* 0x000fe20000000800 */
[CC--:B---3--:R-:W-:Y:S02]  /*0b30*/  VIADDMNMX R4, R17.reuse, R22.reuse, R4, PT ;  /* 0x0000001611047246 */ /* 0x0c8fe40003800104 */
[----:B----4-:R-:W-:Y:S01]  /*0b40*/  VIADDMNMX R21, R20, R22, R21, PT ;  /* 0x0000001614157246 */ /* 0x010fe20003800115 */
[----:B------:R-:W-:Y:S04]  /*0b50*/  LDS R0, [R24+0x76c] ;  /* 0x00076c0018007984 */ /* 0x000fe80000000800 */
[----:B------:R-:W2:Y:S04]  /*0b60*/  LDS R22, [R18+0x18] ;  /* 0x0000180012167984 */ /* 0x000ea80000000800 */
[----:B------:R-:W3:Y:S01]  /*0b70*/  LDS R12, [R24+0x7d0] ;  /* 0x0007d000180c7984 */ /* 0x000ee20000000800 */
[----:B0-----:R-:W-:-:S02]  /*0b80*/  VIADDMNMX R26, R17, R6, R26, PT ;  /* 0x00000006111a7246 */ /* 0x001fc4000380011a */
[-C--:B------:R-:W-:Y:S02]  /*0b90*/  VIADDMNMX R7, R20, R6.reuse, R7, PT ;  /* 0x0000000614077246 */ /* 0x080fe40003800107 */
[----:B------:R-:W-:Y:S02]  /*0ba0*/  VIADDMNMX R5, R14, R6, R5, PT ;  /* 0x000000060e057246 */ /* 0x000fe40003800105 */
[-C--:B-1----:R-:W-:Y:S01]  /*0bb0*/  VIADDMNMX R28, R17, R15.reuse, R28, PT ;  /* 0x0000000f111c7246 */ /* 0x082fe2000380011c */
[----:B------:R-:W0:Y:S01]  /*0bc0*/  LDS R6, [R18+0x1d64] ;  /* 0x001d640012067984 */ /* 0x000e220000000800 */
[----:B------:R-:W-:-:S03]  /*0bd0*/  VIADDMNMX R23, R20, R15, R23, PT ;  /* 0x0000000f14177246 */ /* 0x000fc60003800117 */
[----:B------:R-:W1:Y:S01]  /*0be0*/  LDS R17, [R18+0x3ab0] ;  /* 0x003ab00012117984 */ /* 0x000e620000000800 */
[----:B------:R-:W-:-:S03]  /*0bf0*/  VIADDMNMX R16, R14, R15, R16, PT ;  /* 0x0000000f0e107246 */ /* 0x000fc60003800110 */
[----:B------:R-:W-:Y:S01]  /*0c00*/  LDS R15, [R24+0x834] ;  /* 0x00083400180f7984 */ /* 0x000fe20000000800 */
[-C--:B--2---:R-:W-:Y:S02]  /*0c10*/  VIADDMNMX R4, R13, R22.reuse, R4, PT ;  /* 0x000000160d047246 */ /* 0x084fe40003800104 */
[-C--:B------:R-:W-:Y:S01]  /*0c20*/  VIADDMNMX R21, R0, R22.reuse, R21, PT ;  /* 0x0000001600157246 */ /* 0x080fe20003800115 */
[----:B------:R-:W-:Y:S01]  /*0c30*/  LDS R20, [R24+0x898] ;  /* 0x0008980018147984 */ /* 0x000fe20000000800 */
[----:B---3--:R-:W-:-:S03]  /*0c40*/  VIADDMNMX R19, R12, R22, R19, PT ;  /* 0x000000160c137246 */ /* 0x008fc60003800113 */
[----:B------:R-:W2:Y:S04]  /*0c50*/  LDS R22, [R18+0x1c] ;  /* 0x00001c0012167984 */ /* 0x000ea80000000800 */
[----:B------:R-:W3:Y:S01]  /*0c60*/  LDS R14, [R24+0x8fc] ;  /* 0x0008fc00180e7984 */ /* 0x000ee20000000800 */
[CC--:B0-----:R-:W-:Y:S02]  /*0c70*/  VIADDMNMX R26, R13.reuse, R6.reuse, R26, PT ;  /* 0x000000060d1a7246 */ /* 0x0c1fe4000380011a */
        /* <DEDUP_REMOVED lines=964> */
[----:B------:R-:W-:-:S02]  /*48c0*/  VIADDMNMX R23, R12, R13, R23, PT ;  /* 0x0000000d0c177246 */ /* 0x000fc40003800117 */
[----:B------:R-:W-:Y:S01]  /*48d0*/  VIADDMNMX R16, R0, R13, R16, PT ;  /* 0x0000000d00107246 */ /* 0x000fe20003800110 */
[----:B------:R-:W-:Y:S04]  /*48e0*/  LDS R15, [R24+0x5460] ;  /* 0x00546000180f7984 */ /* 0x000fe80000000800 */
[----:B------:R-:W1:Y:S01]  /*48f0*/  LDS R13, [R18+0x3bb4] ;  /* 0x003bb400120d7984 */ /* 0x000e620000000800 */
[-C--:B--2---:R-:W-:Y:S02]  /*4900*/  VIADDMNMX R4, R17, R22.reuse, R4, PT ;  /* 0x0000001611047246 */ /* 0x084fe40003800104 */
[-C--:B------:R-:W-:Y:S01]  /*4910*/  VIADDMNMX R21, R20, R22.reuse, R21, PT ;  /* 0x0000001614157246 */ /* 0x080fe20003800115 */
[----:B------:R-:W2:Y:S01]  /*4920*/  LDS R0, [R18+0x120] ;  /* 0x0001200012007984 */ /* 0x000ea20000000800 */
[----:B---3--:R-:W-:-:S03]  /*4930*/  VIADDMNMX R19, R14, R22, R19, PT ;  /* 0x000000160e137246 */ /* 0x008fc60003800113 */
[----:B------:R-:W3:Y:S04]  /*4940*/  LDS R12, [R24+0x54c4] ;  /* 0x0054c400180c7984 */ /* 0x000ee80000000800 */
[----:B------:R-:W4:Y:S01]  /*4950*/  LDS R22, [R24+0x5528] ;  /* 0x0055280018167984 */ /* 0x000f220000000800 */
[CC--:B0-----:R-:W-:Y:S02]  /*4960*/  VIADDMNMX R26, R17.reuse, R6.reuse, R26, PT ;  /* 0x00000006111a7246 */ /* 0x0c1fe4000380011a */
[-C--:B------:R-:W-:Y:S02]  /*4970*/  VIADDMNMX R7, R20, R6.reuse, R7, PT ;  /* 0x0000000614077246 */ /* 0x080fe40003800107 */
[----:B------:R-:W-:Y:S02]  /*4980*/  VIADDMNMX R5, R14, R6, R5, PT ;  /* 0x000000060e057246 */ /* 0x000fe40003800105 */
[----:B------:R-:W0:Y:S01]  /*4990*/  LDS R6, [R18+0x1e6c] ;  /* 0x001e6c0012067984 */ /* 0x000e220000000800 */
[----:B-1----:R-:W-:-:S02]  /*49a0*/  VIADDMNMX R28, R17, R13, R28, PT ;  /* 0x0000000d111c7246 */ /* 0x002fc4000380011c */
[-C--:B------:R-:W-:Y:S01]  /*49b0*/  VIADDMNMX R23, R20, R13.reuse, R23, PT ;  /* 0x0000000d14177246 */ /* 0x080fe20003800117 */
[----:B------:R-:W-:Y:S01]  /*49c0*/  LDS R17, [R24+0x558c] ;  /* 0x00558c0018117984 */ /* 0x000fe20000000800 */
[----:B------:R-:W-:Y:S02]  /*49d0*/  VIADDMNMX R13, R14, R13, R16, PT ;  /* 0x0000000d0e0d7246 */ /* 0x000fe40003800110 */
[-C--:B--2---:R-:W-:Y:S01]  /*49e0*/  VIADDMNMX R4, R15, R0.reuse, R4, PT ;  /* 0x000000000f047246 */ /* 0x084fe20003800104 */
[----:B------:R-:W1:Y:S01]  /*49f0*/  LDS R14, [R18+0x3bb8] ;  /* 0x003bb800120e7984 */ /* 0x000e620000000800 */
[----:B---3--:R-:W-:-:S03]  /*4a00*/  VIADDMNMX R21, R12, R0, R21, PT ;  /* 0x000000000c157246 */ /* 0x008fc60003800115 */
[----:B------:R-:W2:Y:S01]  /*4a10*/  LDS R16, [R18+0x124] ;  /* 0x0001240012107984 */ /* 0x000ea20000000800 */
[----:B----4-:R-:W-:-:S03]  /*4a20*/  VIADDMNMX R19, R22, R0, R19, PT ;  /* 0x0000000016137246 */ /* 0x010fc60003800113 */
[----:B------:R-:W3:Y:S04]  /*4a30*/  LDS R20, [R24+0x55f0] ;  /* 0x0055f00018147984 */ /* 0x000ee80000000800 */
[----:B------:R-:W4:Y:S01]  /*4a40*/  LDS R0, [R24+0x5654] ;  /* 0x0056540018007984 */ /* 0x000f220000000800 */
[-C--:B0-----:R-:W-:Y:S02]  /*4a50*/  VIADDMNMX R26, R15, R6.reuse, R26, PT ;  /* 0x000000060f1a7246 */ /* 0x081fe4000380011a */
[-C--:B------:R-:W-:Y:S02]  /*4a60*/  VIADDMNMX R7, R12, R6.reuse, R7, PT ;  /* 0x000000060c077246 */ /* 0x080fe40003800107 */
[----:B------:R-:W-:Y:S02]  /*4a70*/  VIADDMNMX R5, R22, R6, R5, PT ;  /* 0x0000000616057246 */ /* 0x000fe40003800105 */
[----:B------:R-:W0:Y:S01]  /*4a80*/  LDS R6, [R18+0x3bbc] ;  /* 0x003bbc0012067984 */ /* 0x000e220000000800 */
[----:B-1----:R-:W-:-:S03]  /*4a90*/  VIADDMNMX R23, R12, R14, R23, PT ;  /* 0x0000000e0c177246 */ /* 0x002fc60003800117 */
[----:B------:R-:W1:Y:S01]  /*4aa0*/  LDS R12, [R18+0x1e70] ;  /* 0x001e7000120c7984 */ /* 0x000e620000000800 */
[----:B------:R-:W-:Y:S02]  /*4ab0*/  VIADDMNMX R28, R15, R14, R28, PT ;  /* 0x0000000e0f1c7246 */ /* 0x000fe4000380011c */
[----:B--2---:R-:W-:Y:S01]  /*4ac0*/  VIADDMNMX R4, R17, R16, R4, PT ;  /* 0x0000001011047246 */ /* 0x004fe20003800104 */
[----:B------:R-:W2:Y:S01]  /*4ad0*/  LDS R15, [R24+0x56b8] ;  /* 0x0056b800180f7984 */ /* 0x000ea20000000800 */
[----:B------:R-:W-:Y:S02]  /*4ae0*/  VIADDMNMX R13, R22, R14, R13, PT ;  /* 0x0000000e160d7246 */ /* 0x000fe4000380010d */
[-C--:B---3--:R-:W-:Y:S01]  /*4af0*/  VIADDMNMX R21, R20, R16.reuse, R21, PT ;  /* 0x0000001014157246 */ /* 0x088fe20003800115 */
[----:B------:R-:W3:Y:S01]  /*4b00*/  LDS R14, [R24+0x5780] ;  /* 0x00578000180e7984 */ /* 0x000ee20000000800 */
[----:B----4-:R-:W-:-:S03]  /*4b10*/  VIADDMNMX R19, R0, R16, R19, PT ;  /* 0x0000001000137246 */ /* 0x010fc60003800113 */
[----:B------:R-:W4:Y:S04]  /*4b20*/  LDS R16, [R18+0x128] ;  /* 0x0001280012107984 */ /* 0x000f280000000800 */
[----:B------:R-:W5:Y:S01]  /*4b30*/  LDS R22, [R24+0x571c] ;  /* 0x00571c0018167984 */ /* 0x000f620000000800 */
[CC--:B0-----:R-:W-:Y:S02]  /*4b40*/  VIADDMNMX R28, R17.reuse, R6.reuse, R28, PT ;  /* 0x00000006111c7246 */ /* 0x0c1fe4000380011c */
[-C--:B------:R-:W-:Y:S02]  /*4b50*/  VIADDMNMX R23, R20, R6.reuse, R23, PT ;  /* 0x0000000614177246 */ /* 0x080fe40003800117 */
[----:B------:R-:W-:Y:S02]  /*4b60*/  VIADDMNMX R13, R0, R6, R13, PT ;  /* 0x00000006000d7246 */ /* 0x000fe4000380010d */
[----:B-1----:R-:W-:-:S02]  /*4b70*/  VIADDMNMX R26, R17, R12, R26, PT ;  /* 0x0000000c111a7246 */ /* 0x002fc4000380011a */
[-C--:B------:R-:W-:Y:S02]  /*4b80*/  VIADDMNMX R7, R20, R12.reuse, R7, PT ;  /* 0x0000000c14077246 */ /* 0x080fe40003800107 */
[----:B------:R-:W-:Y:S02]  /*4b90*/  VIADDMNMX R5, R0, R12, R5, PT ;  /* 0x0000000c00057246 */ /* 0x000fe40003800105 */
[C---:B--2---:R-:W-:Y:S02]  /*4ba0*/  VIADDMNMX R29, R15.reuse, R25, R28, PT ;  /* 0x000000190f1d7246 */ /* 0x044fe4000380011c */
[C---:B---3--:R-:W-:Y:S02]  /*4bb0*/  VIADDMNMX R5, R14.reuse, R27, R5, PT ;  /* 0x0000001b0e057246 */ /* 0x048fe40003800105 */
[-C--:B----4-:R-:W-:Y:S02]  /*4bc0*/  VIADDMNMX R17, R15, R16.reuse, R4, PT ;  /* 0x000000100f117246 */ /* 0x090fe40003800104 */
[----:B------:R-:W-:-:S02]  /*4bd0*/  VIADDMNMX R19, R14, R16, R19, PT ;  /* 0x000000100e137246 */ /* 0x000fc40003800113 */
[C---:B-----5:R-:W-:Y:S02]  /*4be0*/  VIADDMNMX R21, R22.reuse, R16, R21, PT ;  /* 0x0000001016157246 */ /* 0x060fe40003800115 */
[-C--:B------:R-:W-:Y:S02]  /*4bf0*/  VIADDMNMX R15, R15, R27.reuse, R26, PT ;  /* 0x0000001b0f0f7246 */ /* 0x080fe4000380011a */
[C---:B------:R-:W-:Y:S02]  /*4c00*/  VIADDMNMX R7, R22.reuse, R27, R7, PT ;  /* 0x0000001b16077246 */ /* 0x040fe40003800107 */
[-C--:B------:R-:W-:Y:S02]  /*4c10*/  VIADDMNMX R23, R22, R25.reuse, R23, PT ;  /* 0x0000001916177246 */ /* 0x080fe40003800117 */
[----:B------:R-:W-:Y:S01]  /*4c20*/  VIADDMNMX R13, R14, R25, R13, PT ;  /* 0x000000190e0d7246 */ /* 0x000fe2000380010d */
[----:B------:R-:W-:Y:S04]  /*4c30*/  STG.E desc[UR4][R2.64], R17 ;  /* 0x0000001102007986 */ /* 0x000fe8000c101904 */
[----:B------:R-:W-:Y:S04]  /*4c40*/  STG.E desc[UR4][R2.64+0x64], R21 ;  /* 0x0000641502007986 */ /* 0x000fe8000c101904 */
[----:B------:R-:W-:Y:S04]  /*4c50*/  STG.E desc[UR4][R2.64+0xc8], R19 ;  /* 0x0000c81302007986 */ /* 0x000fe8000c101904 */
[----:B------:R-:W-:Y:S04]  /*4c60*/  STG.E desc[UR4][R8.64], R15 ;  /* 0x0000000f08007986 */ /* 0x000fe8000c101904 */
[----:B------:R-:W-:Y:S04]  /*4c70*/  STG.E desc[UR4][R8.64+0x64], R7 ;  /* 0x0000640708007986 */ /* 0x000fe8000c101904 */
[----:B------:R-:W-:Y:S04]  /*4c80*/  STG.E desc[UR4][R8.64+0xc8], R5 ;  /* 0x0000c80508007986 */ /* 0x000fe8000c101904 */
[----:B------:R-:W-:Y:S04]  /*4c90*/  STG.E desc[UR4][R10.64], R29 ;  /* 0x0000001d0a007986 */ /* 0x000fe8000c101904 */
[----:B------:R-:W-:Y:S04]  /*4ca0*/  STG.E desc[UR4][R10.64+0x64], R23 ;  /* 0x000064170a007986 */ /* 0x000fe8000c101904 */
[----:B------:R-:W-:Y:S01]  /*4cb0*/  STG.E desc[UR4][R10.64+0xc8], R13 ;  /* 0x0000c80d0a007986 */ /* 0x000fe2000c101904 */
[----:B------:R-:W-:Y:S05]  /*4cc0*/  EXIT ;  /* 0x000000000000794d */ /* 0x000fea0003800000 */
.L_x_0:
[----:B------:R-:W-:-:S00]  /*4cd0*/  BRA `(.L_x_0) ;  /* 0xfffffffc00fc7947 */ /* 0x000fc0000383ffff */
[----:B------:R-:W-:-:S00]  /*4ce0*/  NOP ;  /* 0x0000000000007918 */ /* 0x000fc00000000000 */
        /* <DEDUP_REMOVED lines=9> */
.L_x_4:


//--------------------- .text._Z17phase2_col_kernelPiii --------------------------
	.section	.text._Z17phase2_col_kernelPiii,"ax",@progbits
	.align	128
        .global         _Z17phase2_col_kernelPiii
        .type           _Z17phase2_col_kernelPiii,@function
        .size           _Z17phase2_col_kernelPiii,(.L_x_5 - _Z17phase2_col_kernelPiii)
        .other          _Z17phase2_col_kernelPiii,@"STO_CUDA_ENTRY STV_DEFAULT"
_Z17phase2_col_kernelPiii:
.text._Z17phase2_col_kernelPiii:
[----:B------:R-:W-:Y:S01]  /*0000*/  LDC R1, c[0x0][0x37c] ;  /* 0x0000df00ff017b82 */ /* 0x000fe20000000800 */
[----:B------:R-:W0:Y:S07]  /*0010*/  S2R R9, SR_TID.Y ;  /* 0x0000000000097919 */ /* 0x000e2e0000002200 */
[----:B------:R-:W1:Y:S01]  /*0020*/  LDC.64 R4, c[0x0][0x388] ;  /* 0x0000e200ff047b82 */ /* 0x000e620000000a00 */
[----:B------:R-:W2:Y:S01]  /*0030*/  LDCU.64 UR6, c[0x0][0x358] ;  /* 0x00006b00ff0677ac */ /* 0x000ea20008000a00 */
[----:B------:R-:W3:Y:S06]  /*0040*/  S2R R18, SR_TID.X ;  /* 0x0000000000127919 */ /* 0x000eec0000002100 */
[----:B------:R-:W4:Y:S08]  /*0050*/  S2UR UR4, SR_CTAID.X ;  /* 0x00000000000479c3 */ /* 0x000f300000002500 */
[----:B------:R-:W5:Y:S01]  /*0060*/  LDC.64 R2, c[0x0][0x380] ;  /* 0x0000e000ff027b82 */ /* 0x000f620000000a00 */
[----:B-1----:R-:W-:-:S02]  /*0070*/  IMAD R11, R5, 0x4b, RZ ;  /* 0x0000004b050b7824 */ /* 0x002fc400078e02ff */
[----:B0-----:R-:W-:Y:S01]  /*0080*/  IMAD R5, R5, 0x4b, R9 ;  /* 0x0000004b05057824 */ /* 0x001fe200078e0209 */
[----:B----4-:R-:W-:-:S03]  /*0090*/  UIMAD UR4, UR4, 0x4b, URZ ;  /* 0x0000004b040478a4 */ /* 0x010fc6000f8e02ff */
[----:B------:R-:W-:-:S03]  /*00a0*/  IMAD R7, R5, R4, R11 ;  /* 0x0000000405077224 */ /* 0x000fc600078e020b */
[----:B------:R-:W-:Y:S02]  /*00b0*/  IMAD R13, R5, R4, UR4 ;  /* 0x00000004050d7e24 */ /* 0x000fe4000f8e0204 */
[--C-:B---3--:R-:W-:Y:S02]  /*00c0*/  IMAD.IADD R7, R7, 0x1, R18.reuse ;  /* 0x0000000107077824 */ /* 0x108fe400078e0212 */
[----:B------:R-:W-:Y:S02]  /*00d0*/  IMAD.IADD R13, R13, 0x1, R18 ;  /* 0x000000010d0d7824 */ /* 0x000fe400078e0212 */
[----:B-----5:R-:W-:-:S04]  /*00e0*/  IMAD.WIDE R20, R7, 0x4, R2 ;  /* 0x0000000407147825 */ /* 0x020fc800078e0202 */
[----:B------:R-:W-:Y:S01]  /*00f0*/  IMAD.WIDE R6, R13, 0x4, R2 ;  /* 0x000000040d067825 */ /* 0x000fe200078e0202 */
[----:B--2---:R-:W2:Y:S04]  /*0100*/  LDG.E R10, desc[UR6][R20.64] ;  /* 0x00000006140a7981 */ /* 0x004ea8000c1e1900 */
[----:B------:R-:W3:Y:S01]  /*0110*/  LDG.E R0, desc[UR6][R6.64] ;  /* 0x0000000606007981 */ /* 0x000ee2000c1e1900 */
[C---:B------:R-:W-:Y:S01]  /*0120*/  VIADD R13, R5.reuse, 0x19 ;  /* 0x00000019050d7836 */ /* 0x040fe20000000000 */
[----:B------:R-:W-:Y:S01]  /*0130*/  MOV R8, 0x400 ;  /* 0x0000040000087802 */ /* 0x000fe20000000f00 */
[----:B------:R-:W-:Y:S01]  /*0140*/  VIADD R15, R5, 0x32 ;  /* 0x00000032050f7836 */ /* 0x000fe20000000000 */
[----:B------:R-:W0:Y:S01]  /*0150*/  S2R R12, SR_CgaCtaId ;  /* 0x00000000000c7919 */ /* 0x000e220000008800 */
[----:B------:R-:W-:-:S02]  /*0160*/  IMAD R5, R13, R4, R11 ;  /* 0x000000040d057224 */ /* 0x000fc400078e020b */
[-C--:B------:R-:W-:Y:S01]  /*0170*/  IMAD R13, R13, R4.reuse, UR4 ;  /* 0x000000040d0d7e24 */ /* 0x080fe2000f8e0204 */
[----:B------:R-:W4:Y:S01]  /*0180*/  LDG.E R16, desc[UR6][R20.64+0x64] ;  /* 0x0000640614107981 */ /* 0x000f22000c1e1900 */
[CC--:B------:R-:W-:Y:S02]  /*0190*/  IMAD R11, R15.reuse, R4.reuse, R11 ;  /* 0x000000040f0b7224 */ /* 0x0c0fe400078e020b */
[----:B------:R-:W-:Y:S01]  /*01a0*/  IMAD R15, R15, R4, UR4 ;  /* 0x000000040f0f7e24 */ /* 0x000fe2000f8e0204 */
[----:B------:R-:W5:Y:S01]  /*01b0*/  LDG.E R17, desc[UR6][R20.64+0xc8] ;  /* 0x0000c80614117981 */ /* 0x000f62000c1e1900 */
[----:B------:R-:W-:Y:S02]  /*01c0*/  VIADD R19, R8, 0x57e4 ;  /* 0x000057e408137836 */ /* 0x000fe40000000000 */
[--C-:B------:R-:W-:Y:S02]  /*01d0*/  IMAD.IADD R5, R5, 0x1, R18.reuse ;  /* 0x0000000105057824 */ /* 0x100fe400078e0212 */
[----:B------:R-:W-:-:S02]  /*01e0*/  IMAD.IADD R13, R13, 0x1, R18 ;  /* 0x000000010d0d7824 */ /* 0x000fc400078e0212 */
[--C-:B------:R-:W-:Y:S02]  /*01f0*/  IMAD.IADD R11, R11, 0x1, R18.reuse ;  /* 0x000000010b0b7824 */ /* 0x100fe400078e0212 */
[----:B------:R-:W-:Y:S01]  /*0200*/  IMAD.IADD R23, R15, 0x1, R18 ;  /* 0x000000010f177824 */ /* 0x000fe200078e0212 */
[----:B------:R-:W5:Y:S01]  /*0210*/  LDG.E R20, desc[UR6][R6.64+0x64] ;  /* 0x0000640606147981 */ /* 0x000f62000c1e1900 */
[----:B------:R-:W-:-:S04]  /*0220*/  IMAD.WIDE R14, R5, 0x4, R2 ;  /* 0x00000004050e7825 */ /* 0x000fc800078e0202 */
[----:B------:R-:W-:Y:S01]  /*0230*/  IMAD.WIDE R4, R13, 0x4, R2 ;  /* 0x000000040d047825 */ /* 0x000fe200078e0202 */
[----:B------:R-:W5:Y:S04]  /*0240*/  LDG.E R22, desc[UR6][R14.64+0x64] ;  /* 0x000064060e167981 */ /* 0x000f68000c1e1900 */
[----:B------:R-:W5:Y:S01]  /*0250*/  LDG.E R21, desc[UR6][R4.64] ;  /* 0x0000000604157981 */ /* 0x000f62000c1e1900 */
[----:B0-----:R-:W-:-:S03]  /*0260*/  LEA R8, R12, R8, 0x18 ;  /* 0x000000080c087211 */ /* 0x001fc600078ec0ff */
[----:B------:R-:W5:Y:S01]  /*0270*/  LDG.E R25, desc[UR6][R4.64+0x64] ;  /* 0x0000640604197981 */ /* 0x000f62000c1e1900 */
[----:B------:R-:W-:Y:S01]  /*0280*/  LEA R19, R12, R19, 0x18 ;  /* 0x000000130c137211 */ /* 0x000fe200078ec0ff */
[----:B------:R-:W-:Y:S02]  /*0290*/  IMAD.WIDE R12, R11, 0x4, R2 ;  /* 0x000000040b0c7825 */ /* 0x000fe400078e0202 */
[----:B------:R-:W5:Y:S02]  /*02a0*/  LDG.E R24, desc[UR6][R14.64+0xc8] ;  /* 0x0000c8060e187981 */ /* 0x000f64000c1e1900 */
[----:B------:R-:W-:Y:S02]  /*02b0*/  IMAD R11, R9, 0x12c, R8 ;  /* 0x0000012c090b7824 */ /* 0x000fe400078e0208 */
[C---:B------:R-:W-:Y:S01]  /*02c0*/  IMAD R8, R18.reuse, 0x4, R19 ;  /* 0x0000000412087824 */ /* 0x040fe200078e0213 */
[----:B------:R-:W5:Y:S01]  /*02d0*/  LDG.E R28, desc[UR6][R12.64] ;  /* 0x000000060c1c7981 */ /* 0x000f62000c1e1900 */
[----:B------:R-:W-:-:S02]  /*02e0*/  IMAD R19, R18, 0x4, R11 ;  /* 0x0000000412137824 */ /* 0x000fc400078e020b */
[----:B------:R-:W-:Y:S01]  /*02f0*/  IMAD.WIDE R2, R23, 0x4, R2 ;  /* 0x0000000417027825 */ /* 0x000fe200078e0202 */
[----:B------:R-:W5:Y:S04]  /*0300*/  LDG.E R18, desc[UR6][R6.64+0xc8] ;  /* 0x0000c80606127981 */ /* 0x000f68000c1e1900 */
[----:B------:R-:W5:Y:S01]  /*0310*/  LDG.E R23, desc[UR6][R14.64] ;  /* 0x000000060e177981 */ /* 0x000f62000c1e1900 */
[----:B------:R-:W-:-:S03]  /*0320*/  IMAD R9, R9, 0x12c, R8 ;  /* 0x0000012c09097824 */ /* 0x000fc600078e0208 */
[----:B------:R-:W5:Y:S04]  /*0330*/  LDG.E R26, desc[UR6][R12.64+0x64] ;  /* 0x000064060c1a7981 */ /* 0x000f68000c1e1900 */
[----:B------:R-:W5:Y:S04]  /*0340*/  LDG.E R27, desc[UR6][R2.64+0x64] ;  /* 0x00006406021b7981 */ /* 0x000f68000c1e1900 */
[----:B------:R-:W5:Y:S04]  /*0350*/  LDG.E R14, desc[UR6][R4.64+0xc8] ;  /* 0x0000c806040e7981 */ /* 0x000f68000c1e1900 */
[----:B------:R-:W5:Y:S04]  /*0360*/  LDG.E R15, desc[UR6][R2.64] ;  /* 0x00000006020f7981 */ /* 0x000f68000c1e1900 */
[----:B------:R-:W5:Y:S04]  /*0370*/  LDG.E R29, desc[UR6][R12.64+0xc8] ;  /* 0x0000c8060c1d7981 */ /* 0x000f68000c1e1900 */
[----:B--2---:R-:W-:Y:S04]  /*0380*/  STS [R19], R10 ;  /* 0x0000000a13007388 */ /* 0x004fe80000000800 */
[----:B---3--:R0:W-:Y:S04]  /*0390*/  STS [R9], R0 ;  /* 0x0000000009007388 */ /* 0x0081e80000000800 */
[----:B0-----:R-:W2:Y:S04]  /*03a0*/  LDG.E R0, desc[UR6][R2.64+0xc8] ;  /* 0x0000c80602007981 */ /* 0x001ea8000c1e1900 */
[----:B----4-:R-:W-:Y:S04]  /*03b0*/  STS [R19+0x64], R16 ;  /* 0x0000641013007388 */ /* 0x010fe80000000800 */
[----:B-----5:R-:W-:Y:S04]  /*03c0*/  STS [R9+0x64], R20 ;  /* 0x0000641409007388 */ /* 0x020fe80000000800 */
[----:B------:R-:W-:Y:S04]  /*03d0*/  STS [R19+0xc8], R17 ;  /* 0x0000c81113007388 */ /* 0x000fe80000000800 */
        /* <DEDUP_REMOVED lines=12> */
[----:B--2---:R-:W-:Y:S01]  /*04a0*/  STS [R9+0x3b60], R0 ;  /* 0x003b600009007388 */ /* 0x004fe20000000800 */
[----:B------:R-:W-:Y:S06]  /*04b0*/  BAR.SYNC.DEFER_BLOCKING 0x0 ;  /* 0x0000000000007b1d */ /* 0x000fec0000010000 */
[----:B------:R-:W-:Y:S04]  /*04c0*/  LDS R10, [R11] ;  /* 0x000000000b0a7984 */ /* 0x000fe80000000800 */
[----:B------:R-:W-:Y:S04]  /*04d0*/  LDS R13, [R9] ;  /* 0x00000000090d7984 */ /* 0x000fe80000000800 */
[----:B------:R-:W0:Y:S04]  /*04e0*/  LDS R12, [R8] ;  /* 0x00000000080c7984 */ /* 0x000e280000000800 */
[----:B------:R-:W-:Y:S04]  /*04f0*/  LDS R17, [R9+0x1db0] ;  /* 0x001db00009117984 */ /* 0x000fe80000000800 */
[----:B------:R-:W-:Y:S04]  /*0500*/  LDS R19, [R9+0x1e14] ;  /* 0x001e140009137984 */ /* 0x000fe80000000800 */
[----:B------:R-:W-:Y:S04]  /*0510*/  LDS R22, [R9+0x3a98] ;  /* 0x003a980009167984 */ /* 0x000fe80000000800 */
[----:B------:R-:W-:Y:S04]  /*0520*/  LDS R16, [R9+0x3b60] ;  /* 0x003b600009107984 */ /* 0x000fe80000000800 */
[----:B------:R-:W-:Y:S01]  /*0530*/  LDS R26, [R9+0x3afc] ;  /* 0x003afc00091a7984 */ /* 0x000fe20000000800 */
[----:B0-----:R-:W-:-:S03]  /*0540*/  VIADDMNMX R12, R12, R10, R13, PT ;  /* 0x0000000a0c0c7246 */ /* 0x001fc6000380010d */
[----:B------:R-:W-:Y:S04]  /*0550*/  LDS R13, [R9+0x64] ;  /* 0x00006400090d7984 */ /* 0x000fe80000000800 */
[----:B------:R-:W-:Y:S04]  /*0560*/  STS [R9], R12 ;  /* 0x0000000c09007388 */ /* 0x000fe80000000800 */
[----:B------:R-:W0:Y:S02]  /*0570*/  LDS R14, [R8+0x64] ;  /* 0x00006400080e7984 */ /* 0x000e240000000800 */
[----:B0-----:R-:W-:-:S02]  /*0580*/  VIADDMNMX R14, R14, R10, R13, PT ;  /* 0x0000000a0e0e7246 */ /* 0x001fc4000380010d */
[----:B------:R-:W-:Y:S04]  /*0590*/  LDS R13, [R9+0xc8] ;  /* 0x0000c800090d7984 */ /* 0x000fe80000000800 */
[----:B------:R-:W-:Y:S04]  /*05a0*/  STS [R9+0x64], R14 ;  /* 0x0000640e09007388 */ /* 0x000fe80000000800 */
[----:B------:R-:W0:Y:S02]  /*05b0*/  LDS R0, [R8+0xc8] ;  /* 0x0000c80008007984 */ /* 0x000e240000000800 */
[----:B0-----:R-:W-:-:S05]  /*05c0*/  VIADDMNMX R0, R0, R10, R13, PT ;  /* 0x0000000a00007246 */ /* 0x001fca000380010d */
[----:B------:R-:W-:Y:S04]  /*05d0*/  STS [R9+0xc8], R0 ;  /* 0x0000c80009007388 */ /* 0x000fe80000000800 */
[----:B------:R-:W-:Y:S04]  /*05e0*/  LDS R13, [R11+0x4] ;  /* 0x000004000b0d7984 */ /* 0x000fe80000000800 */
[----:B------:R-:W0:Y:S04]  /*05f0*/  LDS R20, [R8+0x12c] ;  /* 0x00012c0008147984 */ /* 0x000e280000000800 */
[----:B------:R-:W-:Y:S04]  /*0600*/  LDS R24, [R11+0x1d4c] ;  /* 0x001d4c000b187984 */ /* 0x000fe80000000800 */
[----:B------:R-:W-:Y:S04]  /*0610*/  LDS R23, [R8] ;  /* 0x0000000008177984 */ /* 0x000fe80000000800 */
        /* <DEDUP_REMOVED lines=13> */
[----:B------:R-:W0:Y:S01]  /*06f0*/  LDS R15, [R8+0x258] ;  /* 0x00025800080f7984 */ /* 0x000e220000000800 */
[-C--:B------:R-:W-:Y:S02]  /*0700*/  VIADDMNMX R0, R23, R24.reuse, R14, PT ;  /* 0x0000001817007246 */ /* 0x080fe4000380010e */
[----:B------:R-:W-:-:S02]  /*0710*/  VIADDMNMX R14, R21, R24, R17, PT ;  /* 0x00000018150e7246 */ /* 0x000fc40003800111 */
[----:B------:R-:W-:Y:S01]  /*0720*/  VIADDMNMX R24, R25, R24, R19, PT ;  /* 0x0000001819187246 */ /* 0x000fe20003800113 */
[----:B------:R-:W-:Y:S01]  /*0730*/  LDS R17, [R11+0x1d50] ;  /* 0x001d50000b117984 */ /* 0x000fe20000000800 */
[-C--:B------:R-:W-:Y:S02]  /*0740*/  VIADDMNMX R23, R23, R12.reuse, R22, PT ;  /* 0x0000000c17177246 */ /* 0x080fe40003800116 */
[-C--:B------:R-:W-:Y:S01]  /*0750*/  VIADDMNMX R25, R25, R12.reuse, R16, PT ;  /* 0x0000000c19197246 */ /* 0x080fe20003800110 */
[----:B------:R-:W-:Y:S01]  /*0760*/  LDS R19, [R8+0x12c] ;  /* 0x00012c0008137984 */ /* 0x000fe20000000800 */
[----:B------:R-:W-:-:S03]  /*0770*/  VIADDMNMX R21, R21, R12, R26, PT ;  /* 0x0000000c15157246 */ /* 0x000fc6000380011a */
[----:B------:R-:W-:Y:S04]  /*0780*/  LDS R16, [R11+0x3a9c] ;  /* 0x003a9c000b107984 */ /* 0x000fe80000000800 */
[----:B------:R-:W-:Y:S01]  /*0790*/  LDS R22, [R8+0x190] ;  /* 0x0001900008167984 */ /* 0x000fe20000000800 */
[----:B0-----:R-:W-:-:S03]  /*07a0*/  VIADDMNMX R20, R15, R13, R20, PT ;  /* 0x0000000d0f147246 */ /* 0x001fc60003800114 */
[----:B------:R-:W-:Y:S04]  /*07b0*/  LDS R15, [R8+0x1f4] ;  /* 0x0001f400080f7984 */ /* 0x000fe80000000800 */
[----:B------:R-:W-:Y:S04]  /*07c0*/  STS [R9], R20 ;  /* 0x0000001409007388 */ /* 0x000fe80000000800 */
[----:B------:R-:W0:Y:S02]  /*07d0*/  LDS R12, [R8+0x2bc] ;  /* 0x0002bc00080c7984 */ /* 0x000e240000000800 */
[----:B0-----:R-:W-:-:S05]  /*07e0*/  VIADDMNMX R10, R12, R13, R10, PT ;  /* 0x0000000d0c0a7246 */ /* 0x001fca000380010a */
[----:B------:R-:W-:Y:S04]  /*07f0*/  STS [R9+0x64], R10 ;  /* 0x0000640a09007388 */ /* 0x000fe80000000800 */
[----:B------:R-:W0:Y:S02]  /*0800*/  LDS R12, [R8+0x320] ;  /* 0x00032000080c7984 */ /* 0x000e240000000800 */
[----:B0-----:R-:W-:-:S05]  /*0810*/  VIADDMNMX R18, R12, R13, R18, PT ;  /* 0x0000000d0c127246 */ /* 0x001fca0003800112 */
[----:B------:R-:W-:Y:S04]  /*0820*/  STS [R9+0xc8], R18 ;  /* 0x0000c81209007388 */ /* 0x000fe80000000800 */
[----:B------:R-:W-:Y:S04]  /*0830*/  LDS R13, [R11+0xc] ;  /* 0x00000c000b0d7984 */ /* 0x000fe80000000800 */
[----:B------:R-:W0:Y:S01]  /*0840*/  LDS R12, [R8+0x384] ;  /* 0x00038400080c7984 */ /* 0x000e220000000800 */
[C---:B------:R-:W-:Y:S02]  /*0850*/  VIADDMNMX R0, R19.reuse, R17, R0, PT ;  /* 0x0000001113007246 */ /* 0x040fe40003800100 */
[----:B------:R-:W-:-:S02]  /*0860*/  VIADDMNMX R23, R19, R16, R23, PT ;  /* 0x0000001013177246 */ /* 0x000fc40003800117 */
[CC--:B------:R-:W-:Y:S01]  /*0870*/  VIADDMNMX R14, R22.reuse, R17.reuse, R14, PT ;  /* 0x00000011160e7246 */ /* 0x0c0fe2000380010e */
[----:B------:R-:W-:Y:S01]  /*0880*/  LDS R19, [R8+0x258] ;  /* 0x0002580008137984 */ /* 0x000fe20000000800 */
[-C--:B------:R-:W-:Y:S02]  /*0890*/  VIADDMNMX R21, R22, R16.reuse, R21, PT ;  /* 0x0000001016157246 */ /* 0x080fe40003800115 */
[C---:B------:R-:W-:Y:S01]  /*08a0*/  VIADDMNMX R24, R15.reuse, R17, R24, PT ;  /* 0x000000110f187246 */ /* 0x040fe20003800118 */
[----:B------:R-:W-:Y:S01]  /*08b0*/  LDS R22, [R8+0x2bc] ;  /* 0x0002bc0008167984 */ /* 0x000fe20000000800 */
[----:B------:R-:W-:-:S03]  /*08c0*/  VIADDMNMX R25, R15, R16, R25, PT ;  /* 0x000000100f197246 */ /* 0x000fc60003800119 */
[----:B------:R-:W-:Y:S04]  /*08d0*/  LDS R17, [R11+0x1d54] ;  /* 0x001d54000b117984 */ /* 0x000fe80000000800 */
[----:B------:R-:W-:Y:S04]  /*08e0*/  LDS R16, [R11+0x3aa0] ;  /* 0x003aa0000b107984 */ /* 0x000fe80000000800 */
[----:B------:R-:W-:Y:S01]  /*08f0*/  LDS R15, [R8+0x320] ;  /* 0x00032000080f7984 */ /* 0x000fe20000000800 */
[----:B0-----:R-:W-:-:S05]  /*0900*/  VIADDMNMX R20, R12, R13, R20, PT ;  /* 0x0000000d0c147246 */ /* 0x001fca0003800114 */
        /* <DEDUP_REMOVED lines=410> */
[CC--:B------:R-:W-:Y:S02]  /*22b0*/  VIADDMNMX R14, R22.reuse, R17.reuse, R14, PT ;  /* 0x00000011160e7246 */ /* 0x0c0fe4000380010e */
[-C--:B------:R-:W-:Y:S02]  /*22c0*/  VIADDMNMX R21, R22, R16.reuse, R21, PT ;  /* 0x0000001016157246 */ /* 0x080fe40003800115 */
[C---:B------:R-:W-:Y:S01]  /*22d0*/  VIADDMNMX R24, R15.reuse, R17, R24, PT ;  /* 0x000000110f187246 */ /* 0x040fe20003800118 */
[----:B------:R-:W-:Y:S01]  /*22e0*/  LDS R22, [R8+0x19c8] ;  /* 0x0019c80008167984 */ /* 0x000fe20000000800 */
[----:B------:R-:W-:-:S03]  /*22f0*/  VIADDMNMX R25, R15, R16, R25, PT ;  /* 0x000000100f197246 */ /* 0x000fc60003800119 */
[----:B------:R-:W-:Y:S04]  /*2300*/  LDS R15, [R11+0x1da4] ;  /* 0x001da4000b0f7984 */ /* 0x000fe80000000800 */
        /* <DEDUP_REMOVED lines=15> */
[-C--:B------:R-:W-:Y:S02]  /*2400*/  VIADDMNMX R22, R22, R16.reuse, R23, PT ;  /* 0x0000001016167246 */ /* 0x080fe40003800117 */
        /* <DEDUP_REMOVED lines=18> */
[----:B------:R-:W-:-:S04]  /*2530*/  VIADDMNMX R0, R13, R16, R0, PT ;  /* 0x000000100d007246 */ /* 0x000fc80003800100 */
[----:B0-----:R-:W-:-:S05]  /*2540*/  VIADDMNMX R0, R23, R26, R0, PT ;  /* 0x0000001a17007246 */ /* 0x001fca0003800100 */
[----:B------:R-:W-:Y:S04]  /*2550*/  STS [R9+0x1d4c], R0 ;  /* 0x001d4c0009007388 */ /* 0x000fe80000000800 */
[----:B------:R-:W0:Y:S01]  /*2560*/  LDS R19, [R8+0x1c84] ;  /* 0x001c840008137984 */ /* 0x000e220000000800 */
[-C--:B------:R-:W-:Y:S02]  /*2570*/  VIADDMNMX R14, R21, R16.reuse, R14, PT ;  /* 0x00000010150e7246 */ /* 0x080fe4000380010e */
[----:B------:R-:W-:Y:S02]  /*2580*/  VIADDMNMX R16, R24, R16, R15, PT ;  /* 0x0000001018107246 */ /* 0x000fe4000380010f */
[----:B0-----:R-:W-:-:S05]  /*2590*/  VIADDMNMX R14, R19, R26, R14, PT ;  /* 0x0000001a130e7246 */ /* 0x001fca000380010e */
[----:B------:R-:W-:Y:S04]  /*25a0*/  STS [R9+0x1db0], R14 ;  /* 0x001db00e09007388 */ /* 0x000fe80000000800 */
[----:B------:R-:W0:Y:S01]  /*25b0*/  LDS R15, [R8+0x1ce8] ;  /* 0x001ce800080f7984 */ /* 0x000e220000000800 */
[----:B------:R-:W-:Y:S02]  /*25c0*/  VIADDMNMX R22, R13, R17, R22, PT ;  /* 0x000000110d167246 */ /* 0x000fe40003800116 */
[----:B0-----:R-:W-:-:S05]  /*25d0*/  VIADDMNMX R16, R15, R26, R16, PT ;  /* 0x0000001a0f107246 */ /* 0x001fca0003800110 */
[----:B------:R-:W-:Y:S04]  /*25e0*/  STS [R9+0x1e14], R16 ;  /* 0x001e141009007388 */ /* 0x000fe80000000800 */
[----:B------:R-:W-:Y:S04]  /*25f0*/  LDS R13, [R11+0x64] ;  /* 0x000064000b0d7984 */ /* 0x000fe80000000800 */
[----:B------:R-:W0:Y:S01]  /*2600*/  LDS R26, [R8+0x1d4c] ;  /* 0x001d4c00081a7984 */ /* 0x000e220000000800 */
[----:B------:R-:W-:-:S03]  /*2610*/  VIADDMNMX R21, R21, R17, R12, PT ;  /* 0x0000001115157246 */ /* 0x000fc6000380010c */
        /* <DEDUP_REMOVED lines=10> */
[----:B------:R-:W0:Y:S02]  /*26c0*/  LDS R26, [R8+0x1d4c] ;  /* 0x001d4c00081a7984 */ /* 0x000e240000000800 */
[----:B0-----:R-:W-:-:S05]  /*26d0*/  VIADDMNMX R0, R26, R13, R0, PT ;  /* 0x0000000d1a007246 */ /* 0x001fca0003800100 */
[----:B------:R-:W-:Y:S04]  /*26e0*/  STS [R9+0x1d4c], R0 ;  /* 0x001d4c0009007388 */ /* 0x000fe80000000800 */
        /* <DEDUP_REMOVED lines=8> */
[----:B------:R-:W-:Y:S02]  /*2770*/  VIADDMNMX R17, R24, R17, R25, PT ;  /* 0x0000001118117246 */ /* 0x000fe40003800119 */
        /* <DEDUP_REMOVED lines=81> */
[----:B------:R-:W-:Y:S01]  /*2c90*/  VIADDMNMX R21, R23, R20, R21, PT ;  /* 0x0000001417157246 */ /* 0x000fe20003800115 */
        /* <DEDUP_REMOVED lines=53> */
[-C--:B------:R-:W-:Y:S01]  /*2ff0*/  VIADDMNMX R17, R23, R20.reuse, R17, PT ;  /* 0x0000001417117246 */ /* 0x080fe20003800111 */
        /* <DEDUP_REMOVED lines=485> */
[----:B------:R-:W-:Y:S01]  /*4e50*/  VIADDMNMX R24, R24, R20, R21, PT ;  /* 0x0000001418187246 */ /* 0x000fe20003800115 */
[----:B------:R-:W1:Y:S04]  /*4e60*/  LDS R19, [R8+0x38a4] ;  /* 0x0038a40008137984 */ /* 0x000e680000000800 */
[----:B------:R-:W-:Y:S01]  /*4e70*/  LDS R21, [R11+0xc4] ;  /* 0x0000c4000b157984 */ /* 0x000fe20000000800 */
[----:B0-----:R-:W-:-:S03]  /*4e80*/  VIADDMNMX R17, R25, R13, R28, PT ;  /* 0x0000000d19117246 */ /* 0x001fc6000380011c */
[----:B------:R-:W0:Y:S01]  /*4e90*/  LDS R25, [R8+0x396c] ;  /* 0x00396c0008197984 */ /* 0x000e220000000800 */
[----:B-1----:R-:W-:-:S03]  /*4ea0*/  VIADDMNMX R19, R19, R13, R24, PT ;  /* 0x0000000d13137246 */ /* 0x002fc60003800118 */
        /* <DEDUP_REMOVED lines=23> */
[----:B------:R-:W0:Y:S01]  /*5020*/  LDS R17, [R8+0x39d0] ;  /* 0x0039d00008117984 */ /* 0x000e220000000800 */
[----:B------:R-:W-:Y:S02]  /*5030*/  VIADDMNMX R12, R15, R22, R12, PT ;  /* 0x000000160f0c7246 */ /* 0x000fe4000380010c */
[----:B0-----:R-:W-:-:S05]  /*5040*/  VIADDMNMX R19, R17, R21, R19, PT ;  /* 0x0000001511137246 */ /* 0x001fca0003800113 */
[----:B------:R-:W-:Y:S04]  /*5050*/  STS [R9+0x3afc], R19 ;  /* 0x003afc1309007388 */ /* 0x000fe80000000800 */
[----:B------:R-:W0:Y:S01]  /*5060*/  LDS R17, [R8+0x3a34] ;  /* 0x003a340008117984 */ /* 0x000e220000000800 */
[----:B------:R-:W-:-:S04]  /*5070*/  VIADDMNMX R12, R23, R20, R12, PT ;  /* 0x00000014170c7246 */ /* 0x000fc8000380010c */
[----:B------:R-:W-:-:S04]  /*5080*/  VIADDMNMX R12, R24, R13, R12, PT ;  /* 0x0000000d180c7246 */ /* 0x000fc8000380010c */
[----:B0-----:R-:W-:-:S05]  /*5090*/  VIADDMNMX R12, R17, R21, R12, PT ;  /* 0x00000015110c7246 */ /* 0x001fca000380010c */
[----:B------:R-:W-:Y:S04]  /*50a0*/  STS [R9+0x3b60], R12 ;  /* 0x003b600c09007388 */ /* 0x000fe80000000800 */
[----:B------:R-:W-:Y:S04]  /*50b0*/  LDS R13, [R11+0xc8] ;  /* 0x0000c8000b0d7984 */ /* 0x000fe80000000800 */
[----:B------:R-:W0:Y:S02]  /*50c0*/  LDS R15, [R8+0x3a98] ;  /* 0x003a9800080f7984 */ /* 0x000e240000000800 */
        /* <DEDUP_REMOVED lines=745> */
[----:B------:R-:W0:Y:S04]  /*7f60*/  LDS R19, [R8+0x5780] ;  /* 0x0057800008137984 */ /* 0x000e280000000800 */
        /* <DEDUP_REMOVED lines=8> */
[----:B0-----:R-:W-:-:S05]  /*7ff0*/  VIADDMNMX R19, R19, R13, R12, PT ;  /* 0x0000000d13137246 */ /* 0x001fca000380010c */
[----:B------:R-:W-:Y:S04]  /*8000*/  STG.E desc[UR6][R2.64+0xc8], R19 ;  /* 0x0000c81302007986 */ /* 0x000fe8000c101906 */
[----:B------:R-:W-:Y:S01]  /*8010*/  STS [R9+0x3b60], R19 ;  /* 0x003b601309007388 */ /* 0x000fe20000000800 */
[----:B------:R-:W-:Y:S05]  /*8020*/  EXIT ;  /* 0x000000000000794d */ /* 0x000fea0003800000 */
.L_x_1:
        /* <DEDUP_REMOVED lines=13> */
.L_x_5:


//--------------------- .text._Z17phase2_row_kernelPiii --------------------------
	.section	.text._Z17phase2_row_kernelPiii,"ax",@progbits
	.align	128
        .global         _Z17phase2_row_kernelPiii
        .type           _Z17phase2_row_kernelPiii,@function
        .size           _Z17phase2_row_kernelPiii,(.L_x_6 - _Z17phase2_row_kernelPiii)
        .other          _Z17phase2_row_kernelPiii,@"STO_CUDA_ENTRY STV_DEFAULT"
_Z17phase2_row_kernelPiii:
.text._Z17phase2_row_kernelPiii:
[----:B------:R-:W-:Y:S01]  /*0000*/  LDC R1, c[0x0][0x37c] ;  /* 0x0000df00ff017b82 */ /* 0x000fe20000000800 */
[----:B------:R-:W0:Y:S07]  /*0010*/  S2R R0, SR_TID.Y ;  /* 0x0000000000007919 */ /* 0x000e2e0000002200 */
[----:B------:R-:W1:Y:S01]  /*0020*/  LDC.64 R2, c[0x0][0x388] ;  /* 0x0000e200ff027b82 */ /* 0x000e620000000a00 */
[----:B------:R-:W2:Y:S01]  /*0030*/  LDCU.64 UR4, c[0x0][0x358] ;  /* 0x00006b00ff0477ac */ /* 0x000ea20008000a00 */
[----:B------:R-:W3:Y:S01]  /*0040*/  S2R R5, SR_CTAID.X ;  /* 0x0000000000057919 */ /* 0x000ee20000002500 */
[----:B------:R-:W4:Y:S05]  /*0050*/  S2R R17, SR_TID.X ;  /* 0x0000000000117919 */ /* 0x000f2a0000002100 */
[----:B------:R-:W5:Y:S01]  /*0060*/  LDC.64 R10, c[0x0][0x380] ;  /* 0x0000e000ff0a7b82 */ /* 0x000f620000000a00 */
[----:B-1----:R-:W-:-:S04]  /*0070*/  IMAD R3, R3, 0x4b, RZ ;  /* 0x0000004b03037824 */ /* 0x002fc800078e02ff */
[--C-:B0-----:R-:W-:Y:S02]  /*0080*/  IMAD.IADD R4, R3, 0x1, R0.reuse ;  /* 0x0000000103047824 */ /* 0x101fe400078e0200 */
[----:B---3--:R-:W-:Y:S02]  /*0090*/  IMAD R5, R5, 0x4b, R0 ;  /* 0x0000004b05057824 */ /* 0x008fe400078e0200 */
[-CC-:B------:R-:W-:Y:S02]  /*00a0*/  IMAD R6, R4, R2.reuse, R3.reuse ;  /* 0x0000000204067224 */ /* 0x180fe400078e0203 */
[----:B------:R-:W-:Y:S02]  /*00b0*/  IMAD R8, R5, R2, R3 ;  /* 0x0000000205087224 */ /* 0x000fe400078e0203 */
[--C-:B----4-:R-:W-:Y:S02]  /*00c0*/  IMAD.IADD R21, R6, 0x1, R17.reuse ;  /* 0x0000000106157824 */ /* 0x110fe400078e0211 */
[----:B------:R-:W-:-:S02]  /*00d0*/  IMAD.IADD R7, R8, 0x1, R17 ;  /* 0x0000000108077824 */ /* 0x000fc400078e0211 */
        /* <DEDUP_REMOVED lines=8> */
[----:B------:R-:W-:-:S02]  /*0160*/  VIADD R5, R4, 0x19 ;  /* 0x0000001904057836 */ /* 0x000fc40000000000 */
[----:B------:R-:W-:Y:S02]  /*0170*/  VIADD R13, R4, 0x32 ;  /* 0x00000032040d7836 */ /* 0x000fe40000000000 */
[-CC-:B------:R-:W-:Y:S02]  /*0180*/  IMAD R12, R9, R2.reuse, R3.reuse ;  /* 0x00000002090c7224 */ /* 0x180fe400078e0203 */
[-CC-:B------:R-:W-:Y:S02]  /*0190*/  IMAD R16, R16, R2.reuse, R3.reuse ;  /* 0x0000000210107224 */ /* 0x180fe400078e0203 */
[-CC-:B------:R-:W-:Y:S02]  /*01a0*/  IMAD R4, R5, R2.reuse, R3.reuse ;  /* 0x0000000205047224 */ /* 0x180fe400078e0203 */
[----:B------:R-:W-:Y:S02]  /*01b0*/  VIADD R19, R8, 0x57e4 ;  /* 0x000057e408137836 */ /* 0x000fe40000000000 */
[----:B------:R-:W-:-:S02]  /*01c0*/  IMAD R2, R13, R2, R3 ;  /* 0x000000020d027224 */ /* 0x000fc400078e0203 */
[--C-:B------:R-:W-:Y:S02]  /*01d0*/  IMAD.IADD R5, R12, 0x1, R17.reuse ;  /* 0x000000010c057824 */ /* 0x100fe400078e0211 */
[--C-:B------:R-:W-:Y:S02]  /*01e0*/  IMAD.IADD R13, R4, 0x1, R17.reuse ;  /* 0x00000001040d7824 */ /* 0x100fe400078e0211 */
[--C-:B------:R-:W-:Y:S02]  /*01f0*/  IMAD.IADD R3, R16, 0x1, R17.reuse ;  /* 0x0000000110037824 */ /* 0x100fe400078e0211 */
[----:B------:R-:W-:Y:S01]  /*0200*/  IMAD.IADD R9, R2, 0x1, R17 ;  /* 0x0000000102097824 */ /* 0x000fe200078e0211 */
[----:B------:R-:W4:Y:S01]  /*0210*/  LDG.E R16, desc[UR4][R20.64+0x64] ;  /* 0x0000640414107981 */ /* 0x000f22000c1e1900 */
[----:B------:R-:W-:-:S04]  /*0220*/  IMAD.WIDE R12, R13, 0x4, R10 ;  /* 0x000000040d0c7825 */ /* 0x000fc800078e020a */
[--C-:B------:R-:W-:Y:S01]  /*0230*/  IMAD.WIDE R4, R5, 0x4, R10.reuse ;  /* 0x0000000405047825 */ /* 0x100fe200078e020a */
[----:B------:R-:W5:Y:S01]  /*0240*/  LDG.E R23, desc[UR4][R12.64] ;  /* 0x000000040c177981 */ /* 0x000f62000c1e1900 */
[C---:B0-----:R-:W-:Y:S02]  /*0250*/  LEA R8, R18.reuse, R8, 0x18 ;  /* 0x0000000812087211 */ /* 0x041fe400078ec0ff */
[----:B------:R-:W-:Y:S01]  /*0260*/  LEA R19, R18, R19, 0x18 ;  /* 0x0000001312137211 */ /* 0x000fe200078ec0ff */
[--C-:B------:R-:W-:Y:S01]  /*0270*/  IMAD.WIDE R2, R3, 0x4, R10.reuse ;  /* 0x0000000403027825 */ /* 0x100fe200078e020a */
[----:B------:R-:W5:Y:S03]  /*0280*/  LDG.E R18, desc[UR4][R20.64+0xc8] ;  /* 0x0000c80414127981 */ /* 0x000f66000c1e1900 */
[----:B------:R-:W-:Y:S01]  /*0290*/  IMAD.WIDE R10, R9, 0x4, R10 ;  /* 0x00000004090a7825 */ /* 0x000fe200078e020a */
[----:B------:R-:W5:Y:S03]  /*02a0*/  LDG.E R27, desc[UR4][R4.64] ;  /* 0x00000004041b7981 */ /* 0x000f66000c1e1900 */
[----:B------:R-:W-:Y:S01]  /*02b0*/  IMAD R9, R17, 0x4, R8 ;  /* 0x0000000411097824 */ /* 0x000fe200078e0208 */
[----:B------:R-:W5:Y:S01]  /*02c0*/  LDG.E R22, desc[UR4][R12.64+0x64] ;  /* 0x000064040c167981 */ /* 0x000f62000c1e1900 */
[----:B------:R-:W-:-:S03]  /*02d0*/  IMAD R8, R0, 0x12c, R19 ;  /* 0x0000012c00087824 */ /* 0x000fc600078e0213 */
[----:B------:R-:W5:Y:S01]  /*02e0*/  LDG.E R21, desc[UR4][R6.64+0x64] ;  /* 0x0000640406157981 */ /* 0x000f62000c1e1900 */
[----:B------:R-:W-:-:S03]  /*02f0*/  IMAD R25, R0, 0x12c, R9 ;  /* 0x0000012c00197824 */ /* 0x000fc600078e0209 */
[----:B------:R-:W5:Y:S01]  /*0300*/  LDG.E R19, desc[UR4][R6.64+0xc8] ;  /* 0x0000c80406137981 */ /* 0x000f62000c1e1900 */
[----:B------:R-:W-:-:S03]  /*0310*/  IMAD R0, R17, 0x4, R8 ;  /* 0x0000000411007824 */ /* 0x000fc600078e0208 */
[----:B------:R-:W5:Y:S04]  /*0320*/  LDG.E R17, desc[UR4][R4.64+0x64] ;  /* 0x0000640404117981 */ /* 0x000f68000c1e1900 */
[----:B------:R-:W5:Y:S04]  /*0330*/  LDG.E R24, desc[UR4][R12.64+0xc8] ;  /* 0x0000c8040c187981 */ /* 0x000f68000c1e1900 */
[----:B------:R-:W5:Y:S04]  /*0340*/  LDG.E R26, desc[UR4][R10.64] ;  /* 0x000000040a1a7981 */ /* 0x000f68000c1e1900 */
        /* <DEDUP_REMOVED lines=30> */
[----:B------:R-:W-:Y:S01]  /*0530*/  LDS R22, [R0+0x3afc] ;  /* 0x003afc0000167984 */ /* 0x000fe20000000800 */
[----:B0-----:R-:W-:-:S03]  /*0540*/  VIADDMNMX R10, R14, R11, R10, PT ;  /* 0x0000000b0e0a7246 */ /* 0x001fc6000380010a */
[----:B------:R-:W-:Y:S04]  /*0550*/  LDS R11, [R0+0x1d4c] ;  /* 0x001d4c00000b7984 */ /* 0x000fe80000000800 */
[----:B------:R-:W-:Y:S04]  /*0560*/  STS [R0], R10 ;  /* 0x0000000a00007388 */ /* 0x000fe80000000800 */
[----:B------:R-:W0:Y:S04]  /*0570*/  LDS R13, [R8+0x1d4c] ;  /* 0x001d4c00080d7984 */ /* 0x000e280000000800 */
[----:B------:R-:W-:Y:S04]  /*0580*/  LDS R16, [R8] ;  /* 0x0000000008107984 */ /* 0x000fe80000000800 */
[----:B------:R-:W-:Y:S01]  /*0590*/  LDS R15, [R9+0xc8] ;  /* 0x0000c800090f7984 */ /* 0x000fe20000000800 */
[----:B0-----:R-:W-:-:S03]  /*05a0*/  VIADDMNMX R23, R14, R13, R11, PT ;  /* 0x0000000d0e177246 */ /* 0x001fc6000380010b */
[----:B------:R-:W-:Y:S04]  /*05b0*/  LDS R11, [R9+0x64] ;  /* 0x00006400090b7984 */ /* 0x000fe80000000800 */
[----:B------:R-:W-:Y:S04]  /*05c0*/  STS [R0+0x1d4c], R23 ;  /* 0x001d4c1700007388 */ /* 0x000fe80000000800 */
[----:B------:R-:W-:Y:S04]  /*05d0*/  LDS R13, [R0+0x3a98] ;  /* 0x003a9800000d7984 */ /* 0x000fe80000000800 */
[----:B------:R-:W0:Y:S02]  /*05e0*/  LDS R12, [R8+0x3a98] ;  /* 0x003a9800080c7984 */ /* 0x000e240000000800 */
[----:B0-----:R-:W-:-:S02]  /*05f0*/  VIADDMNMX R13, R14, R12, R13, PT ;  /* 0x0000000c0e0d7246 */ /* 0x001fc4000380010d */
[----:B------:R-:W-:Y:S04]  /*0600*/  LDS R12, [R8+0x1d4c] ;  /* 0x001d4c00080c7984 */ /* 0x000fe80000000800 */
[----:B------:R-:W-:Y:S04]  /*0610*/  STS [R0+0x3a98], R13 ;  /* 0x003a980d00007388 */ /* 0x000fe80000000800 */
[----:B------:R-:W-:Y:S04]  /*0620*/  LDS R17, [R8+0x4] ;  /* 0x0000040008117984 */ /* 0x000fe80000000800 */
[----:B------:R-:W0:Y:S04]  /*0630*/  LDS R29, [R9+0x12c] ;  /* 0x00012c00091d7984 */ /* 0x000e280000000800 */
[----:B------:R-:W-:Y:S01]  /*0640*/  LDS R18, [R8+0x3a98] ;  /* 0x003a980008127984 */ /* 0x000fe20000000800 */
[----:B0-----:R-:W-:-:S03]  /*0650*/  VIADDMNMX R17, R29, R17, R10, PT ;  /* 0x000000111d117246 */ /* 0x001fc6000380010a */
[----:B------:R-:W0:Y:S04]  /*0660*/  LDS R10, [R0+0x64] ;  /* 0x00006400000a7984 */ /* 0x000e280000000800 */
[----:B------:R-:W-:Y:S04]  /*0670*/  STS [R0], R17 ;  /* 0x0000001100007388 */ /* 0x000fe80000000800 */
[----:B------:R-:W1:Y:S01]  /*0680*/  LDS R14, [R8+0x1d50] ;  /* 0x001d5000080e7984 */ /* 0x000e620000000800 */
[----:B------:R-:W-:-:S03]  /*0690*/  VIADDMNMX R25, R15, R16, R25, PT ;  /* 0x000000100f197246 */ /* 0x000fc60003800119 */
[----:B------:R-:W-:Y:S01]  /*06a0*/  LDS R19, [R9+0x190] ;  /* 0x0001900009137984 */ /* 0x000fe20000000800 */
[----:B0-----:R-:W-:-:S03]  /*06b0*/  VIADDMNMX R21, R11, R16, R10, PT ;  /* 0x000000100b157246 */ /* 0x001fc6000380010a */
[----:B------:R-:W-:Y:S04]  /*06c0*/  LDS R16, [R8+0x4] ;  /* 0x0000040008107984 */ /* 0x000fe80000000800 */
[----:B------:R-:W-:Y:S01]  /*06d0*/  LDS R10, [R9+0x1f4] ;  /* 0x0001f400090a7984 */ /* 0x000fe20000000800 */
[----:B-1----:R-:W-:-:S03]  /*06e0*/  VIADDMNMX R23, R29, R14, R23, PT ;  /* 0x0000000e1d177246 */ /* 0x002fc60003800117 */
[----:B------:R-:W0:Y:S04]  /*06f0*/  LDS R14, [R0+0x1db0] ;  /* 0x001db000000e7984 */ /* 0x000e280000000800 */
[----:B------:R-:W-:Y:S04]  /*0700*/  STS [R0+0x1d4c], R23 ;  /* 0x001d4c1700007388 */ /* 0x000fe80000000800 */
[----:B------:R-:W1:Y:S01]  /*0710*/  LDS R24, [R8+0x3a9c] ;  /* 0x003a9c0008187984 */ /* 0x000e620000000800 */
[----:B0-----:R-:W-:Y:S02]  /*0720*/  VIADDMNMX R14, R11, R12, R14, PT ;  /* 0x0000000c0b0e7246 */ /* 0x001fe4000380010e */
[----:B-1----:R-:W-:-:S02]  /*0730*/  VIADDMNMX R29, R29, R24, R13, PT ;  /* 0x000000181d1d7246 */ /* 0x002fc4000380010d */
[----:B------:R-:W-:Y:S02]  /*0740*/  VIADDMNMX R13, R15, R12, R20, PT ;  /* 0x0000000c0f0d7246 */ /* 0x000fe40003800114 */
[----:B------:R-:W-:Y:S01]  /*0750*/  LDS R12, [R8+0x1d50] ;  /* 0x001d5000080c7984 */ /* 0x000fe20000000800 */
[----:B------:R-:W-:-:S03]  /*0760*/  VIADDMNMX R11, R11, R18, R22, PT ;  /* 0x000000120b0b7246 */ /* 0x000fc60003800116 */
[----:B------:R-:W-:Y:S04]  /*0770*/  STS [R0+0x3a98], R29 ;  /* 0x003a981d00007388 */ /* 0x000fe80000000800 */
[----:B------:R-:W-:Y:S04]  /*0780*/  LDS R24, [R8+0x8] ;  /* 0x0000080008187984 */ /* 0x000fe80000000800 */
[----:B------:R-:W0:Y:S04]  /*0790*/  LDS R20, [R9+0x258] ;  /* 0x0002580009147984 */ /* 0x000e280000000800 */
[----:B------:R-:W1:Y:S01]  /*07a0*/  LDS R22, [R0+0x3b60] ;  /* 0x003b600000167984 */ /* 0x000e620000000800 */
[----:B0-----:R-:W-:-:S02]  /*07b0*/  VIADDMNMX R17, R20, R24, R17, PT ;  /* 0x0000001814117246 */ /* 0x001fc40003800111 */
[----:B-1----:R-:W-:Y:S02]  /*07c0*/  VIADDMNMX R15, R15, R18, R22, PT ;  /* 0x000000120f0f7246 */ /* 0x002fe40003800116 */
[----:B------:R-:W-:Y:S04]  /*07d0*/  LDS R22, [R8+0x3a9c] ;  /* 0x003a9c0008167984 */ /* 0x000fe80000000800 */
[----:B------:R-:W-:Y:S04]  /*07e0*/  STS [R0], R17 ;  /* 0x0000001100007388 */ /* 0x000fe80000000800 */
[----:B------:R-:W0:Y:S01]  /*07f0*/  LDS R18, [R8+0x1d54] ;  /* 0x001d540008127984 */ /* 0x000e220000000800 */
[----:B------:R-:W-:-:S02]  /*0800*/  VIADDMNMX R21, R19, R16, R21, PT ;  /* 0x0000001013157246 */ /* 0x000fc40003800115 */
[----:B------:R-:W-:Y:S02]  /*0810*/  VIADDMNMX R14, R19, R12, R14, PT ;  /* 0x0000000c130e7246 */ /* 0x000fe4000380010e */
[C---:B------:R-:W-:Y:S02]  /*0820*/  VIADDMNMX R16, R10.reuse, R16, R25, PT ;  /* 0x000000100a107246 */ /* 0x040fe40003800119 */
[----:B------:R-:W-:Y:S01]  /*0830*/  VIADDMNMX R12, R10, R12, R13, PT ;  /* 0x0000000c0a0c7246 */ /* 0x000fe2000380010d */
[----:B------:R-:W-:Y:S04]  /*0840*/  LDS R25, [R8+0x8] ;  /* 0x0000080008197984 */ /* 0x000fe80000000800 */
[----:B------:R-:W-:Y:S01]  /*0850*/  LDS R13, [R9+0x320] ;  /* 0x00032000090d7984 */ /* 0x000fe20000000800 */
[----:B0-----:R-:W-:-:S03]  /*0860*/  VIADDMNMX R23, R20, R18, R23, PT ;  /* 0x0000001214177246 */ /* 0x001fc60003800117 */
[----:B------:R-:W-:Y:S04]  /*0870*/  LDS R18, [R9+0x2bc] ;  /* 0x0002bc0009127984 */ /* 0x000fe80000000800 */
[----:B------:R-:W-:Y:S04]  /*0880*/  STS [R0+0x1d4c], R23 ;  /* 0x001d4c1700007388 */ /* 0x000fe80000000800 */
[----:B------:R-:W0:Y:S01]  /*0890*/  LDS R24, [R8+0x3aa0] ;  /* 0x003aa00008187984 */ /* 0x000e220000000800 */
[----:B------:R-:W-:-:S03]  /*08a0*/  VIADDMNMX R19, R19, R22, R11, PT ;  /* 0x0000001613137246 */ /* 0x000fc6000380010b */
[----:B------:R-:W-:Y:S01]  /*08b0*/  LDS R11, [R8+0x1d54] ;  /* 0x001d5400080b7984 */ /* 0x000fe20000000800 */
        /* <DEDUP_REMOVED lines=8> */
[----:B------:R-:W0:Y:S01]  /*0940*/  LDS R22, [R8+0x1d58] ;  /* 0x001d580008167984 */ /* 0x000e220000000800 */
[C---:B------:R-:W-:Y:S02]  /*0950*/  VIADDMNMX R21, R18.reuse, R25, R21, PT ;  /* 0x0000001912157246 */ /* 0x040fe40003800115 */
[----:B------:R-:W-:Y:S01]  /*0960*/  VIADDMNMX R14, R18, R11, R14, PT ;  /* 0x0000000b120e7246 */ /* 0x000fe2000380010e */
[----:B------:R-:W-:Y:S01]  /*0970*/  LDS R27, [R8+0xc] ;  /* 0x00000c00081b7984 */ /* 0x000fe20000000800 */
[C---:B------:R-:W-:Y:S02]  /*0980*/  VIADDMNMX R25, R13.reuse, R25, R16, PT ;  /* 0x000000190d197246 */ /* 0x040fe40003800110 */
[----:B------:R-:W-:Y:S01]  /*0990*/  VIADDMNMX R11, R13, R11, R12, PT ;  /* 0x0000000b0d0b7246 */ /* 0x000fe2000380010c */
[----:B------:R-:W-:Y:S04]  /*09a0*/  LDS R16, [R9+0x44c] ;  /* 0x00044c0009107984 */ /* 0x000fe80000000800 */
[----:B------:R-:W-:Y:S01]  /*09b0*/  LDS R12, [R9+0x3e8] ;  /* 0x0003e800090c7984 */ /* 0x000fe20000000800 */
[----:B0-----:R-:W-:-:S05]  /*09c0*/  VIADDMNMX R23, R20, R22, R23, PT ;  /* 0x0000001614177246 */ /* 0x001fca0003800117 */
        /* <DEDUP_REMOVED lines=13> */
[----:B------:R-:W-:-:S03]  /*0aa0*/  VIADDMNMX R14, R12, R19, R14, PT ;  /* 0x000000130c0e7246 */ /* 0x000fc6000380010e */
[----:B------:R-:W-:Y:S01]  /*0ab0*/  LDS R26, [R8+0x10] ;  /* 0x00001000081a7984 */ /* 0x000fe20000000800 */
[----:B0-----:R-:W-:Y:S02]  /*0ac0*/  VIADDMNMX R23, R20, R10, R23, PT ;  /* 0x0000000a14177246 */ /* 0x001fe40003800117 */
[----:B------:R-:W-:Y:S02]  /*0ad0*/  VIADDMNMX R10, R16, R19, R11, PT ;  /* 0x00000013100a7246 */ /* 0x000fe4000380010b */
[----:B------:R-:W-:Y:S04]  /*0ae0*/  LDS R11, [R9+0x514] ;  /* 0x00051400090b7984 */ /* 0x000fe80000000800 */
[----:B------:R-:W-:Y:S04]  /*0af0*/  LDS R19, [R9+0x578] ;  /* 0x0005780009137984 */ /* 0x000fe80000000800 */
[----:B------:R-:W-:Y:S04]  /*0b00*/  STS [R0+0x1d4c], R23 ;  /* 0x001d4c1700007388 */ /* 0x000fe80000000800 */
[----:B------:R-:W0:Y:S01]  /*0b10*/  LDS R22, [R8+0x3aa8] ;  /* 0x003aa80008167984 */ /* 0x000e220000000800 */
[----:B------:R-:W-:-:S02]  /*0b20*/  VIADDMNMX R21, R12, R27, R21, PT ;  /* 0x0000001b0c157246 */ /* 0x000fc40003800115 */
[----:B------:R-:W-:Y:S02]  /*0b30*/  VIADDMNMX R12, R12, R15, R18, PT ;  /* 0x0000000f0c0c7246 */ /* 0x000fe40003800112 */
[----:B------:R-:W-:Y:S01]  /*0b40*/  LDS R18, [R8+0x1d5c] ;  /* 0x001d5c0008127984 */ /* 0x000fe20000000800 */
[----:B0-----:R-:W-:-:S05]  /*0b50*/  VIADDMNMX R29, R20, R22, R29, PT ;  /* 0x00000016141d7246 */ /* 0x001fca000380011d */
[----:B------:R-:W-:Y:S04]  /*0b60*/  STS [R0+0x3a98], R29 ;  /* 0x003a981d00007388 */ /* 0x000fe80000000800 */
[----:B------:R-:W-:Y:S04]  /*0b70*/  LDS R22, [R8+0x14] ;  /* 0x0000140008167984 */ /* 0x000fe80000000800 */
[----:B------:R-:W0:Y:S01]  /*0b80*/  LDS R20, [R9+0x5dc] ;  /* 0x0005dc0009147984 */ /* 0x000e220000000800 */
[C---:B------:R-:W-:Y:S02]  /*0b90*/  VIADDMNMX R24, R16.reuse, R27, R25, PT ;  /* 0x0000001b10187246 */ /* 0x040fe40003800119 */
[----:B------:R-:W-:-:S02]  /*0ba0*/  VIADDMNMX R16, R16, R15, R13, PT ;  /* 0x0000000f10107246 */ /* 0x000fc4000380010d */
[----:B0-----:R-:W-:Y:S02]  /*0bb0*/  VIADDMNMX R17, R20, R22, R17, PT ;  /* 0x0000001614117246 */ /* 0x001fe40003800111 */
[----:B------:R-:W-:Y:S04]  /*0bc0*/  LDS R22, [R8+0x3aa8] ;  /* 0x003aa80008167984 */ /* 0x000fe80000000800 */
[----:B------:R-:W-:Y:S04]  /*0bd0*/  STS [R0], R17 ;  /* 0x0000001100007388 */ /* 0x000fe80000000800 */
[----:B------:R-:W0:Y:S01]  /*0be0*/  LDS R13, [R8+0x1d60] ;  /* 0x001d6000080d7984 */ /* 0x000e220000000800 */
[----:B------:R-:W-:-:S02]  /*0bf0*/  VIADDMNMX R14, R11, R18, R14, PT ;  /* 0x000000120b0e7246 */ /* 0x000fc4000380010e */
[C---:B------:R-:W-:Y:S01]  /*0c00*/  VIADDMNMX R25, R19.reuse, R26, R24, PT ;  /* 0x0000001a13197246 */ /* 0x040fe20003800118 */
        /* <DEDUP_REMOVED lines=313> */
[----:B------:R-:W-:Y:S02]  /*1fa0*/  VIADDMNMX R24, R12, R27, R25, PT ;  /* 0x0000001b0c187246 */ /* 0x000fe40003800119 */
[----:B------:R-:W-:Y:S01]  /*1fb0*/  VIADDMNMX R14, R16, R19, R14, PT ;  /* 0x00000013100e7246 */ /* 0x000fe2000380010e */
[----:B------:R-:W-:Y:S04]  /*1fc0*/  LDS R26, [R8+0x50] ;  /* 0x00005000081a7984 */ /* 0x000fe80000000800 */
[----:B------:R-:W-:Y:S01]  /*1fd0*/  LDS R25, [R9+0x17d4] ;  /* 0x0017d40009197984 */ /* 0x000fe20000000800 */
[----:B0-----:R-:W-:-:S02]  /*1fe0*/  VIADDMNMX R23, R20, R10, R23, PT ;  /* 0x0000000a14177246 */ /* 0x001fc40003800117 */
[----:B------:R-:W-:Y:S02]  /*1ff0*/  VIADDMNMX R10, R12, R19, R11, PT ;  /* 0x000000130c0a7246 */ /* 0x000fe4000380010b */
[----:B------:R-:W-:Y:S04]  /*2000*/  LDS R11, [R9+0x1838] ;  /* 0x00183800090b7984 */ /* 0x000fe80000000800 */
[----:B------:R-:W-:Y:S04]  /*2010*/  STS [R0+0x1d4c], R23 ;  /* 0x001d4c1700007388 */ /* 0x000fe80000000800 */
[----:B------:R-:W0:Y:S01]  /*2020*/  LDS R19, [R8+0x3ae8] ;  /* 0x003ae80008137984 */ /* 0x000e220000000800 */
[----:B------:R-:W-:-:S02]  /*2030*/  VIADDMNMX R21, R16, R27, R21, PT ;  /* 0x0000001b10157246 */ /* 0x000fc40003800115 */
[----:B------:R-:W-:Y:S02]  /*2040*/  VIADDMNMX R16, R16, R15, R18, PT ;  /* 0x0000000f10107246 */ /* 0x000fe40003800112 */
[----:B0-----:R-:W-:Y:S02]  /*2050*/  VIADDMNMX R29, R20, R19, R29, PT ;  /* 0x00000013141d7246 */ /* 0x001fe4000380011d */
[----:B------:R-:W-:Y:S04]  /*2060*/  LDS R20, [R8+0x1d9c] ;  /* 0x001d9c0008147984 */ /* 0x000fe80000000800 */
        /* <DEDUP_REMOVED lines=51> */
[-C--:B------:R-:W-:Y:S01]  /*23a0*/  VIADDMNMX R19, R13, R22.reuse, R18, PT ;  /* 0x000000160d137246 */ /* 0x080fe20003800112 */
[----:B------:R-:W-:Y:S01]  /*23b0*/  LDS R24, [R8+0x5c] ;  /* 0x00005c0008187984 */ /* 0x000fe20000000800 */
[----:B------:R-:W-:-:S03]  /*23c0*/  VIADDMNMX R14, R15, R22, R14, PT ;  /* 0x000000160f0e7246 */ /* 0x000fc6000380010e */
[----:B------:R-:W-:Y:S01]  /*23d0*/  LDS R18, [R9+0x1bbc] ;  /* 0x001bbc0009127984 */ /* 0x000fe20000000800 */
[----:B0-----:R-:W-:-:S03]  /*23e0*/  VIADDMNMX R23, R20, R11, R23, PT ;  /* 0x0000000b14177246 */ /* 0x001fc60003800117 */
[----:B------:R-:W-:Y:S04]  /*23f0*/  LDS R11, [R9+0x1b58] ;  /* 0x001b5800090b7984 */ /* 0x000fe80000000800 */
[----:B------:R-:W-:Y:S04]  /*2400*/  STS [R0+0x1d4c], R23 ;  /* 0x001d4c1700007388 */ /* 0x000fe80000000800 */
[----:B------:R-:W0:Y:S01]  /*2410*/  LDS R22, [R8+0x3af4] ;  /* 0x003af40008167984 */ /* 0x000e220000000800 */
[C---:B------:R-:W-:Y:S02]  /*2420*/  VIADDMNMX R21, R15.reuse, R26, R21, PT ;  /* 0x0000001a0f157246 */ /* 0x040fe40003800115 */
[----:B------:R-:W-:-:S02]  /*2430*/  VIADDMNMX R16, R15, R12, R16, PT ;  /* 0x0000000c0f107246 */ /* 0x000fc40003800110 */
        /* <DEDUP_REMOVED lines=9> */
[----:B------:R-:W-:Y:S04]  /*24d0*/  LDS R10, [R8+0x60] ;  /* 0x00006000080a7984 */ /* 0x000fe80000000800 */
[----:B------:R-:W0:Y:S01]  /*24e0*/  LDS R15, [R9+0x1c84] ;  /* 0x001c8400090f7984 */ /* 0x000e220000000800 */
[-C--:B------:R-:W-:Y:S02]  /*24f0*/  VIADDMNMX R21, R11, R24.reuse, R21, PT ;  /* 0x000000180b157246 */ /* 0x080fe40003800115 */
[----:B------:R-:W-:-:S02]  /*2500*/  VIADDMNMX R25, R18, R24, R25, PT ;  /* 0x0000001812197246 */ /* 0x000fc40003800119 */
[----:B0-----:R-:W-:-:S05]  /*2510*/  VIADDMNMX R21, R15, R10, R21, PT ;  /* 0x0000000a0f157246 */ /* 0x001fca0003800115 */
[----:B------:R-:W-:Y:S04]  /*2520*/  STS [R0+0x64], R21 ;  /* 0x0000641500007388 */ /* 0x000fe80000000800 */
[----:B------:R-:W0:Y:S01]  /*2530*/  LDS R24, [R8+0x1dac] ;  /* 0x001dac0008187984 */ /* 0x000e220000000800 */
[-C--:B------:R-:W-:Y:S02]  /*2540*/  VIADDMNMX R27, R11, R20.reuse, R14, PT ;  /* 0x000000140b1b7246 */ /* 0x080fe4000380010e */
[----:B------:R-:W-:Y:S02]  /*2550*/  VIADDMNMX R14, R18, R20, R19, PT ;  /* 0x00000014120e7246 */ /* 0x000fe40003800113 */
[----:B------:R-:W-:Y:S01]  /*2560*/  LDS R19, [R9+0x1ce8] ;  /* 0x001ce80009137984 */ /* 0x000fe20000000800 */
[----:B0-----:R-:W-:-:S05]  /*2570*/  VIADDMNMX R23, R22, R24, R23, PT ;  /* 0x0000001816177246 */ /* 0x001fca0003800117 */
[----:B------:R-:W-:Y:S04]  /*2580*/  STS [R0+0x1d4c], R23 ;  /* 0x001d4c1700007388 */ /* 0x000fe80000000800 */
[----:B------:R-:W0:Y:S01]  /*2590*/  LDS R20, [R8+0x1dac] ;  /* 0x001dac0008147984 */ /* 0x000e220000000800 */
[----:B------:R-:W-:Y:S02]  /*25a0*/  VIADDMNMX R24, R11, R12, R16, PT ;  /* 0x0000000c0b187246 */ /* 0x000fe40003800110 */
        /* <DEDUP_REMOVED lines=11> */
[----:B0-----:R-:W-:-:S05]  /*2660*/  VIADDMNMX R17, R24, R22, R17, PT ;  /* 0x0000001618117246 */ /* 0x001fca0003800111 */
[----:B------:R-:W-:Y:S04]  /*2670*/  STS [R0], R17 ;  /* 0x0000001100007388 */ /* 0x000fe80000000800 */
[----:B------:R-:W-:Y:S04]  /*2680*/  LDS R13, [R8+0x64] ;  /* 0x00006400080d7984 */ /* 0x000fe80000000800 */
[----:B------:R-:W0:Y:S02]  /*2690*/  LDS R12, [R9+0x1db0] ;  /* 0x001db000090c7984 */ /* 0x000e240000000800 */
[----:B0-----:R-:W-:-:S05]  /*26a0*/  VIADDMNMX R21, R12, R13, R21, PT ;  /* 0x0000000d0c157246 */ /* 0x001fca0003800115 */
[----:B------:R-:W-:Y:S04]  /*26b0*/  STS [R0+0x64], R21 ;  /* 0x0000641500007388 */ /* 0x000fe80000000800 */
[----:B------:R-:W0:Y:S01]  /*26c0*/  LDS R13, [R8+0x1db0] ;  /* 0x001db000080d7984 */ /* 0x000e220000000800 */
[----:B------:R-:W-:-:S03]  /*26d0*/  VIADDMNMX R25, R19, R10, R25, PT ;  /* 0x0000000a13197246 */ /* 0x000fc60003800119 */
[----:B------:R-:W-:Y:S04]  /*26e0*/  LDS R22, [R8+0x64] ;  /* 0x0000640008167984 */ /* 0x000fe80000000800 */
[----:B------:R-:W-:Y:S01]  /*26f0*/  LDS R10, [R9+0x1e14] ;  /* 0x001e1400090a7984 */ /* 0x000fe20000000800 */
[----:B0-----:R-:W-:-:S05]  /*2700*/  VIADDMNMX R23, R24, R13, R23, PT ;  /* 0x0000000d18177246 */ /* 0x001fca0003800117 */
[----:B------:R-:W-:Y:S04]  /*2710*/  STS [R0+0x1d4c], R23 ;  /* 0x001d4c1700007388 */ /* 0x000fe80000000800 */
[----:B------:R-:W0:Y:S02]  /*2720*/  LDS R13, [R8+0x1db0] ;  /* 0x001db000080d7984 */ /* 0x000e240000000800 */
[----:B0-----:R-:W-:-:S05]  /*2730*/  VIADDMNMX R27, R12, R13, R27, PT ;  /* 0x0000000d0c1b7246 */ /* 0x001fca000380011b */
[----:B------:R-:W-:Y:S04]  /*2740*/  STS [R0+0x1db0], R27 ;  /* 0x001db01b00007388 */ /* 0x000fe80000000800 */
[----:B------:R-:W0:Y:S02]  /*2750*/  LDS R13, [R8+0x3afc] ;  /* 0x003afc00080d7984 */ /* 0x000e240000000800 */
[----:B0-----:R-:W-:Y:S02]  /*2760*/  VIADDMNMX R11, R24, R13, R11, PT ;  /* 0x0000000d180b7246 */ /* 0x001fe4000380010b */
[----:B------:R-:W-:Y:S04]  /*2770*/  LDS R13, [R8+0x1db0] ;  /* 0x001db000080d7984 */ /* 0x000fe80000000800 */
        /* <DEDUP_REMOVED lines=8> */
[----:B------:R-:W-:Y:S01]  /*2800*/  LDS R16, [R8+0x3afc] ;  /* 0x003afc0008107984 */ /* 0x000fe20000000800 */
        /* <DEDUP_REMOVED lines=8> */
[----:B------:R-:W-:Y:S01]  /*2890*/  LDS R25, [R9+0x1f40] ;  /* 0x001f400009197984 */ /* 0x000fe20000000800 */
[----:B0-----:R-:W-:-:S03]  /*28a0*/  VIADDMNMX R23, R12, R20, R23, PT ;  /* 0x000000140c177246 */ /* 0x001fc60003800117 */
[----:B------:R-:W-:Y:S04]  /*28b0*/  LDS R20, [R8+0x68] ;  /* 0x0000680008147984 */ /* 0x000fe80000000800 */
        /* <DEDUP_REMOVED lines=14> */
[----:B------:R-:W-:Y:S01]  /*29a0*/  VIADDMNMX R16, R10, R16, R19, PT ;  /* 0x000000100a107246 */ /* 0x000fe20003800113 */
        /* <DEDUP_REMOVED lines=70> */
[----:B------:R-:W0:Y:S04]  /*2e10*/  LDS R24, [R8+0x3b0c] ;  /* 0x003b0c0008187984 */ /* 0x000e280000000800 */
[----:B------:R-:W-:Y:S01]  /*2e20*/  LDS R25, [R8+0x1dc0] ;  /* 0x001dc00008197984 */ /* 0x000fe20000000800 */
        /* <DEDUP_REMOVED lines=16> */
[----:B------:R-:W0:Y:S02]  /*2f30*/  LDS R18, [R8+0x1dc4] ;  /* 0x001dc40008127984 */ /* 0x000e240000000800 */
[----:B0-----:R-:W-:Y:S02]  /*2f40*/  VIADDMNMX R23, R12, R18, R23, PT ;  /* 0x000000120c177246 */ /* 0x001fe40003800117 */
[----:B------:R-:W-:Y:S02]  /*2f50*/  VIADDMNMX R18, R22, R19, R16, PT ;  /* 0x0000001316127246 */ /* 0x000fe40003800110 */
[----:B------:R-:W-:Y:S04]  /*2f60*/  LDS R19, [R8+0x78] ;  /* 0x0000780008137984 */ /* 0x000fe80000000800 */
        /* <DEDUP_REMOVED lines=41> */
[----:B------:R-:W-:Y:S02]  /*3200*/  VIADDMNMX R12, R16, R12, R25, PT ;  /* 0x0000000c100c7246 */ /* 0x000fe40003800119 */
[----:B0-----:R-:W-:-:S02]  /*3210*/  VIADDMNMX R17, R10, R22, R17, PT ;  /* 0x000000160a117246 */ /* 0x001fc40003800111 */
[----:B------:R-:W-:Y:S02]  /*3220*/  VIADDMNMX R22, R16, R13, R11, PT ;  /* 0x0000000d10167246 */ /* 0x000fe4000380010b */
        /* <DEDUP_REMOVED lines=458> */
[----:B------:R-:W-:Y:S01]  /*4ed0*/  LDS R13, [R8+0x3b58] ;  /* 0x003b5800080d7984 */ /* 0x000fe20000000800 */
[----:B0-----:R-:W-:-:S05]  /*4ee0*/  VIADDMNMX R17, R14, R20, R17, PT ;  /* 0x000000140e117246 */ /* 0x001fca0003800111 */
[----:B------:R-:W-:Y:S04]  /*4ef0*/  STS [R0], R17 ;  /* 0x0000001100007388 */ /* 0x000fe80000000800 */
[----:B------:R-:W-:Y:S04]  /*4f00*/  LDS R20, [R8+0xc4] ;  /* 0x0000c40008147984 */ /* 0x000fe80000000800 */
[----:B------:R-:W0:Y:S02]  /*4f10*/  LDS R10, [R9+0x39d0] ;  /* 0x0039d000090a7984 */ /* 0x000e240000000800 */
[----:B0-----:R-:W-:-:S02]  /*4f20*/  VIADDMNMX R21, R10, R20, R21, PT ;  /* 0x000000140a157246 */ /* 0x001fc40003800115 */
[----:B------:R-:W-:-:S03]  /*4f30*/  VIADDMNMX R20, R18, R12, R25, PT ;  /* 0x0000000c12147246 */ /* 0x000fc60003800119 */
        /* <DEDUP_REMOVED lines=23> */
[----:B0-----:R-:W-:-:S05]  /*50b0*/  VIADDMNMX R11, R12, R10, R11, PT ;  /* 0x0000000a0c0b7246 */ /* 0x001fca000380010b */
[----:B------:R-:W-:Y:S04]  /*50c0*/  STS [R0+0x3b60], R11 ;  /* 0x003b600b00007388 */ /* 0x000fe80000000800 */
[----:B------:R-:W-:Y:S04]  /*50d0*/  LDS R12, [R8+0xc8] ;  /* 0x0000c800080c7984 */ /* 0x000fe80000000800 */
[----:B------:R-:W0:Y:S02]  /*50e0*/  LDS R10, [R9+0x3a98] ;  /* 0x003a9800090a7984 */ /* 0x000e240000000800 */
[----:B0-----:R-:W-:-:S05]  /*50f0*/  VIADDMNMX R17, R10, R12, R17, PT ;  /* 0x0000000c0a117246 */ /* 0x001fca0003800111 */
[----:B------:R-:W-:Y:S04]  /*5100*/  STS [R0], R17 ;  /* 0x0000001100007388 */ /* 0x000fe80000000800 */
[----:B------:R-:W-:Y:S04]  /*5110*/  LDS R13, [R8+0xc8] ;  /* 0x0000c800080d7984 */ /* 0x000fe80000000800 */
        /* <DEDUP_REMOVED lines=755> */
.L_x_2:
        /* <DEDUP_REMOVED lines=11> */
.L_x_6:


//--------------------- .text._Z13phase1_kernelPiii --------------------------
	.section	.text._Z13phase1_kernelPiii,"ax",@progbits
	.align	128
        .global         _Z13phase1_kernelPiii
        .type           _Z13phase1_kernelPiii,@function
        .size           _Z13phase1_kernelPiii,(.L_x_7 - _Z13phase1_kernelPiii)
        .other          _Z13phase1_kernelPiii,@"STO_CUDA_ENTRY STV_DEFAULT"
_Z13phase1_kernelPiii:
.text._Z13phase1_kernelPiii:
[----:B------:R-:W-:Y:S01]  /*0000*/  LDC R1, c[0x0][0x37c] ;  /* 0x0000df00ff017b82 */ /* 0x000fe20000000800 */
[----:B------:R-:W0:Y:S07]  /*0010*/  S2R R8, SR_TID.Y ;  /* 0x0000000000087919 */ /* 0x000e2e0000002200 */
[----:B------:R-:W1:Y:S01]  /*0020*/  LDC.64 R10, c[0x0][0x388] ;  /* 0x0000e200ff0a7b82 */ /* 0x000e620000000a00 */
[----:B------:R-:W2:Y:S01]  /*0030*/  LDCU.64 UR4, c[0x0][0x358] ;  /* 0x00006b00ff0477ac */ /* 0x000ea20008000a00 */
[----:B------:R-:W3:Y:S06]  /*0040*/  S2R R9, SR_TID.X ;  /* 0x0000000000097919 */ /* 0x000eec0000002100 */
[----:B------:R-:W4:Y:S01]  /*0050*/  LDC.64 R2, c[0x0][0x380] ;  /* 0x0000e000ff027b82 */ /* 0x000f220000000a00 */
[----:B-1----:R-:W-:-:S04]  /*0060*/  IMAD R5, R11, 0x4b, RZ ;  /* 0x0000004b0b057824 */ /* 0x002fc800078e02ff */
[----:B0-----:R-:W-:-:S04]  /*0070*/  IMAD.IADD R0, R5, 0x1, R8 ;  /* 0x0000000105007824 */ /* 0x001fc800078e0208 */
[C---:B------:R-:W-:Y:S02]  /*0080*/  VIADD R4, R0.reuse, 0x19 ;  /* 0x0000001900047836 */ /* 0x040fe40000000000 */
[C---:B------:R-:W-:Y:S02]  /*0090*/  VIADD R6, R0.reuse, 0x32 ;  /* 0x0000003200067836 */ /* 0x040fe40000000000 */
[-CC-:B------:R-:W-:Y:S02]  /*00a0*/  IMAD R0, R0, R10.reuse, R5.reuse ;  /* 0x0000000a00007224 */ /* 0x180fe400078e0205 */
[-CC-:B------:R-:W-:Y:S02]  /*00b0*/  IMAD R4, R4, R10.reuse, R5.reuse ;  /* 0x0000000a04047224 */ /* 0x180fe400078e0205 */
[----:B------:R-:W-:Y:S02]  /*00c0*/  IMAD R6, R6, R10, R5 ;  /* 0x0000000a06067224 */ /* 0x000fe400078e0205 */
[----:B---3--:R-:W-:-:S02]  /*00d0*/  IMAD.IADD R7, R0, 0x1, R9 ;  /* 0x0000000100077824 */ /* 0x008fc400078e0209 */
[--C-:B------:R-:W-:Y:S02]  /*00e0*/  IMAD.IADD R5, R4, 0x1, R9.reuse ;  /* 0x0000000104057824 */ /* 0x100fe400078e0209 */
[----:B------:R-:W-:Y:S02]  /*00f0*/  IMAD.IADD R11, R6, 0x1, R9 ;  /* 0x00000001060b7824 */ /* 0x000fe400078e0209 */
[----:B----4-:R-:W-:-:S04]  /*0100*/  IMAD.WIDE R6, R7, 0x4, R2 ;  /* 0x0000000407067825 */ /* 0x010fc800078e0202 */
[--C-:B------:R-:W-:Y:S01]  /*0110*/  IMAD.WIDE R4, R5, 0x4, R2.reuse ;  /* 0x0000000405047825 */ /* 0x100fe200078e0202 */
[----:B--2---:R-:W2:Y:S03]  /*0120*/  LDG.E R13, desc[UR4][R6.64+0x64] ;  /* 0x00006404060d7981 */ /* 0x004ea6000c1e1900 */
[----:B------:R-:W-:Y:S01]  /*0130*/  IMAD.WIDE R2, R11, 0x4, R2 ;  /* 0x000000040b027825 */ /* 0x000fe200078e0202 */
[----:B------:R-:W3:Y:S04]  /*0140*/  LDG.E R15, desc[UR4][R6.64+0xc8] ;  /* 0x0000c804060f7981 */ /* 0x000ee8000c1e1900 */
[----:B------:R-:W4:Y:S04]  /*0150*/  LDG.E R11, desc[UR4][R6.64] ;  /* 0x00000004060b7981 */ /* 0x000f28000c1e1900 */
[----:B------:R-:W5:Y:S04]  /*0160*/  LDG.E R17, desc[UR4][R4.64] ;  /* 0x0000000404117981 */ /* 0x000f68000c1e1900 */
[----:B------:R-:W5:Y:S04]  /*0170*/  LDG.E R19, desc[UR4][R4.64+0x64] ;  /* 0x0000640404137981 */ /* 0x000f68000c1e1900 */
[----:B------:R-:W5:Y:S04]  /*0180*/  LDG.E R21, desc[UR4][R4.64+0xc8] ;  /* 0x0000c80404157981 */ /* 0x000f68000c1e1900 */
[----:B------:R-:W5:Y:S04]  /*0190*/  LDG.E R23, desc[UR4][R2.64] ;  /* 0x0000000402177981 */ /* 0x000f68000c1e1900 */
[----:B------:R-:W5:Y:S04]  /*01a0*/  LDG.E R25, desc[UR4][R2.64+0x64] ;  /* 0x0000640402197981 */ /* 0x000f68000c1e1900 */
[----:B------:R-:W5:Y:S01]  /*01b0*/  LDG.E R27, desc[UR4][R2.64+0xc8] ;  /* 0x0000c804021b7981 */ /* 0x000f62000c1e1900 */
[----:B------:R-:W0:Y:S01]  /*01c0*/  S2R R29, SR_CgaCtaId ;  /* 0x00000000001d7919 */ /* 0x000e220000008800 */
[----:B------:R-:W-:-:S04]  /*01d0*/  MOV R0, 0x400 ;  /* 0x0000040000007802 */ /* 0x000fc80000000f00 */
[----:B0-----:R-:W-:-:S05]  /*01e0*/  LEA R10, R29, R0, 0x18 ;  /* 0x000000001d0a7211 */ /* 0x001fca00078ec0ff */
[----:B------:R-:W-:-:S04]  /*01f0*/  IMAD R8, R8, 0x12c, R10 ;  /* 0x0000012c08087824 */ /* 0x000fc800078e020a */
[C---:B------:R-:W-:Y:S02]  /*0200*/  IMAD R0, R9.reuse, 0x4, R8 ;  /* 0x0000000409007824 */ /* 0x040fe400078e0208 */
[----:B------:R-:W-:-:S03]  /*0210*/  IMAD R9, R9, 0x4, R10 ;  /* 0x0000000409097824 */ /* 0x000fc600078e020a */
[----:B--2---:R-:W-:Y:S04]  /*0220*/  STS [R0+0x64], R13 ;  /* 0x0000640d00007388 */ /* 0x004fe80000000800 */
[----:B---3--:R-:W-:Y:S04]  /*0230*/  STS [R0+0xc8], R15 ;  /* 0x0000c80f00007388 */ /* 0x008fe80000000800 */
[----:B----4-:R-:W-:Y:S04]  /*0240*/  STS [R0], R11 ;  /* 0x0000000b00007388 */ /* 0x010fe80000000800 */
[----:B-----5:R-:W-:Y:S04]  /*0250*/  STS [R0+0x1d4c], R17 ;  /* 0x001d4c1100007388 */ /* 0x020fe80000000800 */
[----:B------:R-:W-:Y:S04]  /*0260*/  STS [R0+0x1db0], R19 ;  /* 0x001db01300007388 */ /* 0x000fe80000000800 */
[----:B------:R-:W-:Y:S04]  /*0270*/  STS [R0+0x1e14], R21 ;  /* 0x001e141500007388 */ /* 0x000fe80000000800 */
[----:B------:R-:W-:Y:S04]  /*0280*/  STS [R0+0x3a98], R23 ;  /* 0x003a981700007388 */ /* 0x000fe80000000800 */
[----:B------:R-:W-:Y:S04]  /*0290*/  STS [R0+0x3afc], R25 ;  /* 0x003afc1900007388 */ /* 0x000fe80000000800 */
[----:B------:R-:W-:Y:S01]  /*02a0*/  STS [R0+0x3b60], R27 ;  /* 0x003b601b00007388 */ /* 0x000fe20000000800 */
[----:B------:R-:W-:Y:S06]  /*02b0*/  BAR.SYNC.DEFER_BLOCKING 0x0 ;  /* 0x0000000000007b1d */ /* 0x000fec0000010000 */
[----:B------:R-:W-:Y:S04]  /*02c0*/  LDS R10, [R0] ;  /* 0x00000000000a7984 */ /* 0x000fe80000000800 */
[----:B------:R-:W-:Y:S04]  /*02d0*/  LDS R11, [R8] ;  /* 0x00000000080b7984 */ /* 0x000fe80000000800 */
[----:B------:R-:W0:Y:S04]  /*02e0*/  LDS R12, [R9] ;  /* 0x00000000090c7984 */ /* 0x000e280000000800 */
[----:B------:R-:W-:Y:S04]  /*02f0*/  LDS R13, [R0+0x64] ;  /* 0x00006400000d7984 */ /* 0x000fe80000000800 */
[----:B------:R-:W-:Y:S04]  /*0300*/  LDS R17, [R0+0xc8] ;  /* 0x0000c80000117984 */ /* 0x000fe80000000800 */
[----:B------:R-:W-:Y:S04]  /*0310*/  LDS R19, [R0+0x1d4c] ;  /* 0x001d4c0000137984 */ /* 0x000fe80000000800 */
[----:B------:R-:W-:Y:S01]  /*0320*/  LDS R22, [R0+0x1e14] ;  /* 0x001e140000167984 */ /* 0x000fe20000000800 */
[----:B0-----:R-:W-:-:S05]  /*0330*/  VIADDMNMX R11, R12, R11, R10, PT ;  /* 0x0000000b0c0b7246 */ /* 0x001fca000380010a */
[----:B------:R-:W-:Y:S04]  /*0340*/  STS [R0], R11 ;  /* 0x0000000b00007388 */ /* 0x000fe80000000800 */
[----:B------:R-:W-:Y:S04]  /*0350*/  LDS R10, [R8] ;  /* 0x00000000080a7984 */ /* 0x000fe80000000800 */
[----:B------:R-:W0:Y:S02]  /*0360*/  LDS R12, [R9+0x64] ;  /* 0x00006400090c7984 */ /* 0x000e240000000800 */
[----:B0-----:R-:W-:-:S05]  /*0370*/  VIADDMNMX R13, R12, R10, R13, PT ;  /* 0x0000000a0c0d7246 */ /* 0x001fca000380010d */
[----:B------:R-:W-:Y:S04]  /*0380*/  STS [R0+0x64], R13 ;  /* 0x0000640d00007388 */ /* 0x000fe80000000800 */
[----:B------:R-:W0:Y:S02]  /*0390*/  LDS R12, [R9+0xc8] ;  /* 0x0000c800090c7984 */ /* 0x000e240000000800 */
[----:B0-----:R-:W-:-:S05]  /*03a0*/  VIADDMNMX R17, R12, R10, R17, PT ;  /* 0x0000000a0c117246 */ /* 0x001fca0003800111 */
[----:B------:R-:W-:Y:S04]  /*03b0*/  STS [R0+0xc8], R17 ;  /* 0x0000c81100007388 */ /* 0x000fe80000000800 */
[----:B------:R-:W-:Y:S04]  /*03c0*/  LDS R10, [R8+0x1d4c] ;  /* 0x001d4c00080a7984 */ /* 0x000fe80000000800 */
[----:B------:R-:W0:Y:S02]  /*03d0*/  LDS R25, [R9] ;  /* 0x0000000009197984 */ /* 0x000e240000000800 */
[----:B0-----:R-:W-:-:S02]  /*03e0*/  VIADDMNMX R19, R25, R10, R19, PT ;  /* 0x0000000a19137246 */ /* 0x001fc40003800113 */
[----:B------:R-:W-:Y:S04]  /*03f0*/  LDS R10, [R0+0x3a98] ;  /* 0x003a9800000a7984 */ /* 0x000fe80000000800 */
[----:B------:R-:W-:Y:S04]  /*0400*/  STS [R0+0x1d4c], R19 ;  /* 0x001d4c1300007388 */ /* 0x000fe80000000800 */
[----:B------:R-:W0:Y:S04]  /*0410*/  LDS R12, [R8+0x3a98] ;  /* 0x003a9800080c7984 */ /* 0x000e280000000800 */
[----:B------:R-:W-:Y:S04]  /*0420*/  LDS R15, [R8+0x1d4c] ;  /* 0x001d4c00080f7984 */ /* 0x000fe80000000800 */
        /* <DEDUP_REMOVED lines=8> */
[----:B------:R-:W-:Y:S04]  /*04b0*/  STS [R0], R27 ;  /* 0x0000001b00007388 */ /* 0x000fe80000000800 */
[----:B------:R-:W-:Y:S04]  /*04c0*/  LDS R12, [R8+0x4] ;  /* 0x00000400080c7984 */ /* 0x000fe80000000800 */
        /* <DEDUP_REMOVED lines=10> */
[----:B------:R-:W0:Y:S04]  /*0570*/  LDS R13, [R8+0x3a9c] ;  /* 0x003a9c00080d7984 */ /* 0x000e280000000800 */
[----:B------:R-:W-:Y:S04]  /*0580*/  LDS R17, [R8+0x1d50] ;  /* 0x001d500008117984 */ /* 0x000fe80000000800 */
[----:B------:R-:W-:Y:S04]  /*0590*/  LDS R18, [R9+0x190] ;  /* 0x0001900009127984 */ /* 0x000fe80000000800 */
[----:B------:R-:W-:Y:S01]  /*05a0*/  LDS R12, [R9+0x1f4] ;  /* 0x0001f400090c7984 */ /* 0x000fe20000000800 */
[----:B0-----:R-:W-:-:S05]  /*05b0*/  VIADDMNMX R13, R16, R13, R25, PT ;  /* 0x0000000d100d7246 */ /* 0x001fca0003800119 */
[----:B------:R-:W-:Y:S04]  /*05c0*/  STS [R0+0x3a98], R13 ;  /* 0x003a980d00007388 */ /* 0x000fe80000000800 */
[----:B------:R-:W-:Y:S04]  /*05d0*/  LDS R16, [R8+0x8] ;  /* 0x0000080008107984 */ /* 0x000fe80000000800 */
[----:B------:R-:W0:Y:S04]  /*05e0*/  LDS R20, [R9+0x258] ;  /* 0x0002580009147984 */ /* 0x000e280000000800 */
[----:B------:R-:W-:Y:S01]  /*05f0*/  LDS R29, [R8+0x3a9c] ;  /* 0x003a9c00081d7984 */ /* 0x000fe20000000800 */
[----:B0-----:R-:W-:-:S05]  /*0600*/  VIADDMNMX R27, R20, R16, R27, PT ;  /* 0x00000010141b7246 */ /* 0x001fca000380011b */
[----:B------:R-:W-:Y:S04]  /*0610*/  STS [R0], R27 ;  /* 0x0000001b00007388 */ /* 0x000fe80000000800 */
[----:B------:R-:W-:Y:S04]  /*0620*/  LDS R20, [R8+0x8] ;  /* 0x0000080008147984 */ /* 0x000fe80000000800 */
[----:B------:R-:W0:Y:S02]  /*0630*/  LDS R16, [R9+0x2bc] ;  /* 0x0002bc0009107984 */ /* 0x000e240000000800 */
[----:B0-----:R-:W-:-:S02]  /*0640*/  VIADDMNMX R23, R16, R20, R23, PT ;  /* 0x0000001410177246 */ /* 0x001fc40003800117 */
[----:B------:R-:W-:Y:S04]  /*0650*/  LDS R16, [R0+0x1db0] ;  /* 0x001db00000107984 */ /* 0x000fe80000000800 */
        /* <DEDUP_REMOVED lines=8> */
[----:B------:R-:W1:Y:S01]  /*06e0*/  LDS R15, [R0+0x3afc] ;  /* 0x003afc00000f7984 */ /* 0x000e620000000800 */
[----:B0-----:R-:W-:-:S05]  /*06f0*/  VIADDMNMX R19, R20, R24, R19, PT ;  /* 0x0000001814137246 */ /* 0x001fca0003800113 */
[----:B------:R-:W-:Y:S01]  /*0700*/  STS [R0+0x1d4c], R19 ;  /* 0x001d4c1300007388 */ /* 0x000fe20000000800 */
[----:B-1----:R-:W-:-:S03]  /*0710*/  VIADDMNMX R14, R14, R11, R15, PT ;  /* 0x0000000b0e0e7246 */ /* 0x002fc6000380010f */
[----:B------:R-:W0:Y:S04]  /*0720*/  LDS R24, [R8+0x3aa0] ;  /* 0x003aa00008187984 */ /* 0x000e280000000800 */
[----:B------:R-:W1:Y:S01]  /*0730*/  LDS R15, [R0+0x3b60] ;  /* 0x003b6000000f7984 */ /* 0x000e620000000800 */
[----:B0-----:R-:W-:-:S03]  /*0740*/  VIADDMNMX R13, R20, R24, R13, PT ;  /* 0x00000018140d7246 */ /* 0x001fc6000380010d */
[----:B------:R-:W-:Y:S01]  /*0750*/  LDS R20, [R9+0x2bc] ;  /* 0x0002bc0009147984 */ /* 0x000fe20000000800 */
[----:B-1----:R-:W-:Y:S02]  /*0760*/  VIADDMNMX R10, R10, R11, R15, PT ;  /* 0x0000000b0a0a7246 */ /* 0x002fe4000380010f */
[-C--:B------:R-:W-:Y:S01]  /*0770*/  VIADDMNMX R15, R18, R17.reuse, R16, PT ;  /* 0x00000011120f7246 */ /* 0x080fe20003800110 */
[----:B------:R-:W-:Y:S01]  /*0780*/  LDS R11, [R8+0x1d54] ;  /* 0x001d5400080b7984 */ /* 0x000fe20000000800 */
[----:B------:R-:W-:-:S03]  /*0790*/  VIADDMNMX R17, R12, R17, R22, PT ;  /* 0x000000110c117246 */ /* 0x000fc60003800116 */
        /* <DEDUP_REMOVED lines=21> */
[-C--:B------:R-:W-:Y:S01]  /*08f0*/  VIADDMNMX R15, R20, R11.reuse, R15, PT ;  /* 0x0000000b140f7246 */ /* 0x080fe2000380010f */
[----:B------:R-:W-:Y:S01]  /*0900*/  LDS R10, [R9+0x44c] ;  /* 0x00044c00090a7984 */ /* 0x000fe20000000800 */
[----:B------:R-:W-:-:S03]  /*0910*/  VIADDMNMX R17, R16, R11, R17, PT ;  /* 0x0000000b10117246 */ /* 0x000fc60003800111 */
[----:B------:R-:W-:Y:S01]  /*0920*/  LDS R11, [R8+0x1d58] ;  /* 0x001d5800080b7984 */ /* 0x000fe20000000800 */
[----:B0-----:R-:W-:-:S03]  /*0930*/  VIADDMNMX R13, R22, R14, R13, PT ;  /* 0x0000000e160d7246 */ /* 0x001fc6000380010d */
        /* <DEDUP_REMOVED lines=180> */
[----:B------:R-:W-:Y:S04]  /*1480*/  LDS R18, [R9+0xc1c] ;  /* 0x000c1c0009127984 */ /* 0x000fe80000000800 */
        /* <DEDUP_REMOVED lines=48> */
[-C--:B------:R-:W-:Y:S02]  /*1790*/  VIADDMNMX R15, R20, R25.reuse, R15, PT ;  /* 0x00000019140f7246 */ /* 0x080fe4000380010f */
[----:B------:R-:W-:Y:S02]  /*17a0*/  VIADDMNMX R10, R16, R25, R17, PT ;  /* 0x00000019100a7246 */ /* 0x000fe40003800111 */
[----:B------:R-:W-:Y:S04]  /*17b0*/  LDS R25, [R9+0xe74] ;  /* 0x000e740009197984 */ /* 0x000fe80000000800 */
        /* <DEDUP_REMOVED lines=75> */
[----:B------:R-:W-:Y:S02]  /*1c70*/  VIADDMNMX R16, R11, R20, R16, PT ;  /* 0x000000140b107246 */ /* 0x000fe40003800110 */
[----:B------:R-:W-:Y:S01]  /*1c80*/  VIADDMNMX R18, R10, R18, R17, PT ;  /* 0x000000120a127246 */ /* 0x000fe20003800111 */
[----:B------:R-:W-:Y:S04]  /*1c90*/  LDS R20, [R9+0x11f8] ;  /* 0x0011f80009147984 */ /* 0x000fe80000000800 */
        /* <DEDUP_REMOVED lines=180> */
[----:B0-----:R-:W-:Y:S02]  /*27e0*/  VIADDMNMX R13, R22, R14, R13, PT ;  /* 0x0000000e160d7246 */ /* 0x001fe4000380010d */
[----:B------:R-:W-:Y:S01]  /*27f0*/  VIADDMNMX R22, R10, R17, R11, PT ;  /* 0x000000110a167246 */ /* 0x000fe2000380010b */
[----:B------:R-:W-:Y:S04]  /*2800*/  LDS R14, [R9+0x1a2c] ;  /* 0x001a2c00090e7984 */ /* 0x000fe80000000800 */
[----:B------:R-:W-:Y:S04]  /*2810*/  LDS R17, [R8+0x1da4] ;  /* 0x001da40008117984 */ /* 0x000fe80000000800 */
[----:B------:R-:W-:Y:S04]  /*2820*/  LDS R11, [R9+0x1a90] ;  /* 0x001a9000090b7984 */ /* 0x000fe80000000800 */
[----:B------:R-:W-:Y:S04]  /*2830*/  STS [R0+0x3a98], R13 ;  /* 0x003a980d00007388 */ /* 0x000fe80000000800 */
[----:B------:R-:W-:Y:S04]  /*2840*/  LDS R12, [R8+0x5c] ;  /* 0x00005c00080c7984 */ /* 0x000fe80000000800 */
[----:B------:R-:W0:Y:S01]  /*2850*/  LDS R24, [R9+0x1af4] ;  /* 0x001af40009187984 */ /* 0x000e220000000800 */
        /* <DEDUP_REMOVED lines=20> */
[----:B------:R-:W-:Y:S01]  /*29a0*/  LDS R22, [R8+0x1da8] ;  /* 0x001da80008167984 */ /* 0x000fe20000000800 */
[----:B0-----:R-:W-:-:S03]  /*29b0*/  VIADDMNMX R13, R20, R18, R13, PT ;  /* 0x00000012140d7246 */ /* 0x001fc6000380010d */
[----:B------:R-:W-:Y:S04]  /*29c0*/  LDS R18, [R9+0x1b58] ;  /* 0x001b580009127984 */ /* 0x000fe80000000800 */
[----:B------:R-:W-:Y:S04]  /*29d0*/  STS [R0+0x3a98], R13 ;  /* 0x003a980d00007388 */ /* 0x000fe80000000800 */
[----:B------:R-:W-:Y:S04]  /*29e0*/  LDS R20, [R8+0x60] ;  /* 0x0000600008147984 */ /* 0x000fe80000000800 */
[----:B------:R-:W0:Y:S04]  /*29f0*/  LDS R24, [R9+0x1c20] ;  /* 0x001c200009187984 */ /* 0x000e280000000800 */
[----:B------:R-:W-:Y:S01]  /*2a00*/  LDS R25, [R8+0x3af4] ;  /* 0x003af40008197984 */ /* 0x000fe20000000800 */
[----:B0-----:R-:W-:-:S05]  /*2a10*/  VIADDMNMX R27, R24, R20, R27, PT ;  /* 0x00000014181b7246 */ /* 0x001fca000380011b */
[----:B------:R-:W-:Y:S04]  /*2a20*/  STS [R0], R27 ;  /* 0x0000001b00007388 */ /* 0x000fe80000000800 */
[----:B------:R-:W-:Y:S04]  /*2a30*/  LDS R20, [R8+0x60] ;  /* 0x0000600008147984 */ /* 0x000fe80000000800 */
[----:B------:R-:W0:Y:S01]  /*2a40*/  LDS R24, [R9+0x1c84] ;  /* 0x001c840009187984 */ /* 0x000e220000000800 */
[----:B------:R-:W-:Y:S02]  /*2a50*/  VIADDMNMX R14, R14, R12, R29, PT ;  /* 0x0000000c0e0e7246 */ /* 0x000fe4000380011d */
        /* <DEDUP_REMOVED lines=9> */
[----:B------:R-:W-:Y:S04]  /*2af0*/  LDS R19, [R8+0x1dac] ;  /* 0x001dac0008137984 */ /* 0x000fe80000000800 */
[----:B------:R-:W0:Y:S01]  /*2b00*/  LDS R26, [R9+0x1c84] ;  /* 0x001c8400091a7984 */ /* 0x000e220000000800 */
[-C--:B------:R-:W-:Y:S02]  /*2b10*/  VIADDMNMX R15, R18, R22.reuse, R15, PT ;  /* 0x00000016120f7246 */ /* 0x080fe4000380010f */
[----:B------:R-:W-:-:S02]  /*2b20*/  VIADDMNMX R17, R16, R22, R17, PT ;  /* 0x0000001610117246 */ /* 0x000fc40003800111 */
[----:B0-----:R-:W-:Y:S02]  /*2b30*/  VIADDMNMX R22, R26, R19, R15, PT ;  /* 0x000000131a167246 */ /* 0x001fe4000380010f */
[----:B------:R-:W-:-:S03]  /*2b40*/  VIADDMNMX R15, R18, R25, R14, PT ;  /* 0x00000019120f7246 */ /* 0x000fc6000380010e */
        /* <DEDUP_REMOVED lines=44> */
[----:B------:R-:W-:-:S03]  /*2e10*/  VIADDMNMX R10, R11, R12, R10, PT ;  /* 0x0000000c0b0a7246 */ /* 0x000fc6000380010a */
[----:B------:R-:W-:Y:S01]  /*2e20*/  LDS R12, [R9+0x1e14] ;  /* 0x001e1400090c7984 */ /* 0x000fe20000000800 */
[----:B0-----:R-:W-:-:S03]  /*2e30*/  VIADDMNMX R13, R19, R22, R13, PT ;  /* 0x00000016130d7246 */ /* 0x001fc6000380010d */
[----:B------:R-:W-:Y:S04]  /*2e40*/  LDS R19, [R8+0x3afc] ;  /* 0x003afc0008137984 */ /* 0x000fe80000000800 */
        /* <DEDUP_REMOVED lines=32> */
[----:B------:R-:W-:Y:S04]  /*3050*/  LDS R25, [R8+0x3b00] ;  /* 0x003b000008197984 */ /* 0x000fe80000000800 */
[----:B------:R-:W-:Y:S01]  /*3060*/  LDS R10, [R9+0x1f40] ;  /* 0x001f4000090a7984 */ /* 0x000fe20000000800 */
        /* <DEDUP_REMOVED lines=798> */
[----:B------:R-:W-:Y:S02]  /*6250*/  VIADDMNMX R10, R10, R19, R12, PT ;  /* 0x000000130a0a7246 */ /* 0x000fe4000380010c */
[----:B0-----:R-:W-:-:S05]  /*6260*/  VIADDMNMX R15, R22, R20, R15, PT ;  /* 0x00000014160f7246 */ /* 0x001fca000380010f */
[----:B------:R-:W-:Y:S04]  /*6270*/  STS [R0+0x3afc], R15 ;  /* 0x003afc0f00007388 */ /* 0x000fe80000000800 */
[----:B------:R-:W-:Y:S04]  /*6280*/  LDS R20, [R8+0x3b5c] ;  /* 0x003b5c0008147984 */ /* 0x000fe80000000800 */
        /* <DEDUP_REMOVED lines=915> */
.L_x_3:
        /* <DEDUP_REMOVED lines=12> */
.L_x_7:


//--------------------- .nv.global.init           --------------------------
	.section	.nv.global.init,"aw",@progbits
	.align	4
.nv.global.init:
	.type		INF,@object
	.size		INF,(.L_0 - INF)
INF:
        /*0000*/ 	.byte	0xff, 0xff, 0xff, 0x3f
.L_0:


//--------------------- .nv.shared._Z13phase3_kernelPiiii --------------------------
	.section	.nv.shared._Z13phase3_kernelPiiii,"aw",@nobits
	.sectionflags	@""
	.align	4
.nv.shared._Z13phase3_kernelPiiii:
	.zero		46024


//--------------------- .nv.shared.reserved.0     --------------------------
	.section	.nv.shared.reserved.0,"aw",@nobits
	.weak		__nv_reservedSMEM_offset_0_alias
	.size		__nv_reservedSMEM_offset_0_alias, 0, 64
	.other		__nv_reservedSMEM_offset_0_alias,@"STO_CUDA_RESERVED_SHARED STV_DEFAULT"
__nv_reservedSMEM_offset_0_alias:
	.zero		0
	.zero		64


//--------------------- .nv.shared._Z17phase2_col_kernelPiii --------------------------
	.section	.nv.shared._Z17phase2_col_kernelPiii,"aw",@nobits
	.sectionflags	@""
	.align	4
.nv.shared._Z17phase2_col_kernelPiii:
	.zero		46024


//--------------------- .nv.shared._Z17phase2_row_kernelPiii --------------------------
	.section	.nv.shared._Z17phase2_row_kernelPiii,"aw",@nobits
	.sectionflags	@""
	.align	4
.nv.shared._Z17phase2_row_kernelPiii:
	.zero		46024


//--------------------- .nv.shared._Z13phase1_kernelPiii --------------------------
	.section	.nv.shared._Z13phase1_kernelPiii,"aw",@nobits
	.sectionflags	@""
	.align	4
.nv.shared._Z13phase1_kernelPiii:
	.zero		23524


//--------------------- .nv.constant0._Z13phase3_kernelPiiii --------------------------
	.section	.nv.constant0._Z13phase3_kernelPiiii,"a",@progbits
	.sectionflags	@""
	.align	4
.nv.constant0._Z13phase3_kernelPiiii:
	.zero		916


//--------------------- .nv.constant0._Z17phase2_col_kernelPiii --------------------------
	.section	.nv.constant0._Z17phase2_col_kernelPiii,"a",@progbits
	.sectionflags	@""
	.align	4
.nv.constant0._Z17phase2_col_kernelPiii:
	.zero		912


//--------------------- .nv.constant0._Z17phase2_row_kernelPiii --------------------------
	.section	.nv.constant0._Z17phase2_row_kernelPiii,"a",@progbits
	.sectionflags	@""
	.align	4
.nv.constant0._Z17phase2_row_kernelPiii:
	.zero		912


//--------------------- .nv.constant0._Z13phase1_kernelPiii --------------------------
	.section	.nv.constant0._Z13phase1_kernelPiii,"a",@progbits
	.sectionflags	@""
	.align	4
.nv.constant0._Z13phase1_kernelPiii:
	.zero		912


//--------------------- SYMBOLS --------------------------

	.type		.nv.reservedSmem.offset0,@object
	.size		.nv.reservedSmem.offset0,0x4
	.type		.nv.reservedSmem.cap,@object
	.size		.nv.reservedSmem.cap,0x4
